// auto-generated by cutlass_sweep.gemm — config: {"arch": "sm_100", "cluster_m": 4, "cluster_n": 4, "dtype": "mxfp8_e4m3", "dtype_b": "mxfp8_e4m3", "layout": "nt", "stages": 0, "tile_k": 128, "tile_m": 128, "tile_n": 64}
#include "cutlass/cutlass.h"
#include "cutlass/gemm/collective/collective_builder.hpp"
#include "cutlass/gemm/device/gemm_universal_adapter.h"
#include "cutlass/gemm/kernel/gemm_universal.hpp"
#include "cutlass/epilogue/collective/collective_builder.hpp"

using ElemA = cutlass::mx_float8_t<cutlass::float_e4m3_t>;
using ElemB = cutlass::mx_float8_t<cutlass::float_e4m3_t>;
using ElemCD = cutlass::bfloat16_t;
using Acc  = float;
using TileShape    = cute::Shape<cute::_128, cute::_64, cute::_128>;
using ClusterShape = cute::Shape<cute::_4, cute::_4, cute::_1>;

using CollectiveEpilogue = typename cutlass::epilogue::collective::CollectiveBuilder<
    cutlass::arch::Sm100, cutlass::arch::OpClassTensorOp,
    TileShape, ClusterShape,
    cutlass::epilogue::collective::EpilogueTileAuto,
    Acc, Acc,
    ElemCD, cutlass::layout::RowMajor, 128 / cutlass::sizeof_bits<ElemCD>::value,
    ElemCD, cutlass::layout::RowMajor, 128 / cutlass::sizeof_bits<ElemCD>::value,
    cutlass::epilogue::collective::EpilogueScheduleAuto
  >::CollectiveOp;

using CollectiveMainloop = typename cutlass::gemm::collective::CollectiveBuilder<
    cutlass::arch::Sm100, cutlass::arch::OpClassBlockScaledTensorOp,
    ElemA, cutlass::layout::RowMajor, 32,
    ElemB, cutlass::layout::ColumnMajor, 32,
    Acc,
    TileShape, ClusterShape,
    cutlass::gemm::collective::StageCountAutoCarveout<static_cast<int>(sizeof(typename CollectiveEpilogue::SharedStorage))>,
    cutlass::gemm::collective::KernelScheduleAuto
  >::CollectiveOp;

using GemmKernel = cutlass::gemm::kernel::GemmUniversal<
    cute::Shape<int,int,int,int>,
    CollectiveMainloop,
    CollectiveEpilogue
>;
using Gemm = cutlass::gemm::device::GemmUniversalAdapter<GemmKernel>;

// Force the device kernel symbol into the cubin without needing a host main.
auto* _anchor = &cutlass::device_kernel<GemmKernel>;


// ===== COMPILED SASS (sm_100a) =====

	.target	sm_100a

	.elftype	@"ET_EXEC"


//--------------------- .note.nv.tkinfo           --------------------------
	.section	.note.nv.tkinfo,"",@"SHT_NOTE"
	.sectionflags	@"SHF_NOTE_NV_TKINFO"
	.tkinfo
        /*0018*/ 	.word	0x00000002
        /*0030*/ 	.string	""
        /*0030*/ 	.string	"ptxas"
        /*0030*/ 	.string	"Cuda compilation tools, release 13.0, V13.0.88"
        /*0030*/ 	.string	"Build cuda_13.0.r13.0/compiler.36424714_0"
        /*0030*/ 	.string	"-arch sm_100a -m 64 "



//--------------------- .note.nv.cuinfo           --------------------------
	.section	.note.nv.cuinfo,"",@"SHT_NOTE"
	.sectionflags	@"SHF_NOTE_NV_CUINFO"
        /*0018*/ 	.short	0x0002
        /*001a*/ 	.short	0x0064
        /*001c*/ 	.short	0x0082
	.zero		2


//--------------------- .nv.info                  --------------------------
	.section	.nv.info,"",@"SHT_CUDA_INFO"
	.align	4


	//----- nvinfo : EIATTR_REGCOUNT
	.align		4
        /*0000*/ 	.byte	0x04, 0x2f
        /*0002*/ 	.short	(.L_19 - .L_18)
	.align		4
.L_18:
        /*0004*/ 	.word	index@(_ZN7cutlass13device_kernelINS_4gemm6kernel13GemmUniversalIN4cute5tupleIJiiiiEEENS1_10collective13CollectiveMmaINS1_46MainloopSm100TmaUmmaWarpSpecializedBlockScaledILi8ELi2ELi2ENS5_IJNS4_1CILi4EEESB_NSA_ILi1EEEEEEEENS5_IJNSA_ILi128EEENSA_ILi64EEESF_EEENS5_IJNS_12float_e4m3_tENS_13float_ue8m0_tEEEENS5_IJNS5_IJlSC_lEEENS4_6LayoutINS5_IJNS5_IJNS5_IJNSA_ILi32EEESB_EEEiEEESP_NS5_IJSC_iEEEEEENS5_IJNS5_IJNS5_IJNSA_ILi16EEESB_EEEiEEENS5_IJNS5_IJNSA_ILi0EEESC_EEENSA_ILi512EEEEEENS5_IJSV_iEEEEEEEEEEESK_S12_NS4_8TiledMMAINS4_8MMA_AtomIJNS4_21SM100_MMA_MXF8F6F4_SSISI_SI_fSJ_Li128ELi64ELNS4_4UMMA5MajorE0ELS17_0ELNS16_7ScaleInE0ELS18_0EEEEEENSM_INS5_IJSC_SC_SC_EEENS5_IJSV_SV_SV_EEEEENS5_IJNS4_10UnderscoreES1E_S1E_EEEEENS5_IJNS4_23SM90_TMA_LOAD_MULTICASTES1H_EEENS5_IJNS4_14ComposedLayoutINS4_7SwizzleILi3ELi4ELi3EEENS4_18smem_ptr_flag_bitsILi8EEENSM_INS5_IJNSA_ILi8EEESF_EEENS5_IJSF_SC_EEEEEEENSM_INS5_IJNS5_IJNS5_IJSO_SC_EEENS5_IJSN_SC_EEEEEESC_NS5_IJSB_SC_EEEEEENS5_IJNS5_IJNS5_IJST_SX_EEESW_EEESV_NS5_IJSC_SX_EEEEEEEEEEEvNS4_8identityES1I_S23_vS24_EENS_8epilogue10collective18CollectiveEpilogueINS26_23Sm100TmaWarpSpecializedILi3ELi2ELi16ELb1ELb0EEEJNS5_IJSG_SG_SF_EEENS5_IJNSM_ISG_SC_EENSM_INS5_IJSS_NSA_ILi2EEEEEENS5_IJSC_SN_EEEEEEEENS_10bfloat16_tESL_S2I_SL_NS26_6fusion15FusionCallbacksIS2A_NS2J_17LinearCombinationIS2I_fS2I_fLNS_15FloatRoundStyleE2EEES2B_S2H_JEEENS4_5SM1004TMEM4LOAD26SM100_TMEM_LOAD_32dp32b16xENS4_13SM90_TMA_LOADENS1J_INS1K_ILi1ELi4ELi3EEENS1M_ILi16EEENSM_INS5_IJS1O_SS_EEENS5_IJSS_SC_EEEEEEENS4_39AutoVectorizingCopyWithAssumedAlignmentILi128EEENS4_14SM90_TMA_STOREES2Z_S31_S31_EEEvvEEEEvNT_6ParamsE)
        /*0008*/ 	.word	0x00000075


	//----- nvinfo : EIATTR_FRAME_SIZE
	.align		4
.L_19:
        /*000c*/ 	.byte	0x04, 0x11
        /*000e*/ 	.short	(.L_21 - .L_20)
	.align		4
.L_20:
        /*0010*/ 	.word	index@($__internal_2_$__cuda_sm10x_tcgen05_guardrail_trap_unallocated_columns_being_dealloced)
        /*0014*/ 	.word	0x00000000


	//----- nvinfo : EIATTR_FRAME_SIZE
	.align		4
.L_21:
        /*0018*/ 	.byte	0x04, 0x11
        /*001a*/ 	.short	(.L_23 - .L_22)
	.align		4
.L_22:
        /*001c*/ 	.word	index@($__internal_1_$__cuda_sm10x_tcgen05_guardrail_trap_phase_invalid_during_alloc)
        /*0020*/ 	.word	0x00000000


	//----- nvinfo : EIATTR_FRAME_SIZE
	.align		4
.L_23:
        /*0024*/ 	.byte	0x04, 0x11
        /*0026*/ 	.short	(.L_25 - .L_24)
	.align		4
.L_24:
        /*0028*/ 	.word	index@($__internal_0_$__cuda_sm10x_tcgen05_guardrail_trap_col_being_dealloced_not_returned_by_alloc)
        /*002c*/ 	.word	0x00000000


	//----- nvinfo : EIATTR_FRAME_SIZE
	.align		4
.L_25:
        /*0030*/ 	.byte	0x04, 0x11
        /*0032*/ 	.short	(.L_27 - .L_26)
	.align		4
.L_26:
        /*0034*/ 	.word	index@(_ZN7cutlass13device_kernelINS_4gemm6kernel13GemmUniversalIN4cute5tupleIJiiiiEEENS1_10collective13CollectiveMmaINS1_46MainloopSm100TmaUmmaWarpSpecializedBlockScaledILi8ELi2ELi2ENS5_IJNS4_1CILi4EEESB_NSA_ILi1EEEEEEEENS5_IJNSA_ILi128EEENSA_ILi64EEESF_EEENS5_IJNS_12float_e4m3_tENS_13float_ue8m0_tEEEENS5_IJNS5_IJlSC_lEEENS4_6LayoutINS5_IJNS5_IJNS5_IJNSA_ILi32EEESB_EEEiEEESP_NS5_IJSC_iEEEEEENS5_IJNS5_IJNS5_IJNSA_ILi16EEESB_EEEiEEENS5_IJNS5_IJNSA_ILi0EEESC_EEENSA_ILi512EEEEEENS5_IJSV_iEEEEEEEEEEESK_S12_NS4_8TiledMMAINS4_8MMA_AtomIJNS4_21SM100_MMA_MXF8F6F4_SSISI_SI_fSJ_Li128ELi64ELNS4_4UMMA5MajorE0ELS17_0ELNS16_7ScaleInE0ELS18_0EEEEEENSM_INS5_IJSC_SC_SC_EEENS5_IJSV_SV_SV_EEEEENS5_IJNS4_10UnderscoreES1E_S1E_EEEEENS5_IJNS4_23SM90_TMA_LOAD_MULTICASTES1H_EEENS5_IJNS4_14ComposedLayoutINS4_7SwizzleILi3ELi4ELi3EEENS4_18smem_ptr_flag_bitsILi8EEENSM_INS5_IJNSA_ILi8EEESF_EEENS5_IJSF_SC_EEEEEEENSM_INS5_IJNS5_IJNS5_IJSO_SC_EEENS5_IJSN_SC_EEEEEESC_NS5_IJSB_SC_EEEEEENS5_IJNS5_IJNS5_IJST_SX_EEESW_EEESV_NS5_IJSC_SX_EEEEEEEEEEEvNS4_8identityES1I_S23_vS24_EENS_8epilogue10collective18CollectiveEpilogueINS26_23Sm100TmaWarpSpecializedILi3ELi2ELi16ELb1ELb0EEEJNS5_IJSG_SG_SF_EEENS5_IJNSM_ISG_SC_EENSM_INS5_IJSS_NSA_ILi2EEEEEENS5_IJSC_SN_EEEEEEEENS_10bfloat16_tESL_S2I_SL_NS26_6fusion15FusionCallbacksIS2A_NS2J_17LinearCombinationIS2I_fS2I_fLNS_15FloatRoundStyleE2EEES2B_S2H_JEEENS4_5SM1004TMEM4LOAD26SM100_TMEM_LOAD_32dp32b16xENS4_13SM90_TMA_LOADENS1J_INS1K_ILi1ELi4ELi3EEENS1M_ILi16EEENSM_INS5_IJS1O_SS_EEENS5_IJSS_SC_EEEEEEENS4_39AutoVectorizingCopyWithAssumedAlignmentILi128EEENS4_14SM90_TMA_STOREES2Z_S31_S31_EEEvvEEEEvNT_6ParamsE)
        /*0038*/ 	.word	0x00000000


	//----- nvinfo : EIATTR_MIN_STACK_SIZE
	.align		4
.L_27:
        /*003c*/ 	.byte	0x04, 0x12
        /*003e*/ 	.short	(.L_29 - .L_28)
	.align		4
.L_28:
        /*0040*/ 	.word	index@(_ZN7cutlass13device_kernelINS_4gemm6kernel13GemmUniversalIN4cute5tupleIJiiiiEEENS1_10collective13CollectiveMmaINS1_46MainloopSm100TmaUmmaWarpSpecializedBlockScaledILi8ELi2ELi2ENS5_IJNS4_1CILi4EEESB_NSA_ILi1EEEEEEEENS5_IJNSA_ILi128EEENSA_ILi64EEESF_EEENS5_IJNS_12float_e4m3_tENS_13float_ue8m0_tEEEENS5_IJNS5_IJlSC_lEEENS4_6LayoutINS5_IJNS5_IJNS5_IJNSA_ILi32EEESB_EEEiEEESP_NS5_IJSC_iEEEEEENS5_IJNS5_IJNS5_IJNSA_ILi16EEESB_EEEiEEENS5_IJNS5_IJNSA_ILi0EEESC_EEENSA_ILi512EEEEEENS5_IJSV_iEEEEEEEEEEESK_S12_NS4_8TiledMMAINS4_8MMA_AtomIJNS4_21SM100_MMA_MXF8F6F4_SSISI_SI_fSJ_Li128ELi64ELNS4_4UMMA5MajorE0ELS17_0ELNS16_7ScaleInE0ELS18_0EEEEEENSM_INS5_IJSC_SC_SC_EEENS5_IJSV_SV_SV_EEEEENS5_IJNS4_10UnderscoreES1E_S1E_EEEEENS5_IJNS4_23SM90_TMA_LOAD_MULTICASTES1H_EEENS5_IJNS4_14ComposedLayoutINS4_7SwizzleILi3ELi4ELi3EEENS4_18smem_ptr_flag_bitsILi8EEENSM_INS5_IJNSA_ILi8EEESF_EEENS5_IJSF_SC_EEEEEEENSM_INS5_IJNS5_IJNS5_IJSO_SC_EEENS5_IJSN_SC_EEEEEESC_NS5_IJSB_SC_EEEEEENS5_IJNS5_IJNS5_IJST_SX_EEESW_EEESV_NS5_IJSC_SX_EEEEEEEEEEEvNS4_8identityES1I_S23_vS24_EENS_8epilogue10collective18CollectiveEpilogueINS26_23Sm100TmaWarpSpecializedILi3ELi2ELi16ELb1ELb0EEEJNS5_IJSG_SG_SF_EEENS5_IJNSM_ISG_SC_EENSM_INS5_IJSS_NSA_ILi2EEEEEENS5_IJSC_SN_EEEEEEEENS_10bfloat16_tESL_S2I_SL_NS26_6fusion15FusionCallbacksIS2A_NS2J_17LinearCombinationIS2I_fS2I_fLNS_15FloatRoundStyleE2EEES2B_S2H_JEEENS4_5SM1004TMEM4LOAD26SM100_TMEM_LOAD_32dp32b16xENS4_13SM90_TMA_LOADENS1J_INS1K_ILi1ELi4ELi3EEENS1M_ILi16EEENSM_INS5_IJS1O_SS_EEENS5_IJSS_SC_EEEEEEENS4_39AutoVectorizingCopyWithAssumedAlignmentILi128EEENS4_14SM90_TMA_STOREES2Z_S31_S31_EEEvvEEEEvNT_6ParamsE)
        /*0044*/ 	.word	0x00000000
.L_29:


//--------------------- .nv.compat                --------------------------
	.section	.nv.compat,"",@"SHT_CUDA_COMPAT_INFO"
	.align	4
        /*0000*/ 	.byte	0x02, 0x09, 0x01, 0x00, 0x02, 0x02, 0x02, 0x00, 0x02, 0x05, 0x05, 0x00, 0x03, 0x07, 0x01, 0x01
        /*0010*/ 	.byte	0x02, 0x03, 0x01, 0x00, 0x02, 0x06, 0x01, 0x00, 0x04, 0x0b, 0x08, 0x00, 0x09, 0x00, 0x00, 0x00
        /*0020*/ 	.byte	0x00, 0x00, 0x00, 0x00


//--------------------- .nv.info._ZN7cutlass13device_kernelINS_4gemm6kernel13GemmUniversalIN4cute5tupleIJiiiiEEENS1_10collective13CollectiveMmaINS1_46MainloopSm100TmaUmmaWarpSpecializedBlockScaledILi8ELi2ELi2ENS5_IJNS4_1CILi4EEESB_NSA_ILi1EEEEEEEENS5_IJNSA_ILi128EEENSA_ILi64EEESF_EEENS5_IJNS_12float_e4m3_tENS_13float_ue8m0_tEEEENS5_IJNS5_IJlSC_lEEENS4_6LayoutINS5_IJNS5_IJNS5_IJNSA_ILi32EEESB_EEEiEEESP_NS5_IJSC_iEEEEEENS5_IJNS5_IJNS5_IJNSA_ILi16EEESB_EEEiEEENS5_IJNS5_IJNSA_ILi0EEESC_EEENSA_ILi512EEEEEENS5_IJSV_iEEEEEEEEEEESK_S12_NS4_8TiledMMAINS4_8MMA_AtomIJNS4_21SM100_MMA_MXF8F6F4_SSISI_SI_fSJ_Li128ELi64ELNS4_4UMMA5MajorE0ELS17_0ELNS16_7ScaleInE0ELS18_0EEEEEENSM_INS5_IJSC_SC_SC_EEENS5_IJSV_SV_SV_EEEEENS5_IJNS4_10UnderscoreES1E_S1E_EEEEENS5_IJNS4_23SM90_TMA_LOAD_MULTICASTES1H_EEENS5_IJNS4_14ComposedLayoutINS4_7SwizzleILi3ELi4ELi3EEENS4_18smem_ptr_flag_bitsILi8EEENSM_INS5_IJNSA_ILi8EEESF_EEENS5_IJSF_SC_EEEEEEENSM_INS5_IJNS5_IJNS5_IJSO_SC_EEENS5_IJSN_SC_EEEEEESC_NS5_IJSB_SC_EEEEEENS5_IJNS5_IJNS5_IJST_SX_EEESW_EEESV_NS5_IJSC_SX_EEEEEEEEEEEvNS4_8identityES1I_S23_vS24_EENS_8epilogue10collective18CollectiveEpilogueINS26_23Sm100TmaWarpSpecializedILi3ELi2ELi16ELb1ELb0EEEJNS5_IJSG_SG_SF_EEENS5_IJNSM_ISG_SC_EENSM_INS5_IJSS_NSA_ILi2EEEEEENS5_IJSC_SN_EEEEEEEENS_10bfloat16_tESL_S2I_SL_NS26_6fusion15FusionCallbacksIS2A_NS2J_17LinearCombinationIS2I_fS2I_fLNS_15FloatRoundStyleE2EEES2B_S2H_JEEENS4_5SM1004TMEM4LOAD26SM100_TMEM_LOAD_32dp32b16xENS4_13SM90_TMA_LOADENS1J_INS1K_ILi1ELi4ELi3EEENS1M_ILi16EEENSM_INS5_IJS1O_SS_EEENS5_IJSS_SC_EEEEEEENS4_39AutoVectorizingCopyWithAssumedAlignmentILi128EEENS4_14SM90_TMA_STOREES2Z_S31_S31_EEEvvEEEEvNT_6ParamsE --------------------------
	.section	.nv.info._ZN7cutlass13device_kernelINS_4gemm6kernel13GemmUniversalIN4cute5tupleIJiiiiEEENS1_10collective13CollectiveMmaINS1_46MainloopSm100TmaUmmaWarpSpecializedBlockScaledILi8ELi2ELi2ENS5_IJNS4_1CILi4EEESB_NSA_ILi1EEEEEEEENS5_IJNSA_ILi128EEENSA_ILi64EEESF_EEENS5_IJNS_12float_e4m3_tENS_13float_ue8m0_tEEEENS5_IJNS5_IJlSC_lEEENS4_6LayoutINS5_IJNS5_IJNS5_IJNSA_ILi32EEESB_EEEiEEESP_NS5_IJSC_iEEEEEENS5_IJNS5_IJNS5_IJNSA_ILi16EEESB_EEEiEEENS5_IJNS5_IJNSA_ILi0EEESC_EEENSA_ILi512EEEEEENS5_IJSV_iEEEEEEEEEEESK_S12_NS4_8TiledMMAINS4_8MMA_AtomIJNS4_21SM100_MMA_MXF8F6F4_SSISI_SI_fSJ_Li128ELi64ELNS4_4UMMA5MajorE0ELS17_0ELNS16_7ScaleInE0ELS18_0EEEEEENSM_INS5_IJSC_SC_SC_EEENS5_IJSV_SV_SV_EEEEENS5_IJNS4_10UnderscoreES1E_S1E_EEEEENS5_IJNS4_23SM90_TMA_LOAD_MULTICASTES1H_EEENS5_IJNS4_14ComposedLayoutINS4_7SwizzleILi3ELi4ELi3EEENS4_18smem_ptr_flag_bitsILi8EEENSM_INS5_IJNSA_ILi8EEESF_EEENS5_IJSF_SC_EEEEEEENSM_INS5_IJNS5_IJNS5_IJSO_SC_EEENS5_IJSN_SC_EEEEEESC_NS5_IJSB_SC_EEEEEENS5_IJNS5_IJNS5_IJST_SX_EEESW_EEESV_NS5_IJSC_SX_EEEEEEEEEEEvNS4_8identityES1I_S23_vS24_EENS_8epilogue10collective18CollectiveEpilogueINS26_23Sm100TmaWarpSpecializedILi3ELi2ELi16ELb1ELb0EEEJNS5_IJSG_SG_SF_EEENS5_IJNSM_ISG_SC_EENSM_INS5_IJSS_NSA_ILi2EEEEEENS5_IJSC_SN_EEEEEEEENS_10bfloat16_tESL_S2I_SL_NS26_6fusion15FusionCallbacksIS2A_NS2J_17LinearCombinationIS2I_fS2I_fLNS_15FloatRoundStyleE2EEES2B_S2H_JEEENS4_5SM1004TMEM4LOAD26SM100_TMEM_LOAD_32dp32b16xENS4_13SM90_TMA_LOADENS1J_INS1K_ILi1ELi4ELi3EEENS1M_ILi16EEENSM_INS5_IJS1O_SS_EEENS5_IJSS_SC_EEEEEEENS4_39AutoVectorizingCopyWithAssumedAlignmentILi128EEENS4_14SM90_TMA_STOREES2Z_S31_S31_EEEvvEEEEvNT_6ParamsE,"",@"SHT_CUDA_INFO"
	.sectionflags	@""
	.align	4


	//----- nvinfo : EIATTR_CUDA_API_VERSION
	.align		4
        /*0000*/ 	.byte	0x04, 0x37
        /*0002*/ 	.short	(.L_31 - .L_30)
.L_30:
        /*0004*/ 	.word	0x00000082


	//----- nvinfo : EIATTR_KPARAM_INFO
	.align		4
.L_31:
        /*0008*/ 	.byte	0x04, 0x17
        /*000a*/ 	.short	(.L_33 - .L_32)
.L_32:
        /*000c*/ 	.word	0x00000000
        /*0010*/ 	.short	0x0000
        /*0012*/ 	.short	0x0000
        /*0014*/ 	.byte	0x00, 0xf0, 0x01, 0x30


	//----- nvinfo : EIATTR_AT_ENTRY_FRAGMENTS
	.align		4
.L_33:
        /*0018*/ 	.byte	0x04, 0x4f
        /*001a*/ 	.short	(.L_35 - .L_34)


	//   ....[0]....
.L_34:
        /*001c*/ 	.word	0x00000006


	//----- nvinfo : EIATTR_RESERVED_SMEM_USED
	.align		4
.L_35:
        /*0020*/ 	.byte	0x01, 0x41
	.zero		2


	//----- nvinfo : EIATTR_SPARSE_MMA_MASK
	.align		4
        /*0024*/ 	.byte	0x03, 0x50
        /*0026*/ 	.short	0x0000


	//----- nvinfo : EIATTR_TCGEN05_1CTA_USED
	.align		4
        /*0028*/ 	.byte	0x01, 0x51
	.zero		2


	//----- nvinfo : EIATTR_MAXREG_COUNT
	.align		4
        /*002c*/ 	.byte	0x03, 0x1b
        /*002e*/ 	.short	0x00ff


	//----- nvinfo : EIATTR_NUM_BARRIERS
	.align		4
        /*0030*/ 	.byte	0x02, 0x4c
        /*0032*/ 	.byte	0x07
	.zero		1


	//----- nvinfo : EIATTR_EXTERNS
	.align		4
        /*0034*/ 	.byte	0x04, 0x0f
        /*0036*/ 	.short	(.L_37 - .L_36)


	//   ....[0]....
	.align		4
.L_36:
        /*0038*/ 	.word	index@(__assertfail)


	//----- nvinfo : EIATTR_MERCURY_ISA_VERSION
	.align		4
.L_37:
        /*003c*/ 	.byte	0x03, 0x5f
        /*003e*/ 	.short	0x0101


	//----- nvinfo : EIATTR_INT_WARP_WIDE_INSTR_OFFSETS
	.align		4
        /*0040*/ 	.byte	0x04, 0x31
        /*0042*/ 	.short	(.L_39 - .L_38)


	//   ....[0]....
.L_38:
        /*0044*/ 	.word	0x00004db0


	//   ....[1]....
        /*0048*/ 	.word	0x00004de0


	//   ....[2]....
        /*004c*/ 	.word	0x00004e00


	//   ....[3]....
        /*0050*/ 	.word	0x000059c0


	//   ....[4]....
        /*0054*/ 	.word	0x00005a90


	//   ....[5]....
        /*0058*/ 	.word	0x00005b00


	//   ....[6]....
        /*005c*/ 	.word	0x00005c60


	//   ....[7]....
        /*0060*/ 	.word	0x00005d30


	//   ....[8]....
        /*0064*/ 	.word	0x00005d70


	//   ....[9]....
        /*0068*/ 	.word	0x00005ed0


	//   ....[10]....
        /*006c*/ 	.word	0x00005f80


	//   ....[11]....
        /*0070*/ 	.word	0x00005fd0


	//   ....[12]....
        /*0074*/ 	.word	0x000060f0


	//   ....[13]....
        /*0078*/ 	.word	0x00006220


	//   ....[14]....
        /*007c*/ 	.word	0x00006270


	//----- nvinfo : EIATTR_COOP_GROUP_MASK_REGIDS
	.align		4
.L_39:
        /*0080*/ 	.byte	0x04, 0x29
        /*0082*/ 	.short	(.L_41 - .L_40)


	//   ....[0]....
.L_40:
        /*0084*/ 	.word	0xffffffff


	//   ....[1]....
        /*0088*/ 	.word	0xffffffff


	//   ....[2]....
        /*008c*/ 	.word	0xffffffff


	//   ....[3]....
        /*0090*/ 	.word	0xffffffff


	//   ....[4]....
        /*0094*/ 	.word	0xffffffff


	//   ....[5]....
        /*0098*/ 	.word	0xffffffff


	//   ....[6]....
        /*009c*/ 	.word	0xffffffff


	//   ....[7]....
        /*00a0*/ 	.word	0xffffffff


	//   ....[8]....
        /*00a4*/ 	.word	0xffffffff


	//   ....[9]....
        /*00a8*/ 	.word	0xffffffff


	//   ....[10]....
        /*00ac*/ 	.word	0xffffffff


	//   ....[11]....
        /*00b0*/ 	.word	0xffffffff


	//   ....[12]....
        /*00b4*/ 	.word	0xffffffff


	//   ....[13]....
        /*00b8*/ 	.word	0xffffffff


	//----- nvinfo : EIATTR_COOP_GROUP_INSTR_OFFSETS
	.align		4
.L_41:
        /*00bc*/ 	.byte	0x04, 0x28
        /*00be*/ 	.short	(.L_43 - .L_42)


	//   ....[0]....
.L_42:
        /*00c0*/ 	.word	0x00000080


	//   ....[1]....
        /*00c4*/ 	.word	0x00000540


	//   ....[2]....
        /*00c8*/ 	.word	0x000007a0


	//   ....[3]....
        /*00cc*/ 	.word	0x00000920


	//   ....[4]....
        /*00d0*/ 	.word	0x00000a20


	//   ....[5]....
        /*00d4*/ 	.word	0x00000b90


	//   ....[6]....
        /*00d8*/ 	.word	0x00000cf0


	//   ....[7]....
        /*00dc*/ 	.word	0x00000ea0


	//   ....[8]....
        /*00e0*/ 	.word	0x000027b0


	//   ....[9]....
        /*00e4*/ 	.word	0x000038e0


	//   ....[10]....
        /*00e8*/ 	.word	0x00003af0


	//   ....[11]....
        /*00ec*/ 	.word	0x00003b20


	//   ....[12]....
        /*00f0*/ 	.word	0x00004c90


	//   ....[13]....
        /*00f4*/ 	.word	0x00004ec0


	//----- nvinfo : EIATTR_VRC_CTA_INIT_COUNT
	.align		4
.L_43:
        /*00f8*/ 	.byte	0x02, 0x4a
        /*00fa*/ 	.byte	0x80
	.zero		1


	//----- nvinfo : EIATTR_SYSCALL_OFFSETS
	.align		4
        /*00fc*/ 	.byte	0x04, 0x46
        /*00fe*/ 	.short	(.L_45 - .L_44)


	//   ....[0]....
.L_44:
        /*0100*/ 	.word	0x00006f70


	//   ....[1]....
        /*0104*/ 	.word	0x00007060


	//   ....[2]....
        /*0108*/ 	.word	0x000079d0


	//   ....[3]....
        /*010c*/ 	.word	0x00007b40


	//   ....[4]....
        /*0110*/ 	.word	0x00008920


	//   ....[5]....
        /*0114*/ 	.word	0x00008a90


	//   ....[6]....
        /*0118*/ 	.word	0x000098d0


	//   ....[7]....
        /*011c*/ 	.word	0x00009a40


	//   ....[8]....
        /*0120*/ 	.word	0x0000a810


	//   ....[9]....
        /*0124*/ 	.word	0x0000a980


	//----- nvinfo : EIATTR_MBARRIER_INSTR_OFFSETS
	.align		4
.L_45:
        /*0128*/ 	.byte	0x04, 0x39
        /*012a*/ 	.short	(.L_47 - .L_46)


	//   ....[0]....
.L_46:
        /*012c*/ 	.word	0x00000680
        /*0130*/ 	.word	0x000000ff
        /*0134*/ 	.word	0x00000000
        /*0138*/ 	.short	0x0100
        /*013a*/ 	.byte	0x04
	.zero		1


	//   ....[1]....
        /*013c*/ 	.word	0x00000690
        /*0140*/ 	.word	0x000000ff
        /*0144*/ 	.word	0x00000040
        /*0148*/ 	.short	0x0100
        /*014a*/ 	.byte	0x04
	.zero		1


	//   ....[2]....
        /*014c*/ 	.word	0x000006a0
        /*0150*/ 	.word	0x000000ff
        /*0154*/ 	.word	0x00000008
        /*0158*/ 	.short	0x0100
        /*015a*/ 	.byte	0x04
	.zero		1


	//   ....[3]....
        /*015c*/ 	.word	0x000006b0
        /*0160*/ 	.word	0x000000ff
        /*0164*/ 	.word	0x00000048
        /*0168*/ 	.short	0x0100
        /*016a*/ 	.byte	0x04
	.zero		1


	//   ....[4]....
        /*016c*/ 	.word	0x000006c0
        /*0170*/ 	.word	0x000000ff
        /*0174*/ 	.word	0x00000010
        /*0178*/ 	.short	0x0100
        /*017a*/ 	.byte	0x04
	.zero		1


	//   ....[5]....
        /*017c*/ 	.word	0x000006d0
        /*0180*/ 	.word	0x000000ff
        /*0184*/ 	.word	0x00000050
        /*0188*/ 	.short	0x0100
        /*018a*/ 	.byte	0x04
	.zero		1


	//   ....[6]....
        /*018c*/ 	.word	0x000006e0
        /*0190*/ 	.word	0x000000ff
        /*0194*/ 	.word	0x00000018
        /*0198*/ 	.short	0x0100
        /*019a*/ 	.byte	0x04
	.zero		1


	//   ....[7]....
        /*019c*/ 	.word	0x000006f0
        /*01a0*/ 	.word	0x000000ff
        /*01a4*/ 	.word	0x00000058
        /*01a8*/ 	.short	0x0100
        /*01aa*/ 	.byte	0x04
	.zero		1


	//   ....[8]....
        /*01ac*/ 	.word	0x00000700
        /*01b0*/ 	.word	0x000000ff
        /*01b4*/ 	.word	0x00000020
        /*01b8*/ 	.short	0x0100
        /*01ba*/ 	.byte	0x04
	.zero		1


	//   ....[9]....
        /*01bc*/ 	.word	0x00000710
        /*01c0*/ 	.word	0x000000ff
        /*01c4*/ 	.word	0x00000060
        /*01c8*/ 	.short	0x0100
        /*01ca*/ 	.byte	0x04
	.zero		1


	//   ....[10]....
        /*01cc*/ 	.word	0x00000720
        /*01d0*/ 	.word	0x000000ff
        /*01d4*/ 	.word	0x00000028
        /*01d8*/ 	.short	0x0100
        /*01da*/ 	.byte	0x04
	.zero		1


	//   ....[11]....
        /*01dc*/ 	.word	0x00000730
        /*01e0*/ 	.word	0x000000ff
        /*01e4*/ 	.word	0x00000068
        /*01e8*/ 	.short	0x0100
        /*01ea*/ 	.byte	0x04
	.zero		1


	//   ....[12]....
        /*01ec*/ 	.word	0x00000740
        /*01f0*/ 	.word	0x000000ff
        /*01f4*/ 	.word	0x00000030
        /*01f8*/ 	.short	0x0100
        /*01fa*/ 	.byte	0x04
	.zero		1


	//   ....[13]....
        /*01fc*/ 	.word	0x00000750
        /*0200*/ 	.word	0x000000ff
        /*0204*/ 	.word	0x00000070
        /*0208*/ 	.short	0x0100
        /*020a*/ 	.byte	0x04
	.zero		1


	//   ....[14]....
        /*020c*/ 	.word	0x00000760
        /*0210*/ 	.word	0x000000ff
        /*0214*/ 	.word	0x00000038
        /*0218*/ 	.short	0x0100
        /*021a*/ 	.byte	0x04
	.zero		1


	//   ....[15]....
        /*021c*/ 	.word	0x00000770
        /*0220*/ 	.word	0x000000ff
        /*0224*/ 	.word	0x00000078
        /*0228*/ 	.short	0x0100
        /*022a*/ 	.byte	0x04
	.zero		1


	//   ....[16]....
        /*022c*/ 	.word	0x000008b0
        /*0230*/ 	.word	0x000000ff
        /*0234*/ 	.word	0x00000080
        /*0238*/ 	.short	0x0100
        /*023a*/ 	.byte	0x04
	.zero		1


	//   ....[17]....
        /*023c*/ 	.word	0x000008c0
        /*0240*/ 	.word	0x000000ff
        /*0244*/ 	.word	0x00000098
        /*0248*/ 	.short	0x0100
        /*024a*/ 	.byte	0x04
	.zero		1


	//   ....[18]....
        /*024c*/ 	.word	0x000008d0
        /*0250*/ 	.word	0x000000ff
        /*0254*/ 	.word	0x00000088
        /*0258*/ 	.short	0x0100
        /*025a*/ 	.byte	0x04
	.zero		1


	//   ....[19]....
        /*025c*/ 	.word	0x000008e0
        /*0260*/ 	.word	0x000000ff
        /*0264*/ 	.word	0x000000a0
        /*0268*/ 	.short	0x0100
        /*026a*/ 	.byte	0x04
	.zero		1


	//   ....[20]....
        /*026c*/ 	.word	0x000008f0
        /*0270*/ 	.word	0x000000ff
        /*0274*/ 	.word	0x00000090
        /*0278*/ 	.short	0x0100
        /*027a*/ 	.byte	0x04
	.zero		1


	//   ....[21]....
        /*027c*/ 	.word	0x00000900
        /*0280*/ 	.word	0x000000ff
        /*0284*/ 	.word	0x000000a8
        /*0288*/ 	.short	0x0100
        /*028a*/ 	.byte	0x04
	.zero		1


	//   ....[22]....
        /*028c*/ 	.word	0x000009f0
        /*0290*/ 	.word	0x000000ff
        /*0294*/ 	.word	0x000000b0
        /*0298*/ 	.short	0x0100
        /*029a*/ 	.byte	0x06
	.zero		1


	//   ....[23]....
        /*029c*/ 	.word	0x00000a00
        /*02a0*/ 	.word	0x000000ff
        /*02a4*/ 	.word	0x000000b8
        /*02a8*/ 	.short	0x0100
        /*02aa*/ 	.byte	0x06
	.zero		1


	//   ....[24]....
        /*02ac*/ 	.word	0x00000b40
        /*02b0*/ 	.word	0x000000ff
        /*02b4*/ 	.word	0x000000c0
        /*02b8*/ 	.short	0x0100
        /*02ba*/ 	.byte	0x06
	.zero		1


	//   ....[25]....
        /*02bc*/ 	.word	0x00000b50
        /*02c0*/ 	.word	0x000000ff
        /*02c4*/ 	.word	0x000000d0
        /*02c8*/ 	.short	0x0100
        /*02ca*/ 	.byte	0x06
	.zero		1


	//   ....[26]....
        /*02cc*/ 	.word	0x00000b60
        /*02d0*/ 	.word	0x000000ff
        /*02d4*/ 	.word	0x000000c8
        /*02d8*/ 	.short	0x0100
        /*02da*/ 	.byte	0x06
	.zero		1


	//   ....[27]....
        /*02dc*/ 	.word	0x00000b70
        /*02e0*/ 	.word	0x000000ff
        /*02e4*/ 	.word	0x000000d8
        /*02e8*/ 	.short	0x0100
        /*02ea*/ 	.byte	0x06
	.zero		1


	//   ....[28]....
        /*02ec*/ 	.word	0x00000ca0
        /*02f0*/ 	.word	0x000000ff
        /*02f4*/ 	.word	0x000000e0
        /*02f8*/ 	.short	0x0100
        /*02fa*/ 	.byte	0x04
	.zero		1


	//   ....[29]....
        /*02fc*/ 	.word	0x00000cb0
        /*0300*/ 	.word	0x000000ff
        /*0304*/ 	.word	0x000000f0
        /*0308*/ 	.short	0x0100
        /*030a*/ 	.byte	0x04
	.zero		1


	//   ....[30]....
        /*030c*/ 	.word	0x00000cc0
        /*0310*/ 	.word	0x000000ff
        /*0314*/ 	.word	0x000000e8
        /*0318*/ 	.short	0x0100
        /*031a*/ 	.byte	0x04
	.zero		1


	//   ....[31]....
        /*031c*/ 	.word	0x00000cd0
        /*0320*/ 	.word	0x000000ff
        /*0324*/ 	.word	0x000000f8
        /*0328*/ 	.short	0x0100
        /*032a*/ 	.byte	0x04
	.zero		1


	//   ....[32]....
        /*032c*/ 	.word	0x00000dc0
        /*0330*/ 	.word	0x000000ff
        /*0334*/ 	.word	0x00000100
        /*0338*/ 	.short	0x0100
        /*033a*/ 	.byte	0x04
	.zero		1


	//   ....[33]....
        /*033c*/ 	.word	0x00000dd0
        /*0340*/ 	.word	0x000000ff
        /*0344*/ 	.word	0x00000110
        /*0348*/ 	.short	0x0100
        /*034a*/ 	.byte	0x04
	.zero		1


	//   ....[34]....
        /*034c*/ 	.word	0x00000de0
        /*0350*/ 	.word	0x000000ff
        /*0354*/ 	.word	0x00000108
        /*0358*/ 	.short	0x0100
        /*035a*/ 	.byte	0x04
	.zero		1


	//   ....[35]....
        /*035c*/ 	.word	0x00000df0
        /*0360*/ 	.word	0x000000ff
        /*0364*/ 	.word	0x00000118
        /*0368*/ 	.short	0x0100
        /*036a*/ 	.byte	0x04
	.zero		1


	//   ....[36]....
        /*036c*/ 	.word	0x00001d80
        /*0370*/ 	.word	0x00000000
        /*0374*/ 	.word	0x00000110
        /*0378*/ 	.short	0x010a
        /*037a*/ 	.byte	0xff
	.zero		1


	//   ....[37]....
        /*037c*/ 	.word	0x00001db0
        /*0380*/ 	.word	0x00000000
        /*0384*/ 	.word	0x00000100
        /*0388*/ 	.short	0x0101
        /*038a*/ 	.byte	0xff
	.zero		1


	//   ....[38]....
        /*038c*/ 	.word	0x00001e60
        /*0390*/ 	.word	0x000000ff
        /*0394*/ 	.word	0x00000040
        /*0398*/ 	.short	0x010a
        /*039a*/ 	.byte	0x04
	.zero		1


	//   ....[39]....
        /*039c*/ 	.word	0x00001f10
        /*03a0*/ 	.word	0x000000ff
        /*03a4*/ 	.word	0x00000040
        /*03a8*/ 	.short	0x010a
        /*03aa*/ 	.byte	0x29
	.zero		1


	//   ....[40]....
        /*03ac*/ 	.word	0x00002050
        /*03b0*/ 	.word	0x000000ff
        /*03b4*/ 	.word	0x00000040
        /*03b8*/ 	.short	0x010a
        /*03ba*/ 	.byte	0x05
	.zero		1


	//   ....[41]....
        /*03bc*/ 	.word	0x00002320
        /*03c0*/ 	.word	0x000000ff
        /*03c4*/ 	.word	0x000000b8
        /*03c8*/ 	.short	0x0101
        /*03ca*/ 	.byte	0x06
	.zero		1


	//   ....[42]....
        /*03cc*/ 	.word	0x00002340
        /*03d0*/ 	.word	0x000000ff
        /*03d4*/ 	.word	0x00000040
        /*03d8*/ 	.short	0x010a
        /*03da*/ 	.byte	0x04
	.zero		1


	//   ....[43]....
        /*03dc*/ 	.word	0x000023c0
        /*03e0*/ 	.word	0x000000ff
        /*03e4*/ 	.word	0x00000040
        /*03e8*/ 	.short	0x010a
        /*03ea*/ 	.byte	0x29
	.zero		1


	//   ....[44]....
        /*03ec*/ 	.word	0x00002500
        /*03f0*/ 	.word	0x000000ff
        /*03f4*/ 	.word	0x00000040
        /*03f8*/ 	.short	0x010a
        /*03fa*/ 	.byte	0x05
	.zero		1


	//   ....[45]....
        /*03fc*/ 	.word	0x000027e0
        /*0400*/ 	.word	0x00000003
        /*0404*/ 	.word	0x000000c0
        /*0408*/ 	.short	0x010a
        /*040a*/ 	.byte	0xff
	.zero		1


	//   ....[46]....
        /*040c*/ 	.word	0x00002930
        /*0410*/ 	.word	0x00000000
        /*0414*/ 	.word	0x00000000
        /*0418*/ 	.short	0x0101
        /*041a*/ 	.byte	0xff
	.zero		1


	//   ....[47]....
        /*041c*/ 	.word	0x00002ef0
        /*0420*/ 	.word	0x000000ff
        /*0424*/ 	.word	0x00000000
        /*0428*/ 	.short	0x010a
        /*042a*/ 	.byte	0x04
	.zero		1


	//   ....[48]....
        /*042c*/ 	.word	0x00002f80
        /*0430*/ 	.word	0x000000ff
        /*0434*/ 	.word	0x00000000
        /*0438*/ 	.short	0x010a
        /*043a*/ 	.byte	0x05
	.zero		1


	//   ....[49]....
        /*043c*/ 	.word	0x00003010
        /*0440*/ 	.word	0x000000ff
        /*0444*/ 	.word	0x00000000
        /*0448*/ 	.short	0x010a
        /*044a*/ 	.byte	0x05
	.zero		1


	//   ....[50]....
        /*044c*/ 	.word	0x000030a0
        /*0450*/ 	.word	0x000000ff
        /*0454*/ 	.word	0x00000000
        /*0458*/ 	.short	0x010a
        /*045a*/ 	.byte	0x05
	.zero		1


	//   ....[51]....
        /*045c*/ 	.word	0x00003130
        /*0460*/ 	.word	0x000000ff
        /*0464*/ 	.word	0x00000000
        /*0468*/ 	.short	0x010a
        /*046a*/ 	.byte	0x05
	.zero		1


	//   ....[52]....
        /*046c*/ 	.word	0x000031c0
        /*0470*/ 	.word	0x000000ff
        /*0474*/ 	.word	0x00000000
        /*0478*/ 	.short	0x010a
        /*047a*/ 	.byte	0x05
	.zero		1


	//   ....[53]....
        /*047c*/ 	.word	0x00003250
        /*0480*/ 	.word	0x000000ff
        /*0484*/ 	.word	0x00000000
        /*0488*/ 	.short	0x010a
        /*048a*/ 	.byte	0x05
	.zero		1


	//   ....[54]....
        /*048c*/ 	.word	0x000032f0
        /*0490*/ 	.word	0x00000000
        /*0494*/ 	.word	0x00000000
        /*0498*/ 	.short	0x010a
        /*049a*/ 	.byte	0xff
	.zero		1


	//   ....[55]....
        /*049c*/ 	.word	0x00003430
        /*04a0*/ 	.word	0x00000002
        /*04a4*/ 	.word	0x00000100
        /*04a8*/ 	.short	0x010a
        /*04aa*/ 	.byte	0xff
	.zero		1


	//   ....[56]....
        /*04ac*/ 	.word	0x000034a0
        /*04b0*/ 	.word	0x00000002
        /*04b4*/ 	.word	0x00000000
        /*04b8*/ 	.short	0x0101
        /*04ba*/ 	.byte	0xff
	.zero		1


	//   ....[57]....
        /*04bc*/ 	.word	0x000034c0
        /*04c0*/ 	.word	0x000000ff
        /*04c4*/ 	.word	0x000000d0
        /*04c8*/ 	.short	0x010a
        /*04ca*/ 	.byte	0x04
	.zero		1


	//   ....[58]....
        /*04cc*/ 	.word	0x000035e0
        /*04d0*/ 	.word	0x00000002
        /*04d4*/ 	.word	0x000000c0
        /*04d8*/ 	.short	0x010a
        /*04da*/ 	.byte	0xff
	.zero		1


	//   ....[59]....
        /*04dc*/ 	.word	0x000036e0
        /*04e0*/ 	.word	0x00000002
        /*04e4*/ 	.word	0x00000000
        /*04e8*/ 	.short	0x0101
        /*04ea*/ 	.byte	0xff
	.zero		1


	//   ....[60]....
        /*04ec*/ 	.word	0x00003770
        /*04f0*/ 	.word	0x000000ff
        /*04f4*/ 	.word	0x000000d0
        /*04f8*/ 	.short	0x0106
        /*04fa*/ 	.byte	0x04
	.zero		1


	//   ....[61]....
        /*04fc*/ 	.word	0x00003790
        /*0500*/ 	.word	0x000000ff
        /*0504*/ 	.word	0x000000d0
        /*0508*/ 	.short	0x010a
        /*050a*/ 	.byte	0x04
	.zero		1


	//   ....[62]....
        /*050c*/ 	.word	0x00003820
        /*0510*/ 	.word	0x000000ff
        /*0514*/ 	.word	0x000000d0
        /*0518*/ 	.short	0x0106
        /*051a*/ 	.byte	0x07
	.zero		1


	//   ....[63]....
        /*051c*/ 	.word	0x00003860
        /*0520*/ 	.word	0x00000000
        /*0524*/ 	.word	0x000000d0
        /*0528*/ 	.short	0x010a
        /*052a*/ 	.byte	0xff
	.zero		1


	//   ....[64]....
        /*052c*/ 	.word	0x00003ee0
        /*0530*/ 	.word	0x00000002
        /*0534*/ 	.word	0x000000c0
        /*0538*/ 	.short	0x010a
        /*053a*/ 	.byte	0xff
	.zero		1


	//   ....[65]....
        /*053c*/ 	.word	0x00004000
        /*0540*/ 	.word	0x00000000
        /*0544*/ 	.word	0x00000000
        /*0548*/ 	.short	0x0101
        /*054a*/ 	.byte	0xff
	.zero		1


	//   ....[66]....
        /*054c*/ 	.word	0x00004530
        /*0550*/ 	.word	0x000000ff
        /*0554*/ 	.word	0x00000000
        /*0558*/ 	.short	0x010a
        /*055a*/ 	.byte	0x04
	.zero		1


	//   ....[67]....
        /*055c*/ 	.word	0x00004580
        /*0560*/ 	.word	0x000000ff
        /*0564*/ 	.word	0x000000f0
        /*0568*/ 	.short	0x010a
        /*056a*/ 	.byte	0x38
	.zero		1


	//   ....[68]....
        /*056c*/ 	.word	0x00004780
        /*0570*/ 	.word	0x000000ff
        /*0574*/ 	.word	0x00000000
        /*0578*/ 	.short	0x010a
        /*057a*/ 	.byte	0x07
	.zero		1


	//   ....[69]....
        /*057c*/ 	.word	0x000048b0
        /*0580*/ 	.word	0x000000ff
        /*0584*/ 	.word	0x00000000
        /*0588*/ 	.short	0x010a
        /*058a*/ 	.byte	0x04
	.zero		1


	//   ....[70]....
        /*058c*/ 	.word	0x00004be0
        /*0590*/ 	.word	0x000000ff
        /*0594*/ 	.word	0x00000000
        /*0598*/ 	.short	0x010a
        /*059a*/ 	.byte	0x04
	.zero		1


	//   ....[71]....
        /*059c*/ 	.word	0x00004c70
        /*05a0*/ 	.word	0x000000ff
        /*05a4*/ 	.word	0x00000000
        /*05a8*/ 	.short	0x010a
        /*05aa*/ 	.byte	0x04
	.zero		1


	//   ....[72]....
        /*05ac*/ 	.word	0x00005110
        /*05b0*/ 	.word	0x0000000c
        /*05b4*/ 	.word	0x000000c0
        /*05b8*/ 	.short	0x010a
        /*05ba*/ 	.byte	0xff
	.zero		1


	//   ....[73]....
        /*05bc*/ 	.word	0x00005280
        /*05c0*/ 	.word	0x00000000
        /*05c4*/ 	.word	0x00000000
        /*05c8*/ 	.short	0x0101
        /*05ca*/ 	.byte	0xff
	.zero		1


	//   ....[74]....
        /*05cc*/ 	.word	0x00005700
        /*05d0*/ 	.word	0x000000ff
        /*05d4*/ 	.word	0x000000b8
        /*05d8*/ 	.short	0x010a
        /*05da*/ 	.byte	0x1d
	.zero		1


	//   ....[75]....
        /*05dc*/ 	.word	0x000058c0
        /*05e0*/ 	.word	0x000000ff
        /*05e4*/ 	.word	0x00000098
        /*05e8*/ 	.short	0x010a
        /*05ea*/ 	.byte	0x04
	.zero		1


	//   ....[76]....
        /*05ec*/ 	.word	0x00005b20
        /*05f0*/ 	.word	0x000000ff
        /*05f4*/ 	.word	0x00000080
        /*05f8*/ 	.short	0x010b
        /*05fa*/ 	.byte	0x04
	.zero		1


	//   ....[77]....
        /*05fc*/ 	.word	0x00005b30
        /*0600*/ 	.word	0x000000ff
        /*0604*/ 	.word	0x00000000
        /*0608*/ 	.short	0x0101
        /*060a*/ 	.byte	0x06
	.zero		1


	//   ....[78]....
        /*060c*/ 	.word	0x00005b40
        /*0610*/ 	.word	0x000000ff
        /*0614*/ 	.word	0x00000098
        /*0618*/ 	.short	0x010a
        /*061a*/ 	.byte	0x07
	.zero		1


	//   ....[79]....
        /*061c*/ 	.word	0x00005da0
        /*0620*/ 	.word	0x000000ff
        /*0624*/ 	.word	0x00000080
        /*0628*/ 	.short	0x010b
        /*062a*/ 	.byte	0x07
	.zero		1


	//   ....[80]....
        /*062c*/ 	.word	0x00005db0
        /*0630*/ 	.word	0x000000ff
        /*0634*/ 	.word	0x00000000
        /*0638*/ 	.short	0x0101
        /*063a*/ 	.byte	0x04
	.zero		1


	//   ....[81]....
        /*063c*/ 	.word	0x00005dc0
        /*0640*/ 	.word	0x000000ff
        /*0644*/ 	.word	0x00000098
        /*0648*/ 	.short	0x010a
        /*064a*/ 	.byte	0x05
	.zero		1


	//   ....[82]....
        /*064c*/ 	.word	0x00006010
        /*0650*/ 	.word	0x000000ff
        /*0654*/ 	.word	0x00000080
        /*0658*/ 	.short	0x010b
        /*065a*/ 	.byte	0x05
	.zero		1


	//   ....[83]....
        /*065c*/ 	.word	0x00006020
        /*0660*/ 	.word	0x000000ff
        /*0664*/ 	.word	0x00000000
        /*0668*/ 	.short	0x0101
        /*066a*/ 	.byte	0x06
	.zero		1


	//   ....[84]....
        /*066c*/ 	.word	0x00006030
        /*0670*/ 	.word	0x000000ff
        /*0674*/ 	.word	0x00000098
        /*0678*/ 	.short	0x010a
        /*067a*/ 	.byte	0x04
	.zero		1


	//   ....[85]....
        /*067c*/ 	.word	0x00006290
        /*0680*/ 	.word	0x000000ff
        /*0684*/ 	.word	0x00000080
        /*0688*/ 	.short	0x010b
        /*068a*/ 	.byte	0x04
	.zero		1


	//   ....[86]....
        /*068c*/ 	.word	0x000062c0
        /*0690*/ 	.word	0x000000ff
        /*0694*/ 	.word	0x00000000
        /*0698*/ 	.short	0x0101
        /*069a*/ 	.byte	0x05
	.zero		1


	//   ....[87]....
        /*069c*/ 	.word	0x00006350
        /*06a0*/ 	.word	0x000000ff
        /*06a4*/ 	.word	0x00000000
        /*06a8*/ 	.short	0x010a
        /*06aa*/ 	.byte	0x04
	.zero		1


	//   ....[88]....
        /*06ac*/ 	.word	0x000063e0
        /*06b0*/ 	.word	0x000000ff
        /*06b4*/ 	.word	0x00000000
        /*06b8*/ 	.short	0x010a
        /*06ba*/ 	.byte	0x05
	.zero		1


	//   ....[89]....
        /*06bc*/ 	.word	0x00006480
        /*06c0*/ 	.word	0x00000000
        /*06c4*/ 	.word	0x00000000
        /*06c8*/ 	.short	0x010a
        /*06ca*/ 	.byte	0xff
	.zero		1


	//   ....[90]....
        /*06cc*/ 	.word	0x000067c0
        /*06d0*/ 	.word	0x00000000
        /*06d4*/ 	.word	0x000000c0
        /*06d8*/ 	.short	0x010a
        /*06da*/ 	.byte	0xff
	.zero		1


	//   ....[91]....
        /*06dc*/ 	.word	0x00006890
        /*06e0*/ 	.word	0x00000000
        /*06e4*/ 	.word	0x00000000
        /*06e8*/ 	.short	0x0101
        /*06ea*/ 	.byte	0xff
	.zero		1


	//   ....[92]....
        /*06ec*/ 	.word	0x000074f0
        /*06f0*/ 	.word	0x00000000
        /*06f4*/ 	.word	0x00000080
        /*06f8*/ 	.short	0x010a
        /*06fa*/ 	.byte	0xff
	.zero		1


	//   ....[93]....
        /*06fc*/ 	.word	0x00007550
        /*0700*/ 	.word	0x00000068
        /*0704*/ 	.word	0x000000e0
        /*0708*/ 	.short	0x010a
        /*070a*/ 	.byte	0xff
	.zero		1


	//   ....[94]....
        /*070c*/ 	.word	0x00007640
        /*0710*/ 	.word	0x00000000
        /*0714*/ 	.word	0x00000080
        /*0718*/ 	.short	0x010a
        /*071a*/ 	.byte	0xff
	.zero		1


	//   ....[95]....
        /*071c*/ 	.word	0x00007760
        /*0720*/ 	.word	0x00000068
        /*0724*/ 	.word	0x000000e0
        /*0728*/ 	.short	0x010a
        /*072a*/ 	.byte	0xff
	.zero		1


	//   ....[96]....
        /*072c*/ 	.word	0x000085e0
        /*0730*/ 	.word	0x00000000
        /*0734*/ 	.word	0x00000000
        /*0738*/ 	.short	0x0101
        /*073a*/ 	.byte	0xff
	.zero		1


	//   ....[97]....
        /*073c*/ 	.word	0x000085f0
        /*0740*/ 	.word	0x00000014
        /*0744*/ 	.word	0x00000080
        /*0748*/ 	.short	0x010a
        /*074a*/ 	.byte	0xff
	.zero		1


	//   ....[98]....
        /*074c*/ 	.word	0x000086b0
        /*0750*/ 	.word	0x00000014
        /*0754*/ 	.word	0x00000080
        /*0758*/ 	.short	0x010a
        /*075a*/ 	.byte	0xff
	.zero		1


	//   ....[99]....
        /*075c*/ 	.word	0x00009590
        /*0760*/ 	.word	0x00000002
        /*0764*/ 	.word	0x00000000
        /*0768*/ 	.short	0x0101
        /*076a*/ 	.byte	0xff
	.zero		1


	//   ....[100]....
        /*076c*/ 	.word	0x000095b0
        /*0770*/ 	.word	0x00000015
        /*0774*/ 	.word	0x00000080
        /*0778*/ 	.short	0x010a
        /*077a*/ 	.byte	0xff
	.zero		1


	//   ....[101]....
        /*077c*/ 	.word	0x00009670
        /*0780*/ 	.word	0x00000015
        /*0784*/ 	.word	0x00000080
        /*0788*/ 	.short	0x010a
        /*078a*/ 	.byte	0xff
	.zero		1


	//   ....[102]....
        /*078c*/ 	.word	0x0000a520
        /*0790*/ 	.word	0x00000003
        /*0794*/ 	.word	0x00000000
        /*0798*/ 	.short	0x0101
        /*079a*/ 	.byte	0xff
	.zero		1


	//   ....[103]....
        /*079c*/ 	.word	0x0000a540
        /*07a0*/ 	.word	0x00000002
        /*07a4*/ 	.word	0x00000080
        /*07a8*/ 	.short	0x010a
        /*07aa*/ 	.byte	0xff
	.zero		1


	//   ....[104]....
        /*07ac*/ 	.word	0x0000a5f0
        /*07b0*/ 	.word	0x00000002
        /*07b4*/ 	.word	0x00000080
        /*07b8*/ 	.short	0x010a
        /*07ba*/ 	.byte	0xff
	.zero		1


	//   ....[105]....
        /*07bc*/ 	.word	0x0000aea0
        /*07c0*/ 	.word	0x000000ff
        /*07c4*/ 	.word	0x00000000
        /*07c8*/ 	.short	0x0101
        /*07ca*/ 	.byte	0x04
	.zero		1


	//   ....[106]....
        /*07cc*/ 	.word	0x0000b4f0
        /*07d0*/ 	.word	0x00000000
        /*07d4*/ 	.word	0x00000000
        /*07d8*/ 	.short	0x0101
        /*07da*/ 	.byte	0xff
	.zero		1


	//   ....[107]....
        /*07dc*/ 	.word	0x0000b7c0
        /*07e0*/ 	.word	0x000000ff
        /*07e4*/ 	.word	0x00000000
        /*07e8*/ 	.short	0x0101
        /*07ea*/ 	.byte	0x06
	.zero		1


	//   ....[108]....
        /*07ec*/ 	.word	0x0000b7e0
        /*07f0*/ 	.word	0x00000000
        /*07f4*/ 	.word	0x00000110
        /*07f8*/ 	.short	0x010a
        /*07fa*/ 	.byte	0xff
	.zero		1


	//   ....[109]....
        /*07fc*/ 	.word	0x0000b840
        /*0800*/ 	.word	0x00000000
        /*0804*/ 	.word	0x00000040
        /*0808*/ 	.short	0x010a
        /*080a*/ 	.byte	0xff
	.zero		1


	//   ....[110]....
        /*080c*/ 	.word	0x0000b8a0
        /*0810*/ 	.word	0x00000000
        /*0814*/ 	.word	0x00000040
        /*0818*/ 	.short	0x010a
        /*081a*/ 	.byte	0xff
	.zero		1


	//   ....[111]....
        /*081c*/ 	.word	0x0000b8f0
        /*0820*/ 	.word	0x00000003
        /*0824*/ 	.word	0x000000c0
        /*0828*/ 	.short	0x010a
        /*082a*/ 	.byte	0xff
	.zero		1


	//   ....[112]....
        /*082c*/ 	.word	0x0000b950
        /*0830*/ 	.word	0x00000000
        /*0834*/ 	.word	0x00000000
        /*0838*/ 	.short	0x010a
        /*083a*/ 	.byte	0xff
	.zero		1


	//   ....[113]....
        /*083c*/ 	.word	0x0000b9b0
        /*0840*/ 	.word	0x00000000
        /*0844*/ 	.word	0x00000000
        /*0848*/ 	.short	0x010a
        /*084a*/ 	.byte	0xff
	.zero		1


	//   ....[114]....
        /*084c*/ 	.word	0x0000ba10
        /*0850*/ 	.word	0x00000000
        /*0854*/ 	.word	0x00000000
        /*0858*/ 	.short	0x010a
        /*085a*/ 	.byte	0xff
	.zero		1


	//   ....[115]....
        /*085c*/ 	.word	0x0000ba70
        /*0860*/ 	.word	0x00000000
        /*0864*/ 	.word	0x00000000
        /*0868*/ 	.short	0x010a
        /*086a*/ 	.byte	0xff
	.zero		1


	//   ....[116]....
        /*086c*/ 	.word	0x0000bad0
        /*0870*/ 	.word	0x00000000
        /*0874*/ 	.word	0x00000000
        /*0878*/ 	.short	0x010a
        /*087a*/ 	.byte	0xff
	.zero		1


	//   ....[117]....
        /*087c*/ 	.word	0x0000bb30
        /*0880*/ 	.word	0x00000000
        /*0884*/ 	.word	0x00000000
        /*0888*/ 	.short	0x010a
        /*088a*/ 	.byte	0xff
	.zero		1


	//   ....[118]....
        /*088c*/ 	.word	0x0000bb90
        /*0890*/ 	.word	0x00000000
        /*0894*/ 	.word	0x00000000
        /*0898*/ 	.short	0x010a
        /*089a*/ 	.byte	0xff
	.zero		1


	//   ....[119]....
        /*089c*/ 	.word	0x0000bbe0
        /*08a0*/ 	.word	0x00000002
        /*08a4*/ 	.word	0x00000100
        /*08a8*/ 	.short	0x010a
        /*08aa*/ 	.byte	0xff
	.zero		1


	//   ....[120]....
        /*08ac*/ 	.word	0x0000bc40
        /*08b0*/ 	.word	0x00000002
        /*08b4*/ 	.word	0x000000d0
        /*08b8*/ 	.short	0x010a
        /*08ba*/ 	.byte	0xff
	.zero		1


	//   ....[121]....
        /*08bc*/ 	.word	0x0000bc90
        /*08c0*/ 	.word	0x00000002
        /*08c4*/ 	.word	0x000000c0
        /*08c8*/ 	.short	0x010a
        /*08ca*/ 	.byte	0xff
	.zero		1


	//   ....[122]....
        /*08cc*/ 	.word	0x0000bcf0
        /*08d0*/ 	.word	0x00000000
        /*08d4*/ 	.word	0x000000d0
        /*08d8*/ 	.short	0x010a
        /*08da*/ 	.byte	0xff
	.zero		1


	//   ....[123]....
        /*08dc*/ 	.word	0x0000bd40
        /*08e0*/ 	.word	0x00000002
        /*08e4*/ 	.word	0x000000c0
        /*08e8*/ 	.short	0x010a
        /*08ea*/ 	.byte	0xff
	.zero		1


	//   ....[124]....
        /*08ec*/ 	.word	0x0000bda0
        /*08f0*/ 	.word	0x00000000
        /*08f4*/ 	.word	0x000000f0
        /*08f8*/ 	.short	0x010a
        /*08fa*/ 	.byte	0xff
	.zero		1


	//   ....[125]....
        /*08fc*/ 	.word	0x0000be00
        /*0900*/ 	.word	0x00000000
        /*0904*/ 	.word	0x00000000
        /*0908*/ 	.short	0x010a
        /*090a*/ 	.byte	0xff
	.zero		1


	//   ....[126]....
        /*090c*/ 	.word	0x0000be60
        /*0910*/ 	.word	0x00000000
        /*0914*/ 	.word	0x00000000
        /*0918*/ 	.short	0x010a
        /*091a*/ 	.byte	0xff
	.zero		1


	//   ....[127]....
        /*091c*/ 	.word	0x0000bec0
        /*0920*/ 	.word	0x00000000
        /*0924*/ 	.word	0x00000000
        /*0928*/ 	.short	0x010a
        /*092a*/ 	.byte	0xff
	.zero		1


	//   ....[128]....
        /*092c*/ 	.word	0x0000bf10
        /*0930*/ 	.word	0x0000000c
        /*0934*/ 	.word	0x000000c0
        /*0938*/ 	.short	0x010a
        /*093a*/ 	.byte	0xff
	.zero		1


	//   ....[129]....
        /*093c*/ 	.word	0x0000bf70
        /*0940*/ 	.word	0x00000000
        /*0944*/ 	.word	0x000000b8
        /*0948*/ 	.short	0x010a
        /*094a*/ 	.byte	0xff
	.zero		1


	//   ....[130]....
        /*094c*/ 	.word	0x0000bfd0
        /*0950*/ 	.word	0x00000000
        /*0954*/ 	.word	0x00000098
        /*0958*/ 	.short	0x010a
        /*095a*/ 	.byte	0xff
	.zero		1


	//   ....[131]....
        /*095c*/ 	.word	0x0000c030
        /*0960*/ 	.word	0x00000000
        /*0964*/ 	.word	0x00000098
        /*0968*/ 	.short	0x010a
        /*096a*/ 	.byte	0xff
	.zero		1


	//   ....[132]....
        /*096c*/ 	.word	0x0000c090
        /*0970*/ 	.word	0x00000000
        /*0974*/ 	.word	0x00000098
        /*0978*/ 	.short	0x010a
        /*097a*/ 	.byte	0xff
	.zero		1


	//   ....[133]....
        /*097c*/ 	.word	0x0000c0f0
        /*0980*/ 	.word	0x00000000
        /*0984*/ 	.word	0x00000098
        /*0988*/ 	.short	0x010a
        /*098a*/ 	.byte	0xff
	.zero		1


	//   ....[134]....
        /*098c*/ 	.word	0x0000c150
        /*0990*/ 	.word	0x00000000
        /*0994*/ 	.word	0x00000000
        /*0998*/ 	.short	0x010a
        /*099a*/ 	.byte	0xff
	.zero		1


	//   ....[135]....
        /*099c*/ 	.word	0x0000c1b0
        /*09a0*/ 	.word	0x00000000
        /*09a4*/ 	.word	0x00000000
        /*09a8*/ 	.short	0x010a
        /*09aa*/ 	.byte	0xff
	.zero		1


	//   ....[136]....
        /*09ac*/ 	.word	0x0000c200
        /*09b0*/ 	.word	0x00000000
        /*09b4*/ 	.word	0x000000c0
        /*09b8*/ 	.short	0x010a
        /*09ba*/ 	.byte	0xff
	.zero		1


	//   ....[137]....
        /*09bc*/ 	.word	0x0000c250
        /*09c0*/ 	.word	0x00000000
        /*09c4*/ 	.word	0x00000080
        /*09c8*/ 	.short	0x010a
        /*09ca*/ 	.byte	0xff
	.zero		1


	//   ....[138]....
        /*09cc*/ 	.word	0x0000c2a0
        /*09d0*/ 	.word	0x00000068
        /*09d4*/ 	.word	0x000000e0
        /*09d8*/ 	.short	0x010a
        /*09da*/ 	.byte	0xff
	.zero		1


	//   ....[139]....
        /*09dc*/ 	.word	0x0000c2f0
        /*09e0*/ 	.word	0x00000014
        /*09e4*/ 	.word	0x00000080
        /*09e8*/ 	.short	0x010a
        /*09ea*/ 	.byte	0xff
	.zero		1


	//   ....[140]....
        /*09ec*/ 	.word	0x0000c340
        /*09f0*/ 	.word	0x00000015
        /*09f4*/ 	.word	0x00000080
        /*09f8*/ 	.short	0x010a
        /*09fa*/ 	.byte	0xff
	.zero		1


	//   ....[141]....
        /*09fc*/ 	.word	0x0000c390
        /*0a00*/ 	.word	0x00000002
        /*0a04*/ 	.word	0x00000080
        /*0a08*/ 	.short	0x010a
        /*0a0a*/ 	.byte	0xff
	.zero		1


	//----- nvinfo : EIATTR_NUM_MBARRIERS
	.align		4
.L_47:
        /*0a0c*/ 	.byte	0x03, 0x38
        /*0a0e*/ 	.short	0x0024


	//----- nvinfo : EIATTR_EXIT_INSTR_OFFSETS
	.align		4
        /*0a10*/ 	.byte	0x04, 0x1c
        /*0a12*/ 	.short	(.L_49 - .L_48)


	//   ....[0]....
.L_48:
        /*0a14*/ 	.word	0x00003320


	//   ....[1]....
        /*0a18*/ 	.word	0x00003830


	//   ....[2]....
        /*0a1c*/ 	.word	0x00003890


	//   ....[3]....
        /*0a20*/ 	.word	0x00004ed0


	//   ....[4]....
        /*0a24*/ 	.word	0x000064b0


	//   ....[5]....
        /*0a28*/ 	.word	0x000064f0


	//   ....[6]....
        /*0a2c*/ 	.word	0x0000b6b0


	//   ....[7]....
        /*0a30*/ 	.word	0x0000b720


	//   ....[8]....
        /*0a34*/ 	.word	0x0000b750


	//   ....[9]....
        /*0a38*/ 	.word	0x0000b7d0


	//----- nvinfo : EIATTR_MAX_THREADS
	.align		4
.L_49:
        /*0a3c*/ 	.byte	0x04, 0x05
        /*0a3e*/ 	.short	(.L_51 - .L_50)
.L_50:
        /*0a40*/ 	.word	0x00000100
        /*0a44*/ 	.word	0x00000001
        /*0a48*/ 	.word	0x00000001


	//----- nvinfo : EIATTR_CRS_STACK_SIZE
	.align		4
.L_51:
        /*0a4c*/ 	.byte	0x04, 0x1e
        /*0a4e*/ 	.short	(.L_53 - .L_52)
.L_52:
        /*0a50*/ 	.word	0x00000000


	//----- nvinfo : EIATTR_CBANK_PARAM_SIZE
	.align		4
.L_53:
        /*0a54*/ 	.byte	0x03, 0x19
        /*0a56*/ 	.short	0x0c00


	//----- nvinfo : EIATTR_PARAM_CBANK
	.align		4
        /*0a58*/ 	.byte	0x04, 0x0a
        /*0a5a*/ 	.short	(.L_55 - .L_54)
	.align		4
.L_54:
        /*0a5c*/ 	.word	index@(.nv.constant0._ZN7cutlass13device_kernelINS_4gemm6kernel13GemmUniversalIN4cute5tupleIJiiiiEEENS1_10collective13CollectiveMmaINS1_46MainloopSm100TmaUmmaWarpSpecializedBlockScaledILi8ELi2ELi2ENS5_IJNS4_1CILi4EEESB_NSA_ILi1EEEEEEEENS5_IJNSA_ILi128EEENSA_ILi64EEESF_EEENS5_IJNS_12float_e4m3_tENS_13float_ue8m0_tEEEENS5_IJNS5_IJlSC_lEEENS4_6LayoutINS5_IJNS5_IJNS5_IJNSA_ILi32EEESB_EEEiEEESP_NS5_IJSC_iEEEEEENS5_IJNS5_IJNS5_IJNSA_ILi16EEESB_EEEiEEENS5_IJNS5_IJNSA_ILi0EEESC_EEENSA_ILi512EEEEEENS5_IJSV_iEEEEEEEEEEESK_S12_NS4_8TiledMMAINS4_8MMA_AtomIJNS4_21SM100_MMA_MXF8F6F4_SSISI_SI_fSJ_Li128ELi64ELNS4_4UMMA5MajorE0ELS17_0ELNS16_7ScaleInE0ELS18_0EEEEEENSM_INS5_IJSC_SC_SC_EEENS5_IJSV_SV_SV_EEEEENS5_IJNS4_10UnderscoreES1E_S1E_EEEEENS5_IJNS4_23SM90_TMA_LOAD_MULTICASTES1H_EEENS5_IJNS4_14ComposedLayoutINS4_7SwizzleILi3ELi4ELi3EEENS4_18smem_ptr_flag_bitsILi8EEENSM_INS5_IJNSA_ILi8EEESF_EEENS5_IJSF_SC_EEEEEEENSM_INS5_IJNS5_IJNS5_IJSO_SC_EEENS5_IJSN_SC_EEEEEESC_NS5_IJSB_SC_EEEEEENS5_IJNS5_IJNS5_IJST_SX_EEESW_EEESV_NS5_IJSC_SX_EEEEEEEEEEEvNS4_8identityES1I_S23_vS24_EENS_8epilogue10collective18CollectiveEpilogueINS26_23Sm100TmaWarpSpecializedILi3ELi2ELi16ELb1ELb0EEEJNS5_IJSG_SG_SF_EEENS5_IJNSM_ISG_SC_EENSM_INS5_IJSS_NSA_ILi2EEEEEENS5_IJSC_SN_EEEEEEEENS_10bfloat16_tESL_S2I_SL_NS26_6fusion15FusionCallbacksIS2A_NS2J_17LinearCombinationIS2I_fS2I_fLNS_15FloatRoundStyleE2EEES2B_S2H_JEEENS4_5SM1004TMEM4LOAD26SM100_TMEM_LOAD_32dp32b16xENS4_13SM90_TMA_LOADENS1J_INS1K_ILi1ELi4ELi3EEENS1M_ILi16EEENSM_INS5_IJS1O_SS_EEENS5_IJSS_SC_EEEEEEENS4_39AutoVectorizingCopyWithAssumedAlignmentILi128EEENS4_14SM90_TMA_STOREES2Z_S31_S31_EEEvvEEEEvNT_6ParamsE)
        /*0a60*/ 	.short	0x0380
        /*0a62*/ 	.short	0x0c00


	//----- nvinfo : EIATTR_SW_WAR
	.align		4
.L_55:
        /*0a64*/ 	.byte	0x04, 0x36
        /*0a66*/ 	.short	(.L_57 - .L_56)
.L_56:
        /*0a68*/ 	.word	0x00000008
.L_57:


//--------------------- .nv.callgraph             --------------------------
	.section	.nv.callgraph,"",@"SHT_CUDA_CALLGRAPH"
	.align	4
	.sectionentsize	8
	.align		4
        /*0000*/ 	.word	0x00000000
	.align		4
        /*0004*/ 	.word	0xffffffff
	.align		4
        /*0008*/ 	.word	index@(_ZN7cutlass13device_kernelINS_4gemm6kernel13GemmUniversalIN4cute5tupleIJiiiiEEENS1_10collective13CollectiveMmaINS1_46MainloopSm100TmaUmmaWarpSpecializedBlockScaledILi8ELi2ELi2ENS5_IJNS4_1CILi4EEESB_NSA_ILi1EEEEEEEENS5_IJNSA_ILi128EEENSA_ILi64EEESF_EEENS5_IJNS_12float_e4m3_tENS_13float_ue8m0_tEEEENS5_IJNS5_IJlSC_lEEENS4_6LayoutINS5_IJNS5_IJNS5_IJNSA_ILi32EEESB_EEEiEEESP_NS5_IJSC_iEEEEEENS5_IJNS5_IJNS5_IJNSA_ILi16EEESB_EEEiEEENS5_IJNS5_IJNSA_ILi0EEESC_EEENSA_ILi512EEEEEENS5_IJSV_iEEEEEEEEEEESK_S12_NS4_8TiledMMAINS4_8MMA_AtomIJNS4_21SM100_MMA_MXF8F6F4_SSISI_SI_fSJ_Li128ELi64ELNS4_4UMMA5MajorE0ELS17_0ELNS16_7ScaleInE0ELS18_0EEEEEENSM_INS5_IJSC_SC_SC_EEENS5_IJSV_SV_SV_EEEEENS5_IJNS4_10UnderscoreES1E_S1E_EEEEENS5_IJNS4_23SM90_TMA_LOAD_MULTICASTES1H_EEENS5_IJNS4_14ComposedLayoutINS4_7SwizzleILi3ELi4ELi3EEENS4_18smem_ptr_flag_bitsILi8EEENSM_INS5_IJNSA_ILi8EEESF_EEENS5_IJSF_SC_EEEEEEENSM_INS5_IJNS5_IJNS5_IJSO_SC_EEENS5_IJSN_SC_EEEEEESC_NS5_IJSB_SC_EEEEEENS5_IJNS5_IJNS5_IJST_SX_EEESW_EEESV_NS5_IJSC_SX_EEEEEEEEEEEvNS4_8identityES1I_S23_vS24_EENS_8epilogue10collective18CollectiveEpilogueINS26_23Sm100TmaWarpSpecializedILi3ELi2ELi16ELb1ELb0EEEJNS5_IJSG_SG_SF_EEENS5_IJNSM_ISG_SC_EENSM_INS5_IJSS_NSA_ILi2EEEEEENS5_IJSC_SN_EEEEEEEENS_10bfloat16_tESL_S2I_SL_NS26_6fusion15FusionCallbacksIS2A_NS2J_17LinearCombinationIS2I_fS2I_fLNS_15FloatRoundStyleE2EEES2B_S2H_JEEENS4_5SM1004TMEM4LOAD26SM100_TMEM_LOAD_32dp32b16xENS4_13SM90_TMA_LOADENS1J_INS1K_ILi1ELi4ELi3EEENS1M_ILi16EEENSM_INS5_IJS1O_SS_EEENS5_IJSS_SC_EEEEEEENS4_39AutoVectorizingCopyWithAssumedAlignmentILi128EEENS4_14SM90_TMA_STOREES2Z_S31_S31_EEEvvEEEEvNT_6ParamsE)
	.align		4
        /*000c*/ 	.word	index@(__assertfail)
	.align		4
        /*0010*/ 	.word	0x00000000
	.align		4
        /*0014*/ 	.word	0xfffffffe
	.align		4
        /*0018*/ 	.word	0x00000000
	.align		4
        /*001c*/ 	.word	0xfffffffd
	.align		4
        /*0020*/ 	.word	0x00000000
	.align		4
        /*0024*/ 	.word	0xfffffffc


//--------------------- .nv.constant4             --------------------------
	.section	.nv.constant4,"a",@progbits
	.align	8
	.align		8
.nv.constant4:
        /*0000*/ 	.dword	__assertfail
	.align		8
        /*0008*/ 	.dword	__unnamed_1
	.align		8
        /*0010*/ 	.dword	__unnamed_2
	.align		8
        /*0018*/ 	.dword	_ZN40_INTERNAL_8b2e7d1d_4_k_cu_0ca10e88_305414cuda3std3__45__cpo5beginE
	.align		8
        /*0020*/ 	.dword	_ZN40_INTERNAL_8b2e7d1d_4_k_cu_0ca10e88_305414cuda3std3__45__cpo3endE
	.align		8
        /*0028*/ 	.dword	_ZN40_INTERNAL_8b2e7d1d_4_k_cu_0ca10e88_305414cuda3std3__45__cpo6cbeginE
	.align		8
        /*0030*/ 	.dword	_ZN40_INTERNAL_8b2e7d1d_4_k_cu_0ca10e88_305414cuda3std3__45__cpo4cendE
	.align		8
        /*0038*/ 	.dword	_ZN40_INTERNAL_8b2e7d1d_4_k_cu_0ca10e88_305414cuda3std3__442_GLOBAL__N__8b2e7d1d_4_k_cu_0ca10e88_305416ignoreE
	.align		8
        /*0040*/ 	.dword	_ZN40_INTERNAL_8b2e7d1d_4_k_cu_0ca10e88_305414cuda3std3__419piecewise_constructE
	.align		8
        /*0048*/ 	.dword	_ZN40_INTERNAL_8b2e7d1d_4_k_cu_0ca10e88_305414cuda3std3__48in_placeE
	.align		8
        /*0050*/ 	.dword	_ZN40_INTERNAL_8b2e7d1d_4_k_cu_0ca10e88_305414cuda3std6ranges3__45__cpo4swapE
	.align		8
        /*0058*/ 	.dword	_ZN40_INTERNAL_8b2e7d1d_4_k_cu_0ca10e88_305414cuda3std6ranges3__45__cpo9iter_moveE
	.align		8
        /*0060*/ 	.dword	_ZN40_INTERNAL_8b2e7d1d_4_k_cu_0ca10e88_305414cute7productE
	.align		8
        /*0068*/ 	.dword	_ZN40_INTERNAL_8b2e7d1d_4_k_cu_0ca10e88_305414cute1_E
	.align		8
        /*0070*/ 	.dword	$str$25
	.align		8
        /*0078*/ 	.dword	$str$26
	.align		8
        /*0080*/ 	.dword	$str$27
	.align		8
        /*0088*/ 	.dword	$str$28


//--------------------- .text._ZN7cutlass13device_kernelINS_4gemm6kernel13GemmUniversalIN4cute5tupleIJiiiiEEENS1_10collective13CollectiveMmaINS1_46MainloopSm100TmaUmmaWarpSpecializedBlockScaledILi8ELi2ELi2ENS5_IJNS4_1CILi4EEESB_NSA_ILi1EEEEEEEENS5_IJNSA_ILi128EEENSA_ILi64EEESF_EEENS5_IJNS_12float_e4m3_tENS_13float_ue8m0_tEEEENS5_IJNS5_IJlSC_lEEENS4_6LayoutINS5_IJNS5_IJNS5_IJNSA_ILi32EEESB_EEEiEEESP_NS5_IJSC_iEEEEEENS5_IJNS5_IJNS5_IJNSA_ILi16EEESB_EEEiEEENS5_IJNS5_IJNSA_ILi0EEESC_EEENSA_ILi512EEEEEENS5_IJSV_iEEEEEEEEEEESK_S12_NS4_8TiledMMAINS4_8MMA_AtomIJNS4_21SM100_MMA_MXF8F6F4_SSISI_SI_fSJ_Li128ELi64ELNS4_4UMMA5MajorE0ELS17_0ELNS16_7ScaleInE0ELS18_0EEEEEENSM_INS5_IJSC_SC_SC_EEENS5_IJSV_SV_SV_EEEEENS5_IJNS4_10UnderscoreES1E_S1E_EEEEENS5_IJNS4_23SM90_TMA_LOAD_MULTICASTES1H_EEENS5_IJNS4_14ComposedLayoutINS4_7SwizzleILi3ELi4ELi3EEENS4_18smem_ptr_flag_bitsILi8EEENSM_INS5_IJNSA_ILi8EEESF_EEENS5_IJSF_SC_EEEEEEENSM_INS5_IJNS5_IJNS5_IJSO_SC_EEENS5_IJSN_SC_EEEEEESC_NS5_IJSB_SC_EEEEEENS5_IJNS5_IJNS5_IJST_SX_EEESW_EEESV_NS5_IJSC_SX_EEEEEEEEEEEvNS4_8identityES1I_S23_vS24_EENS_8epilogue10collective18CollectiveEpilogueINS26_23Sm100TmaWarpSpecializedILi3ELi2ELi16ELb1ELb0EEEJNS5_IJSG_SG_SF_EEENS5_IJNSM_ISG_SC_EENSM_INS5_IJSS_NSA_ILi2EEEEEENS5_IJSC_SN_EEEEEEEENS_10bfloat16_tESL_S2I_SL_NS26_6fusion15FusionCallbacksIS2A_NS2J_17LinearCombinationIS2I_fS2I_fLNS_15FloatRoundStyleE2EEES2B_S2H_JEEENS4_5SM1004TMEM4LOAD26SM100_TMEM_LOAD_32dp32b16xENS4_13SM90_TMA_LOADENS1J_INS1K_ILi1ELi4ELi3EEENS1M_ILi16EEENSM_INS5_IJS1O_SS_EEENS5_IJSS_SC_EEEEEEENS4_39AutoVectorizingCopyWithAssumedAlignmentILi128EEENS4_14SM90_TMA_STOREES2Z_S31_S31_EEEvvEEEEvNT_6ParamsE --------------------------
	.section	.text._ZN7cutlass13device_kernelINS_4gemm6kernel13GemmUniversalIN4cute5tupleIJiiiiEEENS1_10collective13CollectiveMmaINS1_46MainloopSm100TmaUmmaWarpSpecializedBlockScaledILi8ELi2ELi2ENS5_IJNS4_1CILi4EEESB_NSA_ILi1EEEEEEEENS5_IJNSA_ILi128EEENSA_ILi64EEESF_EEENS5_IJNS_12float_e4m3_tENS_13float_ue8m0_tEEEENS5_IJNS5_IJlSC_lEEENS4_6LayoutINS5_IJNS5_IJNS5_IJNSA_ILi32EEESB_EEEiEEESP_NS5_IJSC_iEEEEEENS5_IJNS5_IJNS5_IJNSA_ILi16EEESB_EEEiEEENS5_IJNS5_IJNSA_ILi0EEESC_EEENSA_ILi512EEEEEENS5_IJSV_iEEEEEEEEEEESK_S12_NS4_8TiledMMAINS4_8MMA_AtomIJNS4_21SM100_MMA_MXF8F6F4_SSISI_SI_fSJ_Li128ELi64ELNS4_4UMMA5MajorE0ELS17_0ELNS16_7ScaleInE0ELS18_0EEEEEENSM_INS5_IJSC_SC_SC_EEENS5_IJSV_SV_SV_EEEEENS5_IJNS4_10UnderscoreES1E_S1E_EEEEENS5_IJNS4_23SM90_TMA_LOAD_MULTICASTES1H_EEENS5_IJNS4_14ComposedLayoutINS4_7SwizzleILi3ELi4ELi3EEENS4_18smem_ptr_flag_bitsILi8EEENSM_INS5_IJNSA_ILi8EEESF_EEENS5_IJSF_SC_EEEEEEENSM_INS5_IJNS5_IJNS5_IJSO_SC_EEENS5_IJSN_SC_EEEEEESC_NS5_IJSB_SC_EEEEEENS5_IJNS5_IJNS5_IJST_SX_EEESW_EEESV_NS5_IJSC_SX_EEEEEEEEEEEvNS4_8identityES1I_S23_vS24_EENS_8epilogue10collective18CollectiveEpilogueINS26_23Sm100TmaWarpSpecializedILi3ELi2ELi16ELb1ELb0EEEJNS5_IJSG_SG_SF_EEENS5_IJNSM_ISG_SC_EENSM_INS5_IJSS_NSA_ILi2EEEEEENS5_IJSC_SN_EEEEEEEENS_10bfloat16_tESL_S2I_SL_NS26_6fusion15FusionCallbacksIS2A_NS2J_17LinearCombinationIS2I_fS2I_fLNS_15FloatRoundStyleE2EEES2B_S2H_JEEENS4_5SM1004TMEM4LOAD26SM100_TMEM_LOAD_32dp32b16xENS4_13SM90_TMA_LOADENS1J_INS1K_ILi1ELi4ELi3EEENS1M_ILi16EEENSM_INS5_IJS1O_SS_EEENS5_IJSS_SC_EEEEEEENS4_39AutoVectorizingCopyWithAssumedAlignmentILi128EEENS4_14SM90_TMA_STOREES2Z_S31_S31_EEEvvEEEEvNT_6ParamsE,"ax",@progbits
	.align	128
.text._ZN7cutlass13device_kernelINS_4gemm6kernel13GemmUniversalIN4cute5tupleIJiiiiEEENS1_10collective13CollectiveMmaINS1_46MainloopSm100TmaUmmaWarpSpecializedBlockScaledILi8ELi2ELi2ENS5_IJNS4_1CILi4EEESB_NSA_ILi1EEEEEEEENS5_IJNSA_ILi128EEENSA_ILi64EEESF_EEENS5_IJNS_12float_e4m3_tENS_13float_ue8m0_tEEEENS5_IJNS5_IJlSC_lEEENS4_6LayoutINS5_IJNS5_IJNS5_IJNSA_ILi32EEESB_EEEiEEESP_NS5_IJSC_iEEEEEENS5_IJNS5_IJNS5_IJNSA_ILi16EEESB_EEEiEEENS5_IJNS5_IJNSA_ILi0EEESC_EEENSA_ILi512EEEEEENS5_IJSV_iEEEEEEEEEEESK_S12_NS4_8TiledMMAINS4_8MMA_AtomIJNS4_21SM100_MMA_MXF8F6F4_SSISI_SI_fSJ_Li128ELi64ELNS4_4UMMA5MajorE0ELS17_0ELNS16_7ScaleInE0ELS18_0EEEEEENSM_INS5_IJSC_SC_SC_EEENS5_IJSV_SV_SV_EEEEENS5_IJNS4_10UnderscoreES1E_S1E_EEEEENS5_IJNS4_23SM90_TMA_LOAD_MULTICASTES1H_EEENS5_IJNS4_14ComposedLayoutINS4_7SwizzleILi3ELi4ELi3EEENS4_18smem_ptr_flag_bitsILi8EEENSM_INS5_IJNSA_ILi8EEESF_EEENS5_IJSF_SC_EEEEEEENSM_INS5_IJNS5_IJNS5_IJSO_SC_EEENS5_IJSN_SC_EEEEEESC_NS5_IJSB_SC_EEEEEENS5_IJNS5_IJNS5_IJST_SX_EEESW_EEESV_NS5_IJSC_SX_EEEEEEEEEEEvNS4_8identityES1I_S23_vS24_EENS_8epilogue10collective18CollectiveEpilogueINS26_23Sm100TmaWarpSpecializedILi3ELi2ELi16ELb1ELb0EEEJNS5_IJSG_SG_SF_EEENS5_IJNSM_ISG_SC_EENSM_INS5_IJSS_NSA_ILi2EEEEEENS5_IJSC_SN_EEEEEEEENS_10bfloat16_tESL_S2I_SL_NS26_6fusion15FusionCallbacksIS2A_NS2J_17LinearCombinationIS2I_fS2I_fLNS_15FloatRoundStyleE2EEES2B_S2H_JEEENS4_5SM1004TMEM4LOAD26SM100_TMEM_LOAD_32dp32b16xENS4_13SM90_TMA_LOADENS1J_INS1K_ILi1ELi4ELi3EEENS1M_ILi16EEENSM_INS5_IJS1O_SS_EEENS5_IJSS_SC_EEEEEEENS4_39AutoVectorizingCopyWithAssumedAlignmentILi128EEENS4_14SM90_TMA_STOREES2Z_S31_S31_EEEvvEEEEvNT_6ParamsE:
        .type           _ZN7cutlass13device_kernelINS_4gemm6kernel13GemmUniversalIN4cute5tupleIJiiiiEEENS1_10collective13CollectiveMmaINS1_46MainloopSm100TmaUmmaWarpSpecializedBlockScaledILi8ELi2ELi2ENS5_IJNS4_1CILi4EEESB_NSA_ILi1EEEEEEEENS5_IJNSA_ILi128EEENSA_ILi64EEESF_EEENS5_IJNS_12float_e4m3_tENS_13float_ue8m0_tEEEENS5_IJNS5_IJlSC_lEEENS4_6LayoutINS5_IJNS5_IJNS5_IJNSA_ILi32EEESB_EEEiEEESP_NS5_IJSC_iEEEEEENS5_IJNS5_IJNS5_IJNSA_ILi16EEESB_EEEiEEENS5_IJNS5_IJNSA_ILi0EEESC_EEENSA_ILi512EEEEEENS5_IJSV_iEEEEEEEEEEESK_S12_NS4_8TiledMMAINS4_8MMA_AtomIJNS4_21SM100_MMA_MXF8F6F4_SSISI_SI_fSJ_Li128ELi64ELNS4_4UMMA5MajorE0ELS17_0ELNS16_7ScaleInE0ELS18_0EEEEEENSM_INS5_IJSC_SC_SC_EEENS5_IJSV_SV_SV_EEEEENS5_IJNS4_10UnderscoreES1E_S1E_EEEEENS5_IJNS4_23SM90_TMA_LOAD_MULTICASTES1H_EEENS5_IJNS4_14ComposedLayoutINS4_7SwizzleILi3ELi4ELi3EEENS4_18smem_ptr_flag_bitsILi8EEENSM_INS5_IJNSA_ILi8EEESF_EEENS5_IJSF_SC_EEEEEEENSM_INS5_IJNS5_IJNS5_IJSO_SC_EEENS5_IJSN_SC_EEEEEESC_NS5_IJSB_SC_EEEEEENS5_IJNS5_IJNS5_IJST_SX_EEESW_EEESV_NS5_IJSC_SX_EEEEEEEEEEEvNS4_8identityES1I_S23_vS24_EENS_8epilogue10collective18CollectiveEpilogueINS26_23Sm100TmaWarpSpecializedILi3ELi2ELi16ELb1ELb0EEEJNS5_IJSG_SG_SF_EEENS5_IJNSM_ISG_SC_EENSM_INS5_IJSS_NSA_ILi2EEEEEENS5_IJSC_SN_EEEEEEEENS_10bfloat16_tESL_S2I_SL_NS26_6fusion15FusionCallbacksIS2A_NS2J_17LinearCombinationIS2I_fS2I_fLNS_15FloatRoundStyleE2EEES2B_S2H_JEEENS4_5SM1004TMEM4LOAD26SM100_TMEM_LOAD_32dp32b16xENS4_13SM90_TMA_LOADENS1J_INS1K_ILi1ELi4ELi3EEENS1M_ILi16EEENSM_INS5_IJS1O_SS_EEENS5_IJSS_SC_EEEEEEENS4_39AutoVectorizingCopyWithAssumedAlignmentILi128EEENS4_14SM90_TMA_STOREES2Z_S31_S31_EEEvvEEEEvNT_6ParamsE,@function
        .size           _ZN7cutlass13device_kernelINS_4gemm6kernel13GemmUniversalIN4cute5tupleIJiiiiEEENS1_10collective13CollectiveMmaINS1_46MainloopSm100TmaUmmaWarpSpecializedBlockScaledILi8ELi2ELi2ENS5_IJNS4_1CILi4EEESB_NSA_ILi1EEEEEEEENS5_IJNSA_ILi128EEENSA_ILi64EEESF_EEENS5_IJNS_12float_e4m3_tENS_13float_ue8m0_tEEEENS5_IJNS5_IJlSC_lEEENS4_6LayoutINS5_IJNS5_IJNS5_IJNSA_ILi32EEESB_EEEiEEESP_NS5_IJSC_iEEEEEENS5_IJNS5_IJNS5_IJNSA_ILi16EEESB_EEEiEEENS5_IJNS5_IJNSA_ILi0EEESC_EEENSA_ILi512EEEEEENS5_IJSV_iEEEEEEEEEEESK_S12_NS4_8TiledMMAINS4_8MMA_AtomIJNS4_21SM100_MMA_MXF8F6F4_SSISI_SI_fSJ_Li128ELi64ELNS4_4UMMA5MajorE0ELS17_0ELNS16_7ScaleInE0ELS18_0EEEEEENSM_INS5_IJSC_SC_SC_EEENS5_IJSV_SV_SV_EEEEENS5_IJNS4_10UnderscoreES1E_S1E_EEEEENS5_IJNS4_23SM90_TMA_LOAD_MULTICASTES1H_EEENS5_IJNS4_14ComposedLayoutINS4_7SwizzleILi3ELi4ELi3EEENS4_18smem_ptr_flag_bitsILi8EEENSM_INS5_IJNSA_ILi8EEESF_EEENS5_IJSF_SC_EEEEEEENSM_INS5_IJNS5_IJNS5_IJSO_SC_EEENS5_IJSN_SC_EEEEEESC_NS5_IJSB_SC_EEEEEENS5_IJNS5_IJNS5_IJST_SX_EEESW_EEESV_NS5_IJSC_SX_EEEEEEEEEEEvNS4_8identityES1I_S23_vS24_EENS_8epilogue10collective18CollectiveEpilogueINS26_23Sm100TmaWarpSpecializedILi3ELi2ELi16ELb1ELb0EEEJNS5_IJSG_SG_SF_EEENS5_IJNSM_ISG_SC_EENSM_INS5_IJSS_NSA_ILi2EEEEEENS5_IJSC_SN_EEEEEEEENS_10bfloat16_tESL_S2I_SL_NS26_6fusion15FusionCallbacksIS2A_NS2J_17LinearCombinationIS2I_fS2I_fLNS_15FloatRoundStyleE2EEES2B_S2H_JEEENS4_5SM1004TMEM4LOAD26SM100_TMEM_LOAD_32dp32b16xENS4_13SM90_TMA_LOADENS1J_INS1K_ILi1ELi4ELi3EEENS1M_ILi16EEENSM_INS5_IJS1O_SS_EEENS5_IJSS_SC_EEEEEEENS4_39AutoVectorizingCopyWithAssumedAlignmentILi128EEENS4_14SM90_TMA_STOREES2Z_S31_S31_EEEvvEEEEvNT_6ParamsE,(.L_x_208 - _ZN7cutlass13device_kernelINS_4gemm6kernel13GemmUniversalIN4cute5tupleIJiiiiEEENS1_10collective13CollectiveMmaINS1_46MainloopSm100TmaUmmaWarpSpecializedBlockScaledILi8ELi2ELi2ENS5_IJNS4_1CILi4EEESB_NSA_ILi1EEEEEEEENS5_IJNSA_ILi128EEENSA_ILi64EEESF_EEENS5_IJNS_12float_e4m3_tENS_13float_ue8m0_tEEEENS5_IJNS5_IJlSC_lEEENS4_6LayoutINS5_IJNS5_IJNS5_IJNSA_ILi32EEESB_EEEiEEESP_NS5_IJSC_iEEEEEENS5_IJNS5_IJNS5_IJNSA_ILi16EEESB_EEEiEEENS5_IJNS5_IJNSA_ILi0EEESC_EEENSA_ILi512EEEEEENS5_IJSV_iEEEEEEEEEEESK_S12_NS4_8TiledMMAINS4_8MMA_AtomIJNS4_21SM100_MMA_MXF8F6F4_SSISI_SI_fSJ_Li128ELi64ELNS4_4UMMA5MajorE0ELS17_0ELNS16_7ScaleInE0ELS18_0EEEEEENSM_INS5_IJSC_SC_SC_EEENS5_IJSV_SV_SV_EEEEENS5_IJNS4_10UnderscoreES1E_S1E_EEEEENS5_IJNS4_23SM90_TMA_LOAD_MULTICASTES1H_EEENS5_IJNS4_14ComposedLayoutINS4_7SwizzleILi3ELi4ELi3EEENS4_18smem_ptr_flag_bitsILi8EEENSM_INS5_IJNSA_ILi8EEESF_EEENS5_IJSF_SC_EEEEEEENSM_INS5_IJNS5_IJNS5_IJSO_SC_EEENS5_IJSN_SC_EEEEEESC_NS5_IJSB_SC_EEEEEENS5_IJNS5_IJNS5_IJST_SX_EEESW_EEESV_NS5_IJSC_SX_EEEEEEEEEEEvNS4_8identityES1I_S23_vS24_EENS_8epilogue10collective18CollectiveEpilogueINS26_23Sm100TmaWarpSpecializedILi3ELi2ELi16ELb1ELb0EEEJNS5_IJSG_SG_SF_EEENS5_IJNSM_ISG_SC_EENSM_INS5_IJSS_NSA_ILi2EEEEEENS5_IJSC_SN_EEEEEEEENS_10bfloat16_tESL_S2I_SL_NS26_6fusion15FusionCallbacksIS2A_NS2J_17LinearCombinationIS2I_fS2I_fLNS_15FloatRoundStyleE2EEES2B_S2H_JEEENS4_5SM1004TMEM4LOAD26SM100_TMEM_LOAD_32dp32b16xENS4_13SM90_TMA_LOADENS1J_INS1K_ILi1ELi4ELi3EEENS1M_ILi16EEENSM_INS5_IJS1O_SS_EEENS5_IJSS_SC_EEEEEEENS4_39AutoVectorizingCopyWithAssumedAlignmentILi128EEENS4_14SM90_TMA_STOREES2Z_S31_S31_EEEvvEEEEvNT_6ParamsE)
        .other          _ZN7cutlass13device_kernelINS_4gemm6kernel13GemmUniversalIN4cute5tupleIJiiiiEEENS1_10collective13CollectiveMmaINS1_46MainloopSm100TmaUmmaWarpSpecializedBlockScaledILi8ELi2ELi2ENS5_IJNS4_1CILi4EEESB_NSA_ILi1EEEEEEEENS5_IJNSA_ILi128EEENSA_ILi64EEESF_EEENS5_IJNS_12float_e4m3_tENS_13float_ue8m0_tEEEENS5_IJNS5_IJlSC_lEEENS4_6LayoutINS5_IJNS5_IJNS5_IJNSA_ILi32EEESB_EEEiEEESP_NS5_IJSC_iEEEEEENS5_IJNS5_IJNS5_IJNSA_ILi16EEESB_EEEiEEENS5_IJNS5_IJNSA_ILi0EEESC_EEENSA_ILi512EEEEEENS5_IJSV_iEEEEEEEEEEESK_S12_NS4_8TiledMMAINS4_8MMA_AtomIJNS4_21SM100_MMA_MXF8F6F4_SSISI_SI_fSJ_Li128ELi64ELNS4_4UMMA5MajorE0ELS17_0ELNS16_7ScaleInE0ELS18_0EEEEEENSM_INS5_IJSC_SC_SC_EEENS5_IJSV_SV_SV_EEEEENS5_IJNS4_10UnderscoreES1E_S1E_EEEEENS5_IJNS4_23SM90_TMA_LOAD_MULTICASTES1H_EEENS5_IJNS4_14ComposedLayoutINS4_7SwizzleILi3ELi4ELi3EEENS4_18smem_ptr_flag_bitsILi8EEENSM_INS5_IJNSA_ILi8EEESF_EEENS5_IJSF_SC_EEEEEEENSM_INS5_IJNS5_IJNS5_IJSO_SC_EEENS5_IJSN_SC_EEEEEESC_NS5_IJSB_SC_EEEEEENS5_IJNS5_IJNS5_IJST_SX_EEESW_EEESV_NS5_IJSC_SX_EEEEEEEEEEEvNS4_8identityES1I_S23_vS24_EENS_8epilogue10collective18CollectiveEpilogueINS26_23Sm100TmaWarpSpecializedILi3ELi2ELi16ELb1ELb0EEEJNS5_IJSG_SG_SF_EEENS5_IJNSM_ISG_SC_EENSM_INS5_IJSS_NSA_ILi2EEEEEENS5_IJSC_SN_EEEEEEEENS_10bfloat16_tESL_S2I_SL_NS26_6fusion15FusionCallbacksIS2A_NS2J_17LinearCombinationIS2I_fS2I_fLNS_15FloatRoundStyleE2EEES2B_S2H_JEEENS4_5SM1004TMEM4LOAD26SM100_TMEM_LOAD_32dp32b16xENS4_13SM90_TMA_LOADENS1J_INS1K_ILi1ELi4ELi3EEENS1M_ILi16EEENSM_INS5_IJS1O_SS_EEENS5_IJSS_SC_EEEEEEENS4_39AutoVectorizingCopyWithAssumedAlignmentILi128EEENS4_14SM90_TMA_STOREES2Z_S31_S31_EEEvvEEEEvNT_6ParamsE,@"STO_CUDA_ENTRY STV_DEFAULT"
_ZN7cutlass13device_kernelINS_4gemm6kernel13GemmUniversalIN4cute5tupleIJiiiiEEENS1_10collective13CollectiveMmaINS1_46MainloopSm100TmaUmmaWarpSpecializedBlockScaledILi8ELi2ELi2ENS5_IJNS4_1CILi4EEESB_NSA_ILi1EEEEEEEENS5_IJNSA_ILi128EEENSA_ILi64EEESF_EEENS5_IJNS_12float_e4m3_tENS_13float_ue8m0_tEEEENS5_IJNS5_IJlSC_lEEENS4_6LayoutINS5_IJNS5_IJNS5_IJNSA_ILi32EEESB_EEEiEEESP_NS5_IJSC_iEEEEEENS5_IJNS5_IJNS5_IJNSA_ILi16EEESB_EEEiEEENS5_IJNS5_IJNSA_ILi0EEESC_EEENSA_ILi512EEEEEENS5_IJSV_iEEEEEEEEEEESK_S12_NS4_8TiledMMAINS4_8MMA_AtomIJNS4_21SM100_MMA_MXF8F6F4_SSISI_SI_fSJ_Li128ELi64ELNS4_4UMMA5MajorE0ELS17_0ELNS16_7ScaleInE0ELS18_0EEEEEENSM_INS5_IJSC_SC_SC_EEENS5_IJSV_SV_SV_EEEEENS5_IJNS4_10UnderscoreES1E_S1E_EEEEENS5_IJNS4_23SM90_TMA_LOAD_MULTICASTES1H_EEENS5_IJNS4_14ComposedLayoutINS4_7SwizzleILi3ELi4ELi3EEENS4_18smem_ptr_flag_bitsILi8EEENSM_INS5_IJNSA_ILi8EEESF_EEENS5_IJSF_SC_EEEEEEENSM_INS5_IJNS5_IJNS5_IJSO_SC_EEENS5_IJSN_SC_EEEEEESC_NS5_IJSB_SC_EEEEEENS5_IJNS5_IJNS5_IJST_SX_EEESW_EEESV_NS5_IJSC_SX_EEEEEEEEEEEvNS4_8identityES1I_S23_vS24_EENS_8epilogue10collective18CollectiveEpilogueINS26_23Sm100TmaWarpSpecializedILi3ELi2ELi16ELb1ELb0EEEJNS5_IJSG_SG_SF_EEENS5_IJNSM_ISG_SC_EENSM_INS5_IJSS_NSA_ILi2EEEEEENS5_IJSC_SN_EEEEEEEENS_10bfloat16_tESL_S2I_SL_NS26_6fusion15FusionCallbacksIS2A_NS2J_17LinearCombinationIS2I_fS2I_fLNS_15FloatRoundStyleE2EEES2B_S2H_JEEENS4_5SM1004TMEM4LOAD26SM100_TMEM_LOAD_32dp32b16xENS4_13SM90_TMA_LOADENS1J_INS1K_ILi1ELi4ELi3EEENS1M_ILi16EEENSM_INS5_IJS1O_SS_EEENS5_IJSS_SC_EEEEEEENS4_39AutoVectorizingCopyWithAssumedAlignmentILi128EEENS4_14SM90_TMA_STOREES2Z_S31_S31_EEEvvEEEEvNT_6ParamsE:
[----:B------:R-:W1:Y:S01]  /*0000*/  LDC R1, c[0x0][0x37c] ;  /* 0x0000df00ff017b82 */ /* 0x000e620000000800 */
[----:B------:R-:W2:Y:S01]  /*0010*/  S2R R85, SR_TID.X ;  /* 0x0000000000557919 */ /* 0x000ea20000002100 */
[----:B------:R-:W3:Y:S01]  /*0020*/  LDCU.64 UR12, c[0x0][0xc90] ;  /* 0x00019200ff0c77ac */ /* 0x000ee20008000a00 */
[----:B------:R-:W-:Y:S02]  /*0030*/  PRMT R89, RZ, 0x7610, R89 ;  /* 0x00007610ff597816 */ /* 0x000fe40000000059 */
[----:B------:R-:W-:Y:S02]  /*0040*/  ELECT P4, URZ, PT ;  /* 0x0000000000ff782f */ /* 0x000fe40003880000 */
[----:B---3--:R-:W-:-:S04]  /*0050*/  ISETP.NE.U32.AND P0, PT, RZ, UR12, PT ;  /* 0x0000000cff007c0c */ /* 0x008fc8000bf05070 */
[----:B------:R-:W-:Y:S02]  /*0060*/  ISETP.NE.AND.EX P1, PT, RZ, UR13, PT, P0 ;  /* 0x0000000dff007c0c */ /* 0x000fe4000bf25300 */
[----:B--2---:R-:W-:-:S05]  /*0070*/  SHF.R.U32.HI R90, RZ, 0x5, R85 ;  /* 0x00000005ff5a7819 */ /* 0x004fca0000011655 */
[----:B------:R-:W2:Y:S02]  /*0080*/  SHFL.IDX PT, R0, R90, RZ, 0x1f ;  /* 0x00001fff5a007589 */ /* 0x000ea400000e0000 */
[----:B--2---:R-:W-:-:S04]  /*0090*/  R2UR UR21, R0 ;  /* 0x00000000001572ca */ /* 0x004fc800000e0000 */
[----:B-1----:R-:W-:Y:S05]  /*00a0*/  @P1 BRA `(.L_x_0) ;  /* 0x0000000000301947 */ /* 0x002fea0003800000 */
[----:B------:R-:W1:Y:S02]  /*00b0*/  LDCU.64 UR4, c[0x0][0xc88] ;  /* 0x00019100ff0477ac */ /* 0x000e640008000a00 */
[----:B-1----:R-:W-:-:S04]  /*00c0*/  UISETP.NE.U32.AND UP0, UPT, UR4, URZ, UPT ;  /* 0x000000ff0400728c */ /* 0x002fc8000bf05070 */
[----:B------:R-:W-:-:S09]  /*00d0*/  UISETP.NE.AND.EX UP0, UPT, UR5, URZ, UPT, UP0 ;  /* 0x000000ff0500728c */ /* 0x000fd2000bf05300 */
[----:B------:R-:W-:Y:S05]  /*00e0*/  BRA.U !UP0, `(.L_x_1) ;  /* 0x0000000108147547 */ /* 0x000fea000b800000 */
[----:B------:R-:W1:Y:S01]  /*00f0*/  LDC.64 R2, c[0x0][0xc88] ;  /* 0x00032200ff027b82 */ /* 0x000e620000000a00 */
[----:B------:R-:W1:Y:S02]  /*0100*/  LDCU.64 UR4, c[0x0][0x358] ;  /* 0x00006b00ff0477ac */ /* 0x000e640008000a00 */
[----:B-1----:R1:W5:Y:S01]  /*0110*/  LDG.E R45, desc[UR4][R2.64] ;  /* 0x00000004022d7981 */ /* 0x002362000c1e1900 */
[----:B------:R-:W-:Y:S01]  /*0120*/  HFMA2 R89, -RZ, RZ, 0, 5.9604644775390625e-08 ;  /* 0x00000001ff597431 */ /* 0x000fe200000001ff */
[----:B------:R-:W-:Y:S05]  /*0130*/  BRA `(.L_x_0) ;  /* 0x00000000000c7947 */ /* 0x000fea0003800000 */
.L_x_1:
[----:B------:R-:W1:Y:S01]  /*0140*/  LDCU UR4, c[0x0][0xc80] ;  /* 0x00019000ff0477ac */ /* 0x000e620008000800 */
[----:B------:R-:W-:Y:S01]  /*0150*/  HFMA2 R89, -RZ, RZ, 0, 5.9604644775390625e-08 ;  /* 0x00000001ff597431 */ /* 0x000fe200000001ff */
[----:B-1----:R-:W-:-:S07]  /*0160*/  MOV R45, UR4 ;  /* 0x00000004002d7c02 */ /* 0x002fce0008000f00 */
.L_x_0:
[----:B------:R-:W2:Y:S02]  /*0170*/  LDCU.64 UR4, c[0x0][0xcb0] ;  /* 0x00019600ff0477ac */ /* 0x000ea40008000a00 */
[----:B--2---:R-:W-:-:S04]  /*0180*/  UISETP.NE.U32.AND UP0, UPT, UR4, URZ, UPT ;  /* 0x000000ff0400728c */ /* 0x004fc8000bf05070 */
[----:B------:R-:W-:-:S09]  /*0190*/  UISETP.NE.AND.EX UP0, UPT, UR5, URZ, UPT, UP0 ;  /* 0x000000ff0500728c */ /* 0x000fd2000bf05300 */
[----:B------:R-:W-:Y:S05]  /*01a0*/  BRA.U UP0, `(.L_x_2) ;  /* 0x0000000100287547 */ /* 0x000fea000b800000 */
[----:B------:R-:W2:Y:S02]  /*01b0*/  LDCU.64 UR4, c[0x0][0xca8] ;  /* 0x00019500ff0477ac */ /* 0x000ea40008000a00 */
[----:B--2---:R-:W-:-:S04]  /*01c0*/  UISETP.NE.U32.AND UP0, UPT, UR4, URZ, UPT ;  /* 0x000000ff0400728c */ /* 0x004fc8000bf05070 */
[----:B------:R-:W-:-:S09]  /*01d0*/  UISETP.NE.AND.EX UP0, UPT, UR5, URZ, UPT, UP0 ;  /* 0x000000ff0500728c */ /* 0x000fd2000bf05300 */
[----:B------:R-:W-:Y:S05]  /*01e0*/  BRA.U !UP0, `(.L_x_3) ;  /* 0x0000000108107547 */ /* 0x000fea000b800000 */
[----:B-1----:R-:W1:Y:S01]  /*01f0*/  LDC.64 R2, c[0x0][0xca8] ;  /* 0x00032a00ff027b82 */ /* 0x002e620000000a00 */
[----:B------:R-:W1:Y:S02]  /*0200*/  LDCU.64 UR4, c[0x0][0x358] ;  /* 0x00006b00ff0477ac */ /* 0x000e640008000a00 */
[----:B-1----:R2:W5:Y:S01]  /*0210*/  LDG.E R43, desc[UR4][R2.64] ;  /* 0x00000004022b7981 */ /* 0x002562000c1e1900 */
[----:B------:R-:W-:Y:S05]  /*0220*/  BRA `(.L_x_2) ;  /* 0x0000000000087947 */ /* 0x000fea0003800000 */
.L_x_3:
[----:B------:R-:W2:Y:S02]  /*0230*/  LDCU UR4, c[0x0][0xca0] ;  /* 0x00019400ff0477ac */ /* 0x000ea40008000800 */
[----:B--2---:R-:W-:Y:S02]  /*0240*/  MOV R43, UR4 ;  /* 0x00000004002b7c02 */ /* 0x004fe40008000f00 */
.L_x_2:
[----:B------:R-:W-:Y:S01]  /*0250*/  IMAD.U32 R0, RZ, RZ, UR21 ;  /* 0x00000015ff007e24 */ /* 0x000fe2000f8e00ff */
[----:B------:R-:W-:Y:S04]  /*0260*/  BSSY.RECONVERGENT B0, `(.L_x_4) ;  /* 0x0000012000007945 */ /* 0x000fe80003800200 */
[C---:B------:R-:W-:Y:S02]  /*0270*/  ISETP.NE.OR P2, PT, R0.reuse, 0x1, !P4 ;  /* 0x000000010000780c */ /* 0x040fe40006745670 */
[----:B------:R-:W-:-:S11]  /*0280*/  ISETP.NE.OR P1, PT, R0, 0x3, !P4 ;  /* 0x000000030000780c */ /* 0x000fd60006725670 */
[----:B------:R-:W-:Y:S05]  /*0290*/  @P2 BRA `(.L_x_5) ;  /* 0x0000000000382947 */ /* 0x000fea0003800000 */
[----:B------:R-:W3:Y:S02]  /*02a0*/  LDCU.64 UR4, c[0x0][0x348] ;  /* 0x00006900ff0477ac */ /* 0x000ee40008000a00 */
[----:B---3--:R-:W-:Y:S02]  /*02b0*/  UIADD3 UR10, UP3, UPT, UR4, 0x80, URZ ;  /* 0x00000080040a7890 */ /* 0x008fe4000ff7e0ff */
[----:B------:R-:W-:Y:S02]  /*02c0*/  UIADD3 UR8, UP2, UPT, UR4, 0x180, URZ ;  /* 0x0000018004087890 */ /* 0x000fe4000ff5e0ff */
[----:B------:R-:W-:Y:S02]  /*02d0*/  UIADD3 UR6, UP1, UPT, UR4, 0x280, URZ ;  /* 0x0000028004067890 */ /* 0x000fe4000ff3e0ff */
[----:B------:R-:W-:Y:S02]  /*02e0*/  UIADD3 UR4, UP0, UPT, UR4, 0x380, URZ ;  /* 0x0000038004047890 */ /* 0x000fe4000ff1e0ff */
[----:B------:R-:W-:-:S02]  /*02f0*/  UIADD3.X UR11, UPT, UPT, URZ, UR5, URZ, UP3, !UPT ;  /* 0x00000005ff0b7290 */ /* 0x000fc40009ffe4ff */
[----:B------:R-:W-:Y:S02]  /*0300*/  UIADD3.X UR9, UPT, UPT, URZ, UR5, URZ, UP2, !UPT ;  /* 0x00000005ff097290 */ /* 0x000fe400097fe4ff */
[----:B------:R-:W-:Y:S02]  /*0310*/  UIADD3.X UR7, UPT, UPT, URZ, UR5, URZ, UP1, !UPT ;  /* 0x00000005ff077290 */ /* 0x000fe40008ffe4ff */
[----:B------:R-:W-:-:S03]  /*0320*/  UIADD3.X UR5, UPT, UPT, URZ, UR5, URZ, UP0, !UPT ;  /* 0x00000005ff057290 */ /* 0x000fc600087fe4ff */
[----:B------:R3:W-:Y:S02]  /*0330*/  UTMACCTL.PF [UR10] ;  /* 0x000000000a0079b9 */ /* 0x0007e40008040000 */
[----:B------:R3:W-:Y:S02]  /*0340*/  UTMACCTL.PF [UR8] ;  /* 0x00000000080079b9 */ /* 0x0007e40008040000 */
[----:B------:R3:W-:Y:S02]  /*0350*/  UTMACCTL.PF [UR6] ;  /* 0x00000000060079b9 */ /* 0x0007e40008040000 */
[----:B------:R3:W-:Y:S02]  /*0360*/  UTMACCTL.PF [UR4] ;  /* 0x00000000040079b9 */ /* 0x0007e40008040000 */
[----:B---3--:R-:W-:Y:S01]  /*0370*/  NOP ;  /* 0x0000000000007918 */ /* 0x008fe20000000000 */
.L_x_5:
[----:B------:R-:W-:Y:S05]  /*0380*/  BSYNC.RECONVERGENT B0 ;  /* 0x0000000000007941 */ /* 0x000fea0003800200 */
.L_x_4:
[----:B------:R-:W-:Y:S04]  /*0390*/  BSSY.RECONVERGENT B0, `(.L_x_6) ;  /* 0x000000a000007945 */ /* 0x000fe80003800200 */
[----:B------:R-:W-:Y:S05]  /*03a0*/  @P1 BRA `(.L_x_7) ;  /* 0x0000000000201947 */ /* 0x000fea0003800000 */
[----:B------:R-:W3:Y:S02]  /*03b0*/  LDCU.64 UR4, c[0x0][0x348] ;  /* 0x00006900ff0477ac */ /* 0x000ee40008000a00 */
[----:B---3--:R-:W-:Y:S02]  /*03c0*/  UIADD3 UR6, UP1, UPT, UR4, 0x980, URZ ;  /* 0x0000098004067890 */ /* 0x008fe4000ff3e0ff */
[----:B------:R-:W-:Y:S02]  /*03d0*/  UIADD3 UR4, UP0, UPT, UR4, 0xa80, URZ ;  /* 0x00000a8004047890 */ /* 0x000fe4000ff1e0ff */
[----:B------:R-:W-:Y:S02]  /*03e0*/  UIADD3.X UR7, UPT, UPT, URZ, UR5, URZ, UP1, !UPT ;  /* 0x00000005ff077290 */ /* 0x000fe40008ffe4ff */
[----:B------:R-:W-:-:S07]  /*03f0*/  UIADD3.X UR5, UPT, UPT, URZ, UR5, URZ, UP0, !UPT ;  /* 0x00000005ff057290 */ /* 0x000fce00087fe4ff */
[----:B------:R3:W-:Y:S02]  /*0400*/  UTMACCTL.PF [UR6] ;  /* 0x00000000060079b9 */ /* 0x0007e40008040000 */
[----:B------:R3:W-:Y:S02]  /*0410*/  UTMACCTL.PF [UR4] ;  /* 0x00000000040079b9 */ /* 0x0007e40008040000 */
[----:B---3--:R-:W-:Y:S01]  /*0420*/  NOP ;  /* 0x0000000000007918 */ /* 0x008fe20000000000 */
.L_x_7:
[----:B------:R-:W-:Y:S05]  /*0430*/  BSYNC.RECONVERGENT B0 ;  /* 0x0000000000007941 */ /* 0x000fea0003800200 */
.L_x_6:
[----:B------:R-:W3:Y:S01]  /*0440*/  LDCU.64 UR4, c[0x0][0xc88] ;  /* 0x00019100ff0477ac */ /* 0x000ee20008000a00 */
[----:B------:R-:W-:Y:S01]  /*0450*/  ISETP.NE.AND.EX P0, PT, RZ, UR13, PT, P0 ;  /* 0x0000000dff007c0c */ /* 0x000fe2000bf05300 */
[----:B------:R-:W-:Y:S01]  /*0460*/  UPLOP3.LUT UP3, UPT, UPT, UPT, UPT, 0x80, 0x8 ;  /* 0x000000000008789c */ /* 0x000fe20003f6f070 */
[----:B---3--:R-:W-:-:S04]  /*0470*/  ISETP.NE.U32.AND P1, PT, RZ, UR4, PT ;  /* 0x00000004ff007c0c */ /* 0x008fc8000bf25070 */
[----:B------:R-:W-:-:S13]  /*0480*/  ISETP.NE.AND.EX P1, PT, RZ, UR5, PT, P1 ;  /* 0x00000005ff007c0c */ /* 0x000fda000bf25310 */
[----:B------:R-:W-:Y:S05]  /*0490*/  @P1 BRA P0, `(.L_x_8) ;  /* 0x0000000000281947 */ /* 0x000fea0000000000 */
[----:B------:R-:W-:Y:S01]  /*04a0*/  UISETP.NE.U32.AND UP0, UPT, UR12, URZ, UPT ;  /* 0x000000ff0c00728c */ /* 0x000fe2000bf05070 */
[----:B-----5:R-:W-:Y:S01]  /*04b0*/  FSETP.NEU.AND P0, PT, R45, RZ, PT ;  /* 0x000000ff2d00720b */ /* 0x020fe20003f0d000 */
[----:B------:R-:W-:Y:S02]  /*04c0*/  UISETP.NE.U32.AND UP2, UPT, UR4, URZ, UPT ;  /* 0x000000ff0400728c */ /* 0x000fe4000bf45070 */
[----:B------:R-:W-:Y:S02]  /*04d0*/  UISETP.NE.AND.EX UP1, UPT, UR13, URZ, UPT, UP0 ;  /* 0x000000ff0d00728c */ /* 0x000fe4000bf25300 */
[----:B------:R-:W-:-:S04]  /*04e0*/  UISETP.NE.AND.EX UP0, UPT, UR5, URZ, UPT, UP2 ;  /* 0x000000ff0500728c */ /* 0x000fc8000bf05320 */
[----:B------:R-:W-:-:S04]  /*04f0*/  USEL UR4, URZ, 0xffffffff, UP0 ;  /* 0xffffffffff047887 */ /* 0x000fc80008000000 */
[----:B------:R-:W-:Y:S01]  /*0500*/  VOTEU.ANY UP0, P0 ;  /* 0x0000000000ff7886 */ /* 0x000fe20000000100 */
[----:B------:R-:W-:-:S04]  /*0510*/  @!UP1 USEL UR4, URZ, 0xffffffff, UP0 ;  /* 0xffffffffff049887 */ /* 0x000fc80008000000 */
[----:B------:R-:W-:-:S04]  /*0520*/  ULOP3.LUT UR4, UR4, 0x1, URZ, 0xc0, !UPT ;  /* 0x0000000104047892 */ /* 0x000fc8000f8ec0ff */
[----:B------:R-:W-:-:S11]  /*0530*/  UISETP.NE.U32.AND UP3, UPT, UR4, 0x1, UPT ;  /* 0x000000010400788c */ /* 0x000fd6000bf65070 */
.L_x_8:
[----:B-12---:R-:W1:Y:S01]  /*0540*/  SHFL.IDX PT, R2, R90, RZ, 0x1f ;  /* 0x00001fff5a027589 */ /* 0x006e6200000e0000 */
[----:B------:R-:W-:-:S04]  /*0550*/  UISETP.NE.AND UP0, UPT, UR21, 0x2, UPT ;  /* 0x000000021500788c */ /* 0x000fc8000bf05270 */
[----:B------:R-:W-:Y:S01]  /*0560*/  USEL UR45, URZ, 0x1, UP0 ;  /* 0x00000001ff2d7887 */ /* 0x000fe20008000000 */
[----:B-1----:R-:W-:-:S13]  /*0570*/  ISETP.NE.AND P0, PT, R2, RZ, PT ;  /* 0x000000ff0200720c */ /* 0x002fda0003f05270 */
[----:B------:R-:W-:Y:S05]  /*0580*/  @P0 BRA `(.L_x_9) ;  /* 0x0000000000840947 */ /* 0x000fea0003800000 */
[----:B------:R-:W-:Y:S01]  /*0590*/  ELECT P0, URZ, PT ;  /* 0x0000000000ff782f */ /* 0x000fe20003800000 */
[----:B------:R-:W-:-:S12]  /*05a0*/  BSSY.RECONVERGENT B0, `(.L_x_9) ;  /* 0x000001f000007945 */ /* 0x000fd80003800200 */
[----:B------:R-:W-:Y:S05]  /*05b0*/  @!P0 BRA `(.L_x_10) ;  /* 0x0000000000748947 */ /* 0x000fea0003800000 */
[----:B------:R-:W1:Y:S01]  /*05c0*/  S2UR UR4, SR_CgaCtaId ;  /* 0x00000000000479c3 */ /* 0x000e620000008800 */
[----:B------:R-:W-:Y:S01]  /*05d0*/  UMOV UR5, 0x400 ;  /* 0x0000040000057882 */ /* 0x000fe20000000000 */
[----:B------:R-:W-:Y:S01]  /*05e0*/  UMOV UR8, 0x1 ;  /* 0x0000000100087882 */ /* 0x000fe20000000000 */
[----:B------:R-:W-:Y:S01]  /*05f0*/  UMOV UR6, 0x7 ;  /* 0x0000000700067882 */ /* 0x000fe20000000000 */
[----:B------:R-:W-:-:S04]  /*0600*/  UIADD3 UR8, UPT, UPT, -UR8, 0x100000, URZ ;  /* 0x0010000008087890 */ /* 0x000fc8000fffe1ff */
[----:B------:R-:W-:Y:S02]  /*0610*/  USHF.L.U32 UR9, UR8, 0xb, URZ ;  /* 0x0000000b08097899 */ /* 0x000fe400080006ff */
[----:B------:R-:W-:Y:S02]  /*0620*/  USHF.L.U32 UR8, UR8, 0x1, URZ ;  /* 0x0000000108087899 */ /* 0x000fe400080006ff */
[----:B------:R-:W-:-:S04]  /*0630*/  UIADD3 UR6, UPT, UPT, -UR6, 0x100000, URZ ;  /* 0x0010000006067890 */ /* 0x000fc8000fffe1ff */
[----:B------:R-:W-:Y:S02]  /*0640*/  USHF.L.U32 UR7, UR6, 0xb, URZ ;  /* 0x0000000b06077899 */ /* 0x000fe400080006ff */
[----:B------:R-:W-:Y:S02]  /*0650*/  USHF.L.U32 UR6, UR6, 0x1, URZ ;  /* 0x0000000106067899 */ /* 0x000fe400080006ff */
[----:B-1----:R-:W-:Y:S01]  /*0660*/  ULEA UR4, UR4, UR5, 0x18 ;  /* 0x0000000504047291 */ /* 0x002fe2000f8ec0ff */
[----:B------:R-:W1:Y:S11]  /*0670*/  FENCE.VIEW.ASYNC.S ;  /* 0x00000000000073c6 */ /* 0x000e760000000000 */
[----:B-1----:R1:W2:Y:S01]  /*0680*/  SYNCS.EXCH.64 URZ, [UR4], UR8 ;  /* 0x0000000804ff75b2 */ /* 0x0022a20008000100 */
[----:B------:R1:W3:Y:S01]  /*0690*/  SYNCS.EXCH.64 URZ, [UR4+0x40], UR6 ;  /* 0x0000400604ff75b2 */ /* 0x0002e20008000100 */
[----:B------:R1:W4:Y:S01]  /*06a0*/  SYNCS.EXCH.64 URZ, [UR4+0x8], UR8 ;  /* 0x0000080804ff75b2 */ /* 0x0003220008000100 */
[----:B------:R1:W1:Y:S01]  /*06b0*/  SYNCS.EXCH.64 URZ, [UR4+0x48], UR6 ;  /* 0x0000480604ff75b2 */ /* 0x0002620008000100 */
        /* <DEDUP_REMOVED lines=12> */
[----:B------:R-:W-:Y:S01]  /*0780*/  NOP ;  /* 0x0000000000007918 */ /* 0x000fe20000000000 */
.L_x_10:
[----:B-1----:R-:W-:Y:S05]  /*0790*/  BSYNC.RECONVERGENT B0 ;  /* 0x0000000000007941 */ /* 0x002fea0003800200 */
.L_x_9:
[----:B------:R-:W1:Y:S01]  /*07a0*/  SHFL.IDX PT, R2, R90, RZ, 0x1f ;  /* 0x00001fff5a027589 */ /* 0x000e6200000e0000 */
[----:B------:R-:W-:Y:S01]  /*07b0*/  NOP ;  /* 0x0000000000007918 */ /* 0x000fe20000000000 */
[----:B-1----:R-:W-:-:S13]  /*07c0*/  ISETP.NE.AND P0, PT, R2, 0x1, PT ;  /* 0x000000010200780c */ /* 0x002fda0003f05270 */
[----:B------:R-:W-:Y:S05]  /*07d0*/  @P0 BRA `(.L_x_11) ;  /* 0x0000000000500947 */ /* 0x000fea0003800000 */
        /* <DEDUP_REMOVED lines=9> */
[----:B------:R-:W-:Y:S01]  /*0870*/  USHF.L.U32 UR6, UR6, 0x1, URZ ;  /* 0x0000000106067899 */ /* 0x000fe200080006ff */
[----:B------:R-:W-:Y:S01]  /*0880*/  ELECT P0, URZ, PT ;  /* 0x0000000000ff782f */ /* 0x000fe20003800000 */
[----:B-1----:R-:W-:Y:S01]  /*0890*/  ULEA UR4, UR4, UR5, 0x18 ;  /* 0x0000000504047291 */ /* 0x002fe2000f8ec0ff */
[----:B------:R-:W1:Y:S11]  /*08a0*/  FENCE.VIEW.ASYNC.S ;  /* 0x00000000000073c6 */ /* 0x000e760000000000 */
[----:B-1----:R1:W1:Y:S01]  /*08b0*/  SYNCS.EXCH.64 URZ, [UR4+0x80], UR8 ;  /* 0x0000800804ff75b2 */ /* 0x0022620008000100 */
[----:B------:R1:W1:Y:S01]  /*08c0*/  SYNCS.EXCH.64 URZ, [UR4+0x98], UR6 ;  /* 0x0000980604ff75b2 */ /* 0x0002620008000100 */
[----:B------:R1:W1:Y:S01]  /*08d0*/  SYNCS.EXCH.64 URZ, [UR4+0x88], UR8 ;  /* 0x0000880804ff75b2 */ /* 0x0002620008000100 */
[----:B------:R1:W1:Y:S01]  /*08e0*/  SYNCS.EXCH.64 URZ, [UR4+0xa0], UR6 ;  /* 0x0000a00604ff75b2 */ /* 0x0002620008000100 */
[----:B------:R1:W1:Y:S01]  /*08f0*/  SYNCS.EXCH.64 URZ, [UR4+0x90], UR8 ;  /* 0x0000900804ff75b2 */ /* 0x0002620008000100 */
[----:B------:R1:W1:Y:S01]  /*0900*/  SYNCS.EXCH.64 URZ, [UR4+0xa8], UR6 ;  /* 0x0000a80604ff75b2 */ /* 0x0002620008000100 */
[----:B------:R-:W-:Y:S01]  /*0910*/  NOP ;  /* 0x0000000000007918 */ /* 0x000fe20000000000 */
.L_x_11:
[----:B------:R-:W2:Y:S01]  /*0920*/  SHFL.IDX PT, R2, R90, RZ, 0x1f ;  /* 0x00001fff5a027589 */ /* 0x000ea200000e0000 */
[----:B------:R-:W-:Y:S01]  /*0930*/  NOP ;  /* 0x0000000000007918 */ /* 0x000fe20000000000 */
[----:B--2---:R-:W-:-:S13]  /*0940*/  ISETP.NE.AND P0, PT, R2, 0x3, PT ;  /* 0x000000030200780c */ /* 0x004fda0003f05270 */
[----:B------:R-:W-:Y:S05]  /*0950*/  @P0 BRA `(.L_x_12) ;  /* 0x0000000000300947 */ /* 0x000fea0003800000 */
[----:B-1----:R-:W1:Y:S01]  /*0960*/  S2UR UR4, SR_CgaCtaId ;  /* 0x00000000000479c3 */ /* 0x002e620000008800 */
[----:B------:R-:W-:Y:S01]  /*0970*/  UMOV UR6, 0x400 ;  /* 0x0000040000067882 */ /* 0x000fe20000000000 */
[----:B------:R-:W-:Y:S01]  /*0980*/  UMOV UR5, 0x20 ;  /* 0x0000002000057882 */ /* 0x000fe20000000000 */
[----:B------:R-:W-:Y:S01]  /*0990*/  ELECT P0, URZ, PT ;  /* 0x0000000000ff782f */ /* 0x000fe20003800000 */
[----:B-1----:R-:W-:Y:S02]  /*09a0*/  ULEA UR6, UR4, UR6, 0x18 ;  /* 0x0000000604067291 */ /* 0x002fe4000f8ec0ff */
[----:B------:R-:W-:-:S04]  /*09b0*/  UIADD3 UR4, UPT, UPT, -UR5, 0x100000, URZ ;  /* 0x0010000005047890 */ /* 0x000fc8000fffe1ff */
[----:B------:R-:W-:Y:S02]  /*09c0*/  USHF.L.U32 UR5, UR4, 0xb, URZ ;  /* 0x0000000b04057899 */ /* 0x000fe400080006ff */
[----:B------:R-:W-:Y:S01]  /*09d0*/  USHF.L.U32 UR4, UR4, 0x1, URZ ;  /* 0x0000000104047899 */ /* 0x000fe200080006ff */
[----:B------:R-:W1:Y:S11]  /*09e0*/  FENCE.VIEW.ASYNC.S ;  /* 0x00000000000073c6 */ /* 0x000e760000000000 */
[----:B-1----:R2:W1:Y:S01]  /*09f0*/  SYNCS.EXCH.64 URZ, [UR6+0xb0], UR4 ;  /* 0x0000b00406ff75b2 */ /* 0x0024620008000100 */
[----:B------:R2:W1:Y:S02]  /*0a00*/  SYNCS.EXCH.64 URZ, [UR6+0xb8], UR4 ;  /* 0x0000b80406ff75b2 */ /* 0x0004640008000100 */
[----:B--2---:R-:W-:Y:S01]  /*0a10*/  NOP ;  /* 0x0000000000007918 */ /* 0x004fe20000000000 */
.L_x_12:
[----:B------:R-:W2:Y:S01]  /*0a20*/  SHFL.IDX PT, R2, R90, RZ, 0x1f ;  /* 0x00001fff5a027589 */ /* 0x000ea200000e0000 */
[----:B------:R-:W-:Y:S01]  /*0a30*/  NOP ;  /* 0x0000000000007918 */ /* 0x000fe20000000000 */
[----:B--2---:R-:W-:-:S13]  /*0a40*/  ISETP.NE.AND P0, PT, R2, 0x4, PT ;  /* 0x000000040200780c */ /* 0x004fda0003f05270 */
[----:B------:R-:W-:Y:S05]  /*0a50*/  @P0 BRA `(.L_x_13) ;  /* 0x00000000004c0947 */ /* 0x000fea0003800000 */
[----:B-1----:R-:W1:Y:S01]  /*0a60*/  S2UR UR6, SR_CgaCtaId ;  /* 0x00000000000679c3 */ /* 0x002e620000008800 */
[----:B------:R-:W-:Y:S01]  /*0a70*/  UMOV UR4, 0xe20 ;  /* 0x00000e2000047882 */ /* 0x000fe20000000000 */
[----:B------:R-:W-:Y:S01]  /*0a80*/  UMOV UR5, 0x400 ;  /* 0x0000040000057882 */ /* 0x000fe20000000000 */
[----:B------:R-:W-:Y:S01]  /*0a90*/  USEL UR4, UR4, 0xc20, UP3 ;  /* 0x00000c2004047887 */ /* 0x000fe20009800000 */
[----:B------:R-:W-:Y:S01]  /*0aa0*/  UMOV UR8, 0x1 ;  /* 0x0000000100087882 */ /* 0x000fe20000000000 */
[----:B------:R-:W-:Y:S01]  /*0ab0*/  ELECT P0, URZ, PT ;  /* 0x0000000000ff782f */ /* 0x000fe20003800000 */
[----:B------:R-:W-:-:S04]  /*0ac0*/  UIADD3 UR8, UPT, UPT, -UR8, 0x100000, URZ ;  /* 0x0010000008087890 */ /* 0x000fc8000fffe1ff */
[----:B------:R-:W-:Y:S02]  /*0ad0*/  USHF.L.U32 UR9, UR8, 0xb, URZ ;  /* 0x0000000b08097899 */ /* 0x000fe400080006ff */
[----:B------:R-:W-:Y:S02]  /*0ae0*/  USHF.L.U32 UR8, UR8, 0x1, URZ ;  /* 0x0000000108087899 */ /* 0x000fe400080006ff */
[----:B-1----:R-:W-:Y:S02]  /*0af0*/  ULEA UR6, UR6, UR5, 0x18 ;  /* 0x0000000506067291 */ /* 0x002fe4000f8ec0ff */
[----:B------:R-:W-:-:S04]  /*0b00*/  UIADD3 UR4, UPT, UPT, -UR4, 0x100000, URZ ;  /* 0x0010000004047890 */ /* 0x000fc8000fffe1ff */
[----:B------:R-:W-:Y:S02]  /*0b10*/  USHF.L.U32 UR5, UR4, 0xb, URZ ;  /* 0x0000000b04057899 */ /* 0x000fe400080006ff */
[----:B------:R-:W-:Y:S01]  /*0b20*/  USHF.L.U32 UR4, UR4, 0x1, URZ ;  /* 0x0000000104047899 */ /* 0x000fe200080006ff */
[----:B------:R-:W1:Y:S03]  /*0b30*/  FENCE.VIEW.ASYNC.S ;  /* 0x00000000000073c6 */ /* 0x000e660000000000 */
[----:B-1----:R2:W1:Y:S08]  /*0b40*/  SYNCS.EXCH.64 URZ, [UR6+0xc0], UR8 ;  /* 0x0000c00806ff75b2 */ /* 0x0024700008000100 */
[----:B------:R2:W1:Y:S01]  /*0b50*/  SYNCS.EXCH.64 URZ, [UR6+0xd0], UR4 ;  /* 0x0000d00406ff75b2 */ /* 0x0004620008000100 */
[----:B------:R2:W1:Y:S01]  /*0b60*/  SYNCS.EXCH.64 URZ, [UR6+0xc8], UR8 ;  /* 0x0000c80806ff75b2 */ /* 0x0004620008000100 */
[----:B------:R2:W1:Y:S02]  /*0b70*/  SYNCS.EXCH.64 URZ, [UR6+0xd8], UR4 ;  /* 0x0000d80406ff75b2 */ /* 0x0004640008000100 */
[----:B--2---:R-:W-:Y:S01]  /*0b80*/  NOP ;  /* 0x0000000000007918 */ /* 0x004fe20000000000 */
.L_x_13:
[----:B------:R-:W2:Y:S01]  /*0b90*/  SHFL.IDX PT, R2, R90, RZ, 0x1f ;  /* 0x00001fff5a027589 */ /* 0x000ea200000e0000 */
[----:B------:R-:W-:Y:S01]  /*0ba0*/  NOP ;  /* 0x0000000000007918 */ /* 0x000fe20000000000 */
[----:B--2---:R-:W-:-:S13]  /*0bb0*/  ISETP.NE.AND P0, PT, R2, 0x5, PT ;  /* 0x000000050200780c */ /* 0x004fda0003f05270 */
[----:B------:R-:W-:Y:S05]  /*0bc0*/  @P0 BRA `(.L_x_14) ;  /* 0x0000000000480947 */ /* 0x000fea0003800000 */
[----:B-1----:R-:W1:Y:S01]  /*0bd0*/  S2UR UR4, SR_CgaCtaId ;  /* 0x00000000000479c3 */ /* 0x002e620000008800 */
        /* <DEDUP_REMOVED lines=15> */
[----:B------:R2:W1:Y:S02]  /*0cd0*/  SYNCS.EXCH.64 URZ, [UR4+0xf8], UR6 ;  /* 0x0000f80604ff75b2 */ /* 0x0004640008000100 */
[----:B--2---:R-:W-:Y:S01]  /*0ce0*/  NOP ;  /* 0x0000000000007918 */ /* 0x004fe20000000000 */
.L_x_14:
[----:B------:R-:W2:Y:S01]  /*0cf0*/  SHFL.IDX PT, R2, R90, RZ, 0x1f ;  /* 0x00001fff5a027589 */ /* 0x000ea200000e0000 */
[----:B------:R-:W-:Y:S01]  /*0d00*/  NOP ;  /* 0x0000000000007918 */ /* 0x000fe20000000000 */
[----:B--2---:R-:W-:-:S13]  /*0d10*/  ISETP.NE.AND P0, PT, R2, 0x3, PT ;  /* 0x000000030200780c */ /* 0x004fda0003f05270 */
[----:B------:R-:W-:Y:S05]  /*0d20*/  @P0 BRA `(.L_x_15) ;  /* 0x0000000000380947 */ /* 0x000fea0003800000 */
[----:B------:R-:W2:Y:S01]  /*0d30*/  S2UR UR5, SR_CgaCtaId ;  /* 0x00000000000579c3 */ /* 0x000ea20000008800 */
[----:B-1----:R-:W-:Y:S01]  /*0d40*/  UMOV UR4, 0x400 ;  /* 0x0000040000047882 */ /* 0x002fe20000000000 */
[----:B------:R-:W-:Y:S01]  /*0d50*/  UMOV UR6, 0x20 ;  /* 0x0000002000067882 */ /* 0x000fe20000000000 */
[----:B------:R-:W-:Y:S01]  /*0d60*/  ELECT P0, URZ, PT ;  /* 0x0000000000ff782f */ /* 0x000fe20003800000 */
[----:B------:R-:W-:-:S04]  /*0d70*/  UIADD3 UR6, UPT, UPT, -UR6, 0x100000, URZ ;  /* 0x0010000006067890 */ /* 0x000fc8000fffe1ff */
[----:B------:R-:W-:Y:S02]  /*0d80*/  USHF.L.U32 UR7, UR6, 0xb, URZ ;  /* 0x0000000b06077899 */ /* 0x000fe400080006ff */
[----:B------:R-:W-:Y:S02]  /*0d90*/  USHF.L.U32 UR6, UR6, 0x1, URZ ;  /* 0x0000000106067899 */ /* 0x000fe400080006ff */
[----:B--2---:R-:W-:Y:S01]  /*0da0*/  ULEA UR4, UR5, UR4, 0x18 ;  /* 0x0000000405047291 */ /* 0x004fe2000f8ec0ff */
[----:B------:R-:W1:Y:S11]  /*0db0*/  FENCE.VIEW.ASYNC.S ;  /* 0x00000000000073c6 */ /* 0x000e760000000000 */
[----:B-1----:R2:W1:Y:S01]  /*0dc0*/  SYNCS.EXCH.64 URZ, [UR4+0x100], UR6 ;  /* 0x0001000604ff75b2 */ /* 0x0024620008000100 */
[----:B------:R2:W1:Y:S01]  /*0dd0*/  SYNCS.EXCH.64 URZ, [UR4+0x110], UR6 ;  /* 0x0001100604ff75b2 */ /* 0x0004620008000100 */
[----:B------:R2:W1:Y:S01]  /*0de0*/  SYNCS.EXCH.64 URZ, [UR4+0x108], UR6 ;  /* 0x0001080604ff75b2 */ /* 0x0004620008000100 */
[----:B------:R2:W1:Y:S02]  /*0df0*/  SYNCS.EXCH.64 URZ, [UR4+0x118], UR6 ;  /* 0x0001180604ff75b2 */ /* 0x0004640008000100 */
[----:B--2---:R-:W-:Y:S01]  /*0e00*/  NOP ;  /* 0x0000000000007918 */ /* 0x004fe20000000000 */
.L_x_15:
[----:B------:R-:W2:Y:S01]  /*0e10*/  LDCU UR31, c[0x0][0x36c] ;  /* 0x00006d80ff1f77ac */ /* 0x000ea20008000800 */
[----:B------:R-:W-:Y:S01]  /*0e20*/  ISETP.NE.OR P4, PT, R0, 0x2, !P4 ;  /* 0x000000020000780c */ /* 0x000fe20006785670 */
[----:B------:R-:W-:Y:S01]  /*0e30*/  NOP ;  /* 0x0000000000007918 */ /* 0x000fe20000000000 */
[----:B------:R-:W-:Y:S01]  /*0e40*/  LOP3.LUT R0, R85, 0x1f, RZ, 0xc0, !PT ;  /* 0x0000001f55007812 */ /* 0x000fe200078ec0ff */
[----:B------:R-:W-:Y:S02]  /*0e50*/  UISETP.NE.AND UP4, UPT, UR21, URZ, UPT ;  /* 0x000000ff1500728c */ /* 0x000fe4000bf85270 */
[----:B--2---:R-:W-:-:S09]  /*0e60*/  UISETP.EQ.U32.AND UP0, UPT, UR31, 0x1, UPT ;  /* 0x000000011f00788c */ /* 0x004fd2000bf02070 */
[----:B------:R-:W-:Y:S05]  /*0e70*/  BRA.U !UP0, `(.L_x_16) ;  /* 0x0000000108087547 */ /* 0x000fea000b800000 */
[----:B-1-34-:R-:W-:Y:S01]  /*0e80*/  UCGABAR_ARV ;  /* 0x00000000000079c7 */ /* 0x01afe20008000000 */
[----:B------:R-:W-:Y:S05]  /*0e90*/  BRA `(.L_x_17) ;  /* 0x0000000000047947 */ /* 0x000fea0003800000 */
.L_x_16:
[----:B-1-34-:R-:W-:Y:S01]  /*0ea0*/  NOP ;  /* 0x0000000000007918 */ /* 0x01afe20000000000 */
.L_x_17:
[----:B------:R-:W1:Y:S01]  /*0eb0*/  S2UR UR8, SR_CTAID.X ;  /* 0x00000000000879c3 */ /* 0x000e620000002500 */
[----:B------:R-:W-:-:S05]  /*0ec0*/  CS2R.32 R94, SR_CgaSize ;  /* 0x00000000005e7805 */ /* 0x000fca0000008a00 */
[----:B------:R-:W-:-:S05]  /*0ed0*/  IMAD R94, R94, -0xa0, RZ ;  /* 0xffffff605e5e7824 */ /* 0x000fca00078e02ff */
[----:B------:R-:W-:-:S14]  /*0ee0*/  R2UR UR5, R94 ;  /* 0x000000005e0572ca */ /* 0x000fdc00000e0000 */
[----:B------:R-:W2:Y:S01]  /*0ef0*/  LDCU UR5, c[0x0][UR5+0x2b0] ;  /* 0x00005600050577ac */ /* 0x000ea20008000800 */
[----:B------:R-:W-:-:S05]  /*0f00*/  CS2R.32 R94, SR_CgaSize ;  /* 0x00000000005e7805 */ /* 0x000fca0000008a00 */
[----:B------:R-:W-:-:S05]  /*0f10*/  IMAD R94, R94, -0xa0, RZ ;  /* 0xffffff605e5e7824 */ /* 0x000fca00078e02ff */
[----:B------:R-:W-:-:S14]  /*0f20*/  R2UR UR6, R94 ;  /* 0x000000005e0672ca */ /* 0x000fdc00000e0000 */
[----:B------:R-:W3:Y:S01]  /*0f30*/  LDCU UR6, c[0x0][UR6+0x2b4] ;  /* 0x00005680060677ac */ /* 0x000ee20008000800 */
[----:B------:R-:W4:Y:S01]  /*0f40*/  S2UR UR9, SR_CTAID.Y ;  /* 0x00000000000979c3 */ /* 0x000f220000002600 */
[----:B------:R-:W-:-:S05]  /*0f50*/  CS2R.32 R94, SR_CgaSize ;  /* 0x00000000005e7805 */ /* 0x000fca0000008a00 */
[----:B------:R-:W-:-:S05]  /*0f60*/  IMAD R94, R94, -0xa0, RZ ;  /* 0xffffff605e5e7824 */ /* 0x000fca00078e02ff */
[----:B------:R-:W-:-:S14]  /*0f70*/  R2UR UR11, R94 ;  /* 0x000000005e0b72ca */ /* 0x000fdc00000e0000 */
[----:B------:R-:W3:Y:S01]  /*0f80*/  LDCU UR11, c[0x0][UR11+0x2a0] ;  /* 0x000054000b0b77ac */ /* 0x000ee20008000800 */
[----:B------:R-:W-:-:S05]  /*0f90*/  CS2R.32 R94, SR_CgaSize ;  /* 0x00000000005e7805 */ /* 0x000fca0000008a00 */
[----:B------:R-:W-:-:S05]  /*0fa0*/  IMAD R94, R94, -0xa0, RZ ;  /* 0xffffff605e5e7824 */ /* 0x000fca00078e02ff */
[----:B------:R-:W-:-:S14]  /*0fb0*/  R2UR UR12, R94 ;  /* 0x000000005e0c72ca */ /* 0x000fdc00000e0000 */
[----:B------:R-:W3:Y:S01]  /*0fc0*/  LDCU UR12, c[0x0][UR12+0x2a4] ;  /* 0x000054800c0c77ac */ /* 0x000ee20008000800 */
[----:B------:R-:W3:Y:S01]  /*0fd0*/  S2UR UR7, SR_CgaCtaId ;  /* 0x00000000000779c3 */ /* 0x000ee20000008800 */
[----:B------:R-:W3:Y:S01]  /*0fe0*/  LDCU UR28, c[0x0][0xf24] ;  /* 0x0001e480ff1c77ac */ /* 0x000ee20008000800 */
[----:B------:R-:W-:Y:S01]  /*0ff0*/  UMOV UR47, 0x1111 ;  /* 0x00001111002f7882 */ /* 0x000fe20000000000 */
[----:B------:R-:W-:Y:S01]  /*1000*/  UMOV UR46, 0xf ;  /* 0x0000000f002e7882 */ /* 0x000fe20000000000 */
[----:B------:R-:W3:Y:S01]  /*1010*/  LDCU UR39, c[0x0][0xf24] ;  /* 0x0001e480ff2777ac */ /* 0x000ee20008000800 */
[----:B-1----:R-:W-:-:S03]  /*1020*/  I2FP.F32.U32 R3, UR8 ;  /* 0x0000000800037c45 */ /* 0x002fc60008201000 */
[----:B------:R-:W1:Y:S01]  /*1030*/  S2UR UR44, SR_CTAID.Z ;  /* 0x00000000002c79c3 */ /* 0x000e620000002700 */
[----:B------:R-:W1:Y:S01]  /*1040*/  LDCU UR30, c[0x0][0xf30] ;  /* 0x0001e600ff1e77ac */ /* 0x000e620008000800 */
[----:B--2---:R-:W-:Y:S01]  /*1050*/  FMUL R3, R3, UR5 ;  /* 0x0000000503037c20 */ /* 0x004fe20008400000 */
[----:B------:R-:W-:Y:S01]  /*1060*/  UISETP.NE.AND UP5, UPT, UR21, 0x2, UPT ;  /* 0x000000021500788c */ /* 0x000fe2000bfa5270 */
[----:B----4-:R-:W-:Y:S01]  /*1070*/  I2FP.F32.U32 R2, UR9 ;  /* 0x0000000900027c45 */ /* 0x010fe20008201000 */
[----:B------:R-:W-:Y:S01]  /*1080*/  UMOV UR20, UR9 ;  /* 0x0000000900147c82 */ /* 0x000fe20008000000 */
[----:B------:R-:W-:Y:S02]  /*1090*/  UMOV UR27, UR8 ;  /* 0x00000008001b7c82 */ /* 0x000fe40008000000 */
[----:B------:R-:W2:Y:S01]  /*10a0*/  F2I.U32.TRUNC.NTZ R3, R3 ;  /* 0x0000000300037305 */ /* 0x000ea2000020f000 */
[----:B---3--:R-:W-:Y:S01]  /*10b0*/  UISETP.GE.AND UP6, UPT, UR28, 0x1, UPT ;  /* 0x000000011c00788c */ /* 0x008fe2000bfc6270 */
[----:B------:R-:W-:Y:S01]  /*10c0*/  FMUL R2, R2, UR6 ;  /* 0x0000000602027c20 */ /* 0x000fe20008400000 */
[----:B------:R-:W-:-:S02]  /*10d0*/  ULOP3.LUT UR65, UR7, 0x3, URZ, 0xc0, !UPT ;  /* 0x0000000307417892 */ /* 0x000fc4000f8ec0ff */
[----:B------:R-:W-:-:S03]  /*10e0*/  ULOP3.LUT UR4, UR7, 0xc, URZ, 0xc0, !UPT ;  /* 0x0000000c07047892 */ /* 0x000fc6000f8ec0ff */
[----:B------:R-:W3:Y:S01]  /*10f0*/  F2I.U32.TRUNC.NTZ R2, R2 ;  /* 0x0000000200027305 */ /* 0x000ee2000020f000 */
[----:B------:R-:W-:Y:S02]  /*1100*/  USHF.R.U32.HI UR32, URZ, 0x2, UR7 ;  /* 0x00000002ff207899 */ /* 0x000fe40008011607 */
[----:B------:R-:W-:Y:S02]  /*1110*/  USHF.L.U32 UR53, UR7, 0xa, URZ ;  /* 0x0000000a07357899 */ /* 0x000fe400080006ff */
[----:B------:R-:W-:Y:S02]  /*1120*/  USHF.L.U32 UR52, UR7, 0xb, URZ ;  /* 0x0000000b07347899 */ /* 0x000fe400080006ff */
[----:B------:R-:W-:Y:S01]  /*1130*/  USHF.L.U32 UR48, UR7, 0x5, URZ ;  /* 0x0000000507307899 */ /* 0x000fe200080006ff */
[----:B--2---:R-:W-:Y:S01]  /*1140*/  R2UR UR6, R3 ;  /* 0x00000000030672ca */ /* 0x004fe200000e0000 */
[----:B------:R-:W-:Y:S02]  /*1150*/  USHF.L.U32 UR26, UR7, 0x4, URZ ;  /* 0x00000004071a7899 */ /* 0x000fe400080006ff */
[----:B------:R-:W-:-:S02]  /*1160*/  USHF.L.U32 UR38, UR7, 0x7, URZ ;  /* 0x0000000707267899 */ /* 0x000fc400080006ff */
[----:B------:R-:W-:Y:S02]  /*1170*/  UISETP.GT.U32.AND UP1, UPT, UR65, 0xffff, UPT ;  /* 0x0000ffff4100788c */ /* 0x000fe4000bf24070 */
[----:B------:R-:W-:Y:S01]  /*1180*/  UISETP.GT.U32.AND UP0, UPT, UR4, 0xffff, UPT ;  /* 0x0000ffff0400788c */ /* 0x000fe2000bf04070 */
[----:B---3--:R-:W-:Y:S01]  /*1190*/  R2UR UR7, R2 ;  /* 0x00000000020772ca */ /* 0x008fe200000e0000 */
[----:B------:R-:W-:Y:S01]  /*11a0*/  USEL UR5, UR65, 0xffff, !UP1 ;  /* 0x0000ffff41057887 */ /* 0x000fe2000c800000 */
[----:B------:R-:W-:Y:S01]  /*11b0*/  PRMT R2, RZ, 0x7610, R2 ;  /* 0x00007610ff027816 */ /* 0x000fe20000000002 */
[----:B------:R-:W-:Y:S02]  /*11c0*/  USEL UR4, UR4, 0xffff, !UP0 ;  /* 0x0000ffff04047887 */ /* 0x000fe4000c000000 */
[----:B------:R-:W-:Y:S02]  /*11d0*/  ULOP3.LUT UR5, UR5, 0xffff, URZ, 0xc0, !UPT ;  /* 0x0000ffff05057892 */ /* 0x000fe4000f8ec0ff */
[----:B------:R-:W-:-:S02]  /*11e0*/  ULOP3.LUT UR4, UR4, 0xffff, URZ, 0xc0, !UPT ;  /* 0x0000ffff04047892 */ /* 0x000fc4000f8ec0ff */
[----:B------:R-:W-:Y:S02]  /*11f0*/  USHF.L.U32 UR47, UR47, UR5, URZ ;  /* 0x000000052f2f7299 */ /* 0x000fe400080006ff */
[----:B------:R-:W-:Y:S02]  /*1200*/  USHF.L.U32 UR46, UR46, UR4, URZ ;  /* 0x000000042e2e7299 */ /* 0x000fe400080006ff */
[----:B------:R-:W-:Y:S02]  /*1210*/  UIADD3 UR5, UPT, UPT, -UR6, URZ, URZ ;  /* 0x000000ff06057290 */ /* 0x000fe4000fffe1ff */
[----:B------:R-:W-:Y:S02]  /*1220*/  UIADD3 UR4, UPT, UPT, -UR7, URZ, URZ ;  /* 0x000000ff07047290 */ /* 0x000fe4000fffe1ff */
[----:B------:R-:W-:Y:S02]  /*1230*/  UIMAD UR5, UR11, UR5, UR8 ;  /* 0x000000050b0572a4 */ /* 0x000fe4000f8e0208 */
[----:B------:R-:W-:-:S02]  /*1240*/  UIMAD UR4, UR12, UR4, UR9 ;  /* 0x000000040c0472a4 */ /* 0x000fc4000f8e0209 */
[----:B------:R-:W-:Y:S02]  /*1250*/  ULOP3.LUT UR38, UR38, 0x180, URZ, 0xc0, !UPT ;  /* 0x0000018026267892 */ /* 0x000fe4000f8ec0ff */
[----:B------:R-:W-:Y:S01]  /*1260*/  IMAD.U32 R94, RZ, RZ, UR5 ;  /* 0x00000005ff5e7e24 */ /* 0x000fe2000f8e00ff */
[----:B------:R-:W-:Y:S01]  /*1270*/  ULOP3.LUT UR53, UR53, 0x3000, URZ, 0xc0, !UPT ;  /* 0x0000300035357892 */ /* 0x000fe2000f8ec0ff */
[----:B------:R-:W-:Y:S01]  /*1280*/  IMAD.U32 R93, RZ, RZ, UR4 ;  /* 0x00000004ff5d7e24 */ /* 0x000fe2000f8e00ff */
[----:B------:R-:W-:Y:S02]  /*1290*/  ULOP3.LUT UR52, UR52, 0x1800, URZ, 0xc0, !UPT ;  /* 0x0000180034347892 */ /* 0x000fe4000f8ec0ff */
[----:B------:R-:W-:Y:S02]  /*12a0*/  ULOP3.LUT UR48, UR48, 0x180, URZ, 0xc0, !UPT ;  /* 0x0000018030307892 */ /* 0x000fe4000f8ec0ff */
[----:B------:R-:W-:Y:S02]  /*12b0*/  ULOP3.LUT UR26, UR26, 0xc0, URZ, 0xc0, !UPT ;  /* 0x000000c01a1a7892 */ /* 0x000fe4000f8ec0ff */
[----:B------:R-:W-:Y:S01]  /*12c0*/  USHF.R.U32.HI UR10, URZ, 0x1, UR38 ;  /* 0x00000001ff0a7899 */ /* 0x000fe20008011626 */
[----:B-1----:R-:W-:Y:S11]  /*12d0*/  BRA.U UP4, `(.L_x_18) ;  /* 0x0000000104cc7547 */ /* 0x002ff6000b800000 */
[----:B------:R-:W-:Y:S02]  /*12e0*/  R2UR UR4, R93 ;  /* 0x000000005d0472ca */ /* 0x000fe400000e0000 */
[----:B------:R-:W-:-:S11]  /*12f0*/  R2UR UR23, R94 ;  /* 0x000000005e1772ca */ /* 0x000fd600000e0000 */
[----:B------:R-:W-:Y:S02]  /*1300*/  UISETP.NE.AND UP0, UPT, UR4, URZ, UPT ;  /* 0x000000ff0400728c */ /* 0x000fe4000bf05270 */
[----:B------:R-:W-:Y:S02]  /*1310*/  UISETP.NE.AND UP2, UPT, UR4, 0x1, UPT ;  /* 0x000000010400788c */ /* 0x000fe4000bf45270 */
[----:B------:R-:W-:Y:S02]  /*1320*/  UISETP.NE.AND UP1, UPT, UR23, URZ, UP0 ;  /* 0x000000ff1700728c */ /* 0x000fe40008725270 */
[----:B------:R-:W-:Y:S02]  /*1330*/  USEL UR6, URZ, 0x2, UP0 ;  /* 0x00000002ff067887 */ /* 0x000fe40008000000 */
[----:B------:R-:W-:Y:S02]  /*1340*/  USEL UR9, URZ, 0x1, UP1 ;  /* 0x00000001ff097887 */ /* 0x000fe40008800000 */
[----:B------:R-:W-:-:S02]  /*1350*/  UISETP.NE.AND UP1, UPT, UR4, 0x2, UPT ;  /* 0x000000020400788c */ /* 0x000fc4000bf25270 */
[----:B------:R-:W-:Y:S02]  /*1360*/  USEL UR13, URZ, 0x4, UP0 ;  /* 0x00000004ff0d7887 */ /* 0x000fe40008000000 */
[----:B------:R-:W-:Y:S02]  /*1370*/  USEL UR17, URZ, 0x8, UP0 ;  /* 0x00000008ff117887 */ /* 0x000fe40008000000 */
[----:B------:R-:W-:Y:S02]  /*1380*/  UISETP.NE.AND UP0, UPT, UR4, 0x3, UPT ;  /* 0x000000030400788c */ /* 0x000fe4000bf05270 */
[----:B------:R-:W-:Y:S02]  /*1390*/  USEL UR4, URZ, 0x100, UP1 ;  /* 0x00000100ff047887 */ /* 0x000fe40008800000 */
[----:B------:R-:W-:Y:S02]  /*13a0*/  USEL UR11, URZ, 0x200, UP1 ;  /* 0x00000200ff0b7887 */ /* 0x000fe40008800000 */
[----:B------:R-:W-:-:S02]  /*13b0*/  USEL UR15, URZ, 0x400, UP1 ;  /* 0x00000400ff0f7887 */ /* 0x000fc40008800000 */
[----:B------:R-:W-:Y:S02]  /*13c0*/  USEL UR19, URZ, 0x800, UP1 ;  /* 0x00000800ff137887 */ /* 0x000fe40008800000 */
[----:B------:R-:W-:Y:S02]  /*13d0*/  USEL UR5, URZ, 0x10, UP2 ;  /* 0x00000010ff057887 */ /* 0x000fe40009000000 */
[----:B------:R-:W-:Y:S02]  /*13e0*/  UISETP.NE.AND UP1, UPT, UR23, URZ, UPT ;  /* 0x000000ff1700728c */ /* 0x000fe4000bf25270 */
[----:B------:R-:W-:Y:S02]  /*13f0*/  USEL UR7, URZ, 0x1000, UP0 ;  /* 0x00001000ff077887 */ /* 0x000fe40008000000 */
[----:B------:R-:W-:Y:S02]  /*1400*/  USEL UR12, URZ, 0x2000, UP0 ;  /* 0x00002000ff0c7887 */ /* 0x000fe40008000000 */
[----:B------:R-:W-:-:S02]  /*1410*/  USEL UR16, URZ, 0x4000, UP0 ;  /* 0x00004000ff107887 */ /* 0x000fc40008000000 */
[----:B------:R-:W-:Y:S02]  /*1420*/  USEL UR22, URZ, 0x8000, UP0 ;  /* 0x00008000ff167887 */ /* 0x000fe40008000000 */
[----:B------:R-:W-:Y:S02]  /*1430*/  UISETP.NE.AND UP0, UPT, UR23, 0x1, UPT ;  /* 0x000000011700788c */ /* 0x000fe4000bf05270 */
[----:B------:R-:W-:Y:S02]  /*1440*/  USEL UR5, UR5, 0x10, UP1 ;  /* 0x0000001005057887 */ /* 0x000fe40008800000 */
[----:B------:R-:W-:Y:S02]  /*1450*/  USEL UR4, UR4, 0x100, UP1 ;  /* 0x0000010004047887 */ /* 0x000fe40008800000 */
[----:B------:R-:W-:Y:S02]  /*1460*/  USEL UR8, URZ, 0x20, UP2 ;  /* 0x00000020ff087887 */ /* 0x000fe40009000000 */
[----:B------:R-:W-:-:S02]  /*1470*/  USEL UR7, UR7, 0x1000, UP1 ;  /* 0x0000100007077887 */ /* 0x000fc40008800000 */
[----:B------:R-:W-:Y:S02]  /*1480*/  USEL UR6, UR6, 0x2, UP0 ;  /* 0x0000000206067887 */ /* 0x000fe40008000000 */
[----:B------:R-:W-:Y:S02]  /*1490*/  UIADD3 UR4, UPT, UPT, UR4, UR5, UR9 ;  /* 0x0000000504047290 */ /* 0x000fe4000fffe009 */
[----:B------:R-:W-:Y:S02]  /*14a0*/  UISETP.NE.AND UP1, UPT, UR23, 0x2, UPT ;  /* 0x000000021700788c */ /* 0x000fe4000bf25270 */
[----:B------:R-:W-:Y:S02]  /*14b0*/  USEL UR8, UR8, 0x20, UP0 ;  /* 0x0000002008087887 */ /* 0x000fe40008000000 */
[----:B------:R-:W-:Y:S02]  /*14c0*/  USEL UR5, UR11, 0x200, UP0 ;  /* 0x000002000b057887 */ /* 0x000fe40008000000 */
[----:B------:R-:W-:-:S02]  /*14d0*/  UIADD3 UR4, UPT, UPT, UR6, UR7, UR4 ;  /* 0x0000000706047290 */ /* 0x000fc4000fffe004 */
[----:B------:R-:W-:Y:S02]  /*14e0*/  USEL UR14, URZ, 0x40, UP2 ;  /* 0x00000040ff0e7887 */ /* 0x000fe40009000000 */
[----:B------:R-:W-:Y:S02]  /*14f0*/  USEL UR9, UR12, 0x2000, UP0 ;  /* 0x000020000c097887 */ /* 0x000fe40008000000 */
[----:B------:R-:W-:Y:S02]  /*1500*/  USEL UR7, UR13, 0x4, UP1 ;  /* 0x000000040d077887 */ /* 0x000fe40008800000 */
[----:B------:R-:W-:Y:S02]  /*1510*/  UIADD3 UR4, UPT, UPT, UR5, UR8, UR4 ;  /* 0x0000000805047290 */ /* 0x000fe4000fffe004 */
[----:B------:R-:W-:Y:S02]  /*1520*/  UISETP.NE.AND UP0, UPT, UR23, 0x3, UPT ;  /* 0x000000031700788c */ /* 0x000fe4000bf05270 */
[----:B------:R-:W-:-:S02]  /*1530*/  USEL UR6, UR14, 0x40, UP1 ;  /* 0x000000400e067887 */ /* 0x000fc40008800000 */
[----:B------:R-:W-:Y:S02]  /*1540*/  USEL UR5, UR15, 0x400, UP1 ;  /* 0x000004000f057887 */ /* 0x000fe40008800000 */
[----:B------:R-:W-:Y:S02]  /*1550*/  UIADD3 UR4, UPT, UPT, UR7, UR9, UR4 ;  /* 0x0000000907047290 */ /* 0x000fe4000fffe004 */
[----:B------:R-:W-:Y:S02]  /*1560*/  USEL UR18, URZ, 0x80, UP2 ;  /* 0x00000080ff127887 */ /* 0x000fe40009000000 */
[----:B------:R-:W-:Y:S02]  /*1570*/  USEL UR9, UR16, 0x4000, UP1 ;  /* 0x0000400010097887 */ /* 0x000fe40008800000 */
[----:B------:R-:W-:Y:S02]  /*1580*/  USEL UR8, UR17, 0x8, UP0 ;  /* 0x0000000811087887 */ /* 0x000fe40008000000 */
[----:B------:R-:W-:-:S02]  /*1590*/  UIADD3 UR4, UPT, UPT, UR5, UR6, UR4 ;  /* 0x0000000605047290 */ /* 0x000fc4000fffe004 */
[----:B------:R-:W-:Y:S02]  /*15a0*/  USEL UR7, UR18, 0x80, UP0 ;  /* 0x0000008012077887 */ /* 0x000fe40008000000 */
[----:B------:R-:W-:Y:S02]  /*15b0*/  USEL UR6, UR19, 0x800, UP0 ;  /* 0x0000080013067887 */ /* 0x000fe40008000000 */
[----:B------:R-:W-:Y:S02]  /*15c0*/  UIADD3 UR4, UPT, UPT, UR8, UR9, UR4 ;  /* 0x0000000908047290 */ /* 0x000fe4000fffe004 */
[----:B------:R-:W-:Y:S02]  /*15d0*/  USEL UR5, UR22, 0x8000, UP0 ;  /* 0x0000800016057887 */ /* 0x000fe40008000000 */
[----:B------:R-:W-:-:S04]  /*15e0*/  UIADD3 UR4, UPT, UPT, UR6, UR7, UR4 ;  /* 0x0000000706047290 */ /* 0x000fc8000fffe004 */
[----:B------:R-:W-:-:S06]  /*15f0*/  UIADD3 UR4, UPT, UPT, UR4, UR5, URZ ;  /* 0x0000000504047290 */ /* 0x000fcc000fffe0ff */
[----:B------:R-:W-:Y:S02]  /*1600*/  IMAD.U32 R2, RZ, RZ, UR4 ;  /* 0x00000004ff027e24 */ /* 0x000fe4000f8e00ff */
.L_x_18:
[----:B------:R-:W-:Y:S05]  /*1610*/  BRA.U !UP6, `(.L_x_19) ;  /* 0x000000010ed47547 */ /* 0x000fea000b800000 */
[----:B------:R-:W1:Y:S01]  /*1620*/  LDCU.128 UR12, c[0x0][0xf10] ;  /* 0x0001e200ff0c77ac */ /* 0x000e620008000c00 */
[----:B------:R-:W2:Y:S01]  /*1630*/  LDCU UR6, c[0x0][0x370] ;  /* 0x00006e00ff0677ac */ /* 0x000ea20008000800 */
[----:B------:R-:W3:Y:S01]  /*1640*/  LDCU UR5, c[0x0][0x374] ;  /* 0x00006e80ff0577ac */ /* 0x000ee20008000800 */
[----:B------:R-:W4:Y:S01]  /*1650*/  LDCU UR29, c[0x0][0xf0c] ;  /* 0x0001e180ff1d77ac */ /* 0x000f220008000800 */
[----:B------:R-:W4:Y:S01]  /*1660*/  LDCU UR7, c[0x0][0xf20] ;  /* 0x0001e400ff0777ac */ /* 0x000f220008000800 */
[----:B------:R-:W4:Y:S01]  /*1670*/  LDCU.64 UR8, c[0x0][0xf28] ;  /* 0x0001e500ff0877ac */ /* 0x000f220008000a00 */
[----:B-1----:R-:W-:Y:S02]  /*1680*/  UISETP.NE.AND UP0, UPT, UR14, 0x1, UPT ;  /* 0x000000010e00788c */ /* 0x002fe4000bf05270 */
[----:B---3--:R-:W-:Y:S02]  /*1690*/  UIMAD.WIDE.U32 UR16, UR5, UR15, URZ ;  /* 0x0000000f051072a5 */ /* 0x008fe4000f8e00ff */
[----:B--2---:R-:W-:-:S02]  /*16a0*/  UIMAD.WIDE.U32 UR22, UR6, UR12, URZ ;  /* 0x0000000c061672a5 */ /* 0x004fc4000f8e00ff */
[----:B----4-:R-:W-:Y:S02]  /*16b0*/  UISETP.NE.AND UP1, UPT, UR29, 0x1, UPT ;  /* 0x000000011d00788c */ /* 0x010fe4000bf25270 */
[----:B------:R-:W-:Y:S01]  /*16c0*/  UISETP.NE.AND UP2, UPT, UR28, 0x1, UPT ;  /* 0x000000011c00788c */ /* 0x000fe2000bf45270 */
[----:B------:R-:W-:Y:S02]  /*16d0*/  UMOV UR16, UR17 ;  /* 0x0000001100107c82 */ /* 0x000fe40008000000 */
[----:B------:R-:W-:Y:S01]  /*16e0*/  UMOV UR22, UR23 ;  /* 0x0000001700167c82 */ /* 0x000fe20008000000 */
[----:B------:R-:W-:Y:S02]  /*16f0*/  @UP0 USHF.R.U32.HI UR5, URZ, UR7, UR16 ;  /* 0x00000007ff050299 */ /* 0x000fe40008011610 */
[----:B------:R-:W-:Y:S02]  /*1700*/  UIMAD.WIDE.U32 UR24, UR20, UR15, URZ ;  /* 0x0000000f141872a5 */ /* 0x000fe4000f8e00ff */
[----:B------:R-:W-:-:S02]  /*1710*/  UIMAD.WIDE.U32 UR16, UR5, UR8, URZ ;  /* 0x00000008051072a5 */ /* 0x000fc4000f8e00ff */
[----:B------:R-:W-:Y:S02]  /*1720*/  @UP1 USHF.R.U32.HI UR6, URZ, UR13, UR22 ;  /* 0x0000000dff061299 */ /* 0x000fe40008011616 */
[----:B------:R-:W-:Y:S02]  /*1730*/  UIMAD.WIDE.U32 UR18, UR27, UR12, URZ ;  /* 0x0000000c1b1272a5 */ /* 0x000fe4000f8e00ff */
[----:B------:R-:W-:Y:S01]  /*1740*/  UIMAD.WIDE.U32 UR22, UR6, UR8, URZ ;  /* 0x00000008061672a5 */ /* 0x000fe2000f8e00ff */
[----:B------:R-:W-:Y:S01]  /*1750*/  UMOV UR4, UR25 ;  /* 0x0000001900047c82 */ /* 0x000fe20008000000 */
[----:B------:R-:W-:Y:S01]  /*1760*/  UMOV UR16, UR17 ;  /* 0x0000001100107c82 */ /* 0x000fe20008000000 */
[----:B------:R-:W-:Y:S02]  /*1770*/  USHF.R.U32.HI UR4, URZ, UR7, UR4 ;  /* 0x00000007ff047299 */ /* 0x000fe40008011604 */
[----:B------:R-:W-:Y:S01]  /*1780*/  @UP2 USHF.R.U32.HI UR5, URZ, UR9, UR16 ;  /* 0x00000009ff052299 */ /* 0x000fe20008011610 */
[----:B------:R-:W-:Y:S01]  /*1790*/  UMOV UR18, UR19 ;  /* 0x0000001300127c82 */ /* 0x000fe20008000000 */
[----:B------:R-:W-:Y:S01]  /*17a0*/  UMOV UR22, UR23 ;  /* 0x0000001700167c82 */ /* 0x000fe20008000000 */
[----:B------:R-:W-:-:S02]  /*17b0*/  USHF.R.U32.HI UR13, URZ, UR13, UR18 ;  /* 0x0000000dff0d7299 */ /* 0x000fc40008011612 */
[----:B------:R-:W-:Y:S02]  /*17c0*/  USEL UR4, UR20, UR4, !UP0 ;  /* 0x0000000414047287 */ /* 0x000fe4000c000000 */
[----:B------:R-:W-:Y:S02]  /*17d0*/  @UP2 USHF.R.U32.HI UR6, URZ, UR9, UR22 ;  /* 0x00000009ff062299 */ /* 0x000fe40008011616 */
[----:B------:R-:W-:Y:S02]  /*17e0*/  UIMAD UR7, UR5, UR28, URZ ;  /* 0x0000001c050772a4 */ /* 0x000fe4000f8e02ff */
[----:B------:R-:W-:Y:S02]  /*17f0*/  USEL UR5, UR27, UR13, !UP1 ;  /* 0x0000000d1b057287 */ /* 0x000fe4000c800000 */
[----:B------:R-:W-:Y:S02]  /*1800*/  UIMAD UR11, UR6, UR28, URZ ;  /* 0x0000001c060b72a4 */ /* 0x000fe4000f8e02ff */
[----:B------:R-:W-:-:S02]  /*1810*/  UISETP.GE.AND UP0, UPT, UR4, UR7, UPT ;  /* 0x000000070400728c */ /* 0x000fc4000bf06270 */
[----:B------:R-:W-:Y:S02]  /*1820*/  UIMAD.WIDE.U32 UR12, UR4, UR8, URZ ;  /* 0x00000008040c72a5 */ /* 0x000fe4000f8e00ff */
[----:B------:R-:W-:Y:S02]  /*1830*/  UISETP.GE.OR UP0, UPT, UR5, UR11, UP0 ;  /* 0x0000000b0500728c */ /* 0x000fe40008706670 */
[----:B------:R-:W-:Y:S02]  /*1840*/  UIMAD.WIDE.U32 UR16, UR5, UR8, URZ ;  /* 0x00000008051072a5 */ /* 0x000fe4000f8e00ff */
[----:B------:R-:W-:Y:S01]  /*1850*/  UIADD3 UR11, UPT, UPT, -UR4, URZ, URZ ;  /* 0x000000ff040b7290 */ /* 0x000fe2000fffe1ff */
[----:B------:R-:W-:Y:S01]  /*1860*/  UMOV UR8, UR13 ;  /* 0x0000000d00087c82 */ /* 0x000fe20008000000 */
[----:B------:R-:W-:Y:S02]  /*1870*/  UIADD3 UR12, UPT, UPT, -UR5, URZ, URZ ;  /* 0x000000ff050c7290 */ /* 0x000fe4000fffe1ff */
[----:B------:R-:W-:-:S03]  /*1880*/  USHF.R.U32.HI UR8, URZ, UR9, UR8 ;  /* 0x00000009ff087299 */ /* 0x000fc60008011608 */
[----:B------:R-:W-:Y:S01]  /*1890*/  @!UP0 UMOV UR7, UR17 ;  /* 0x0000001100078c82 */ /* 0x000fe20008000000 */
[----:B------:R-:W-:Y:S02]  /*18a0*/  UIMAD UR20, UR14, UR11, UR20 ;  /* 0x0000000b0e1472a4 */ /* 0x000fe4000f8e0214 */
[----:B------:R-:W-:Y:S02]  /*18b0*/  USEL UR8, UR4, UR8, !UP2 ;  /* 0x0000000804087287 */ /* 0x000fe4000d000000 */
[----:B------:R-:W-:Y:S02]  /*18c0*/  @!UP0 USHF.R.U32.HI UR7, URZ, UR9, UR7 ;  /* 0x00000009ff078299 */ /* 0x000fe40008011607 */
[----:B------:R-:W-:Y:S02]  /*18d0*/  UIADD3 UR9, UPT, UPT, -UR8, URZ, URZ ;  /* 0x000000ff08097290 */ /* 0x000fe4000fffe1ff */
[----:B------:R-:W-:Y:S02]  /*18e0*/  @!UP0 USEL UR7, UR5, UR7, !UP2 ;  /* 0x0000000705078287 */ /* 0x000fe4000d000000 */
[----:B------:R-:W-:-:S02]  /*18f0*/  UIMAD UR9, UR28, UR9, UR4 ;  /* 0x000000091c0972a4 */ /* 0x000fc4000f8e0204 */
[----:B------:R-:W-:Y:S02]  /*1900*/  @!UP0 UIADD3 UR8, UPT, UPT, UR8, -UR7, URZ ;  /* 0x8000000708088290 */ /* 0x000fe4000fffe0ff */
[----:B------:R-:W-:Y:S02]  /*1910*/  @!UP0 UIMAD UR6, UR9, UR6, UR7 ;  /* 0x00000006090682a4 */ /* 0x000fe4000f8e0207 */
[----:B------:R-:W-:Y:S02]  /*1920*/  @!UP0 UIMAD UR4, UR8, UR28, UR5 ;  /* 0x0000001c080482a4 */ /* 0x000fe4000f8e0205 */
[----:B------:R-:W-:Y:S02]  /*1930*/  UIMAD UR27, UR29, UR12, UR27 ;  /* 0x0000000c1d1b72a4 */ /* 0x000fe4000f8e021b */
[----:B------:R-:W-:Y:S01]  /*1940*/  UIMAD UR20, UR4, UR14, UR20 ;  /* 0x0000000e041472a4 */ /* 0x000fe2000f8e0214 */
[----:B------:R-:W-:Y:S02]  /*1950*/  @!UP0 UMOV UR5, UR6 ;  /* 0x0000000600058c82 */ /* 0x000fe40008000000 */
[----:B------:R-:W-:-:S12]  /*1960*/  UIMAD UR27, UR5, UR29, UR27 ;  /* 0x0000001d051b72a4 */ /* 0x000fd8000f8e021b */
.L_x_19:
[----:B------:R-:W-:-:S09]  /*1970*/  UISETP.NE.AND UP0, UPT, UR30, 0x1, UPT ;  /* 0x000000011e00788c */ /* 0x000fd2000bf05270 */
[----:B------:R-:W-:Y:S05]  /*1980*/  BRA.U UP0, `(.L_x_20) ;  /* 0x0000000100447547 */ /* 0x000fea000b800000 */
[----:B------:R-:W1:Y:S01]  /*1990*/  LDCU.128 UR12, c[0x0][0xf10] ;  /* 0x0001e200ff0c77ac */ /* 0x000e620008000c00 */
[----:B------:R-:W2:Y:S01]  /*19a0*/  LDCU UR8, c[0x0][0xf0c] ;  /* 0x0001e180ff0877ac */ /* 0x000ea20008000800 */
[----:B------:R-:W3:Y:S01]  /*19b0*/  LDCU UR9, c[0x0][0xf20] ;  /* 0x0001e400ff0977ac */ /* 0x000ee20008000800 */
[----:B-1----:R-:W-:Y:S02]  /*19c0*/  UIMAD.WIDE.U32 UR6, UR27, UR12, URZ ;  /* 0x0000000c1b0672a5 */ /* 0x002fe4000f8e00ff */
[----:B------:R-:W-:Y:S02]  /*19d0*/  UIMAD.WIDE.U32 UR4, UR20, UR15, URZ ;  /* 0x0000000f140472a5 */ /* 0x000fe4000f8e00ff */
[----:B--2---:R-:W-:Y:S02]  /*19e0*/  UISETP.NE.AND UP1, UPT, UR8, 0x1, UPT ;  /* 0x000000010800788c */ /* 0x004fe4000bf25270 */
[----:B------:R-:W-:Y:S01]  /*19f0*/  UISETP.NE.AND UP0, UPT, UR14, 0x1, UPT ;  /* 0x000000010e00788c */ /* 0x000fe2000bf05270 */
[----:B------:R-:W-:-:S02]  /*1a00*/  UMOV UR6, UR7 ;  /* 0x0000000700067c82 */ /* 0x000fc40008000000 */
[----:B------:R-:W-:Y:S01]  /*1a10*/  UMOV UR4, UR5 ;  /* 0x0000000500047c82 */ /* 0x000fe20008000000 */
[----:B------:R-:W-:Y:S02]  /*1a20*/  USHF.R.U32.HI UR13, URZ, UR13, UR6 ;  /* 0x0000000dff0d7299 */ /* 0x000fe40008011606 */
[----:B---3--:R-:W-:Y:S02]  /*1a30*/  USHF.R.U32.HI UR4, URZ, UR9, UR4 ;  /* 0x00000009ff047299 */ /* 0x008fe40008011604 */
[----:B------:R-:W-:Y:S02]  /*1a40*/  USEL UR5, UR27, UR13, !UP1 ;  /* 0x0000000d1b057287 */ /* 0x000fe4000c800000 */
[----:B------:R-:W-:-:S04]  /*1a50*/  USEL UR4, UR20, UR4, !UP0 ;  /* 0x0000000414047287 */ /* 0x000fc8000c000000 */
[----:B------:R-:W-:Y:S02]  /*1a60*/  UIADD3 UR6, UPT, UPT, UR5, -UR4, URZ ;  /* 0x8000000405067290 */ /* 0x000fe4000fffe0ff */
[----:B------:R-:W-:Y:S02]  /*1a70*/  UIADD3 UR4, UPT, UPT, -UR5, UR4, URZ ;  /* 0x0000000405047290 */ /* 0x000fe4000fffe1ff */
[----:B------:R-:W-:Y:S02]  /*1a80*/  UIMAD UR20, UR6, UR14, UR20 ;  /* 0x0000000e061472a4 */ /* 0x000fe4000f8e0214 */
[----:B------:R-:W-:-:S12]  /*1a90*/  UIMAD UR27, UR4, UR8, UR27 ;  /* 0x00000008041b72a4 */ /* 0x000fd8000f8e021b */
.L_x_20:
[----:B------:R-:W-:-:S09]  /*1aa0*/  UISETP.EQ.U32.AND UP0, UPT, UR31, 0x1, UPT ;  /* 0x000000011f00788c */ /* 0x000fd2000bf02070 */
[----:B------:R-:W-:Y:S05]  /*1ab0*/  BRA.U !UP0, `(.L_x_21) ;  /* 0x00000001080c7547 */ /* 0x000fea000b800000 */
[----:B------:R-:W-:Y:S01]  /*1ac0*/  UCGABAR_WAIT ;  /* 0x0000000000007dc7 */ /* 0x000fe20008000000 */
[----:B------:R-:W-:Y:S01]  /*1ad0*/  CCTL.IVALL ;  /* 0x00000000ff00798f */ /* 0x000fe20002000000 */
[----:B------:R-:W-:Y:S05]  /*1ae0*/  BRA `(.L_x_22) ;  /* 0x0000000000047947 */ /* 0x000fea0003800000 */
.L_x_21:
[----:B------:R-:W-:Y:S06]  /*1af0*/  BAR.SYNC.DEFER_BLOCKING 0x0 ;  /* 0x0000000000007b1d */ /* 0x000fec0000010000 */
.L_x_22:
[----:B------:R-:W-:Y:S05]  /*1b00*/  BRA.U UP5, `(.L_x_23) ;  /* 0x00000019050c7547 */ /* 0x000fea000b800000 */
[----:B------:R-:W1:Y:S01]  /*1b10*/  LDCU UR7, c[0x0][0x38c] ;  /* 0x00007180ff0777ac */ /* 0x000e620008000800 */
[----:B------:R-:W2:Y:S01]  /*1b20*/  S2UR UR9, SR_CgaCtaId ;  /* 0x00000000000979c3 */ /* 0x000ea20000008800 */
[----:B------:R-:W-:Y:S01]  /*1b30*/  PLOP3.LUT P2, PT, PT, PT, UP3, 0x80, 0x8 ;  /* 0x000000000008781c */ /* 0x000fe20003f4f038 */
[----:B------:R-:W-:Y:S01]  /*1b40*/  IMAD.MOV.U32 R12, RZ, RZ, 0x1 ;  /* 0x00000001ff0c7424 */ /* 0x000fe200078e00ff */
[----:B------:R-:W-:Y:S01]  /*1b50*/  UMOV UR8, 0x400 ;  /* 0x0000040000087882 */ /* 0x000fe20000000000 */
[----:B------:R-:W-:Y:S01]  /*1b60*/  USHF.L.U32 UR5, UR32, 0x5, URZ ;  /* 0x0000000520057899 */ /* 0x000fe200080006ff */
[----:B------:R-:W-:Y:S01]  /*1b70*/  ISETP.EQ.OR P3, PT, R0, RZ, P4 ;  /* 0x000000ff0000720c */ /* 0x000fe20002762670 */
[----:B------:R-:W-:Y:S01]  /*1b80*/  UISETP.NE.AND UP1, UPT, UR21, URZ, UPT ;  /* 0x000000ff1500728c */ /* 0x000fe2000bf25270 */
[----:B------:R-:W-:Y:S02]  /*1b90*/  PLOP3.LUT P2, PT, P2, PT, PT, 0x8, 0x80 ;  /* 0x000000000080781c */ /* 0x000fe4000174e170 */
[----:B------:R-:W-:Y:S01]  /*1ba0*/  CS2R R10, SRZ ;  /* 0x00000000000a7805 */ /* 0x000fe2000001ff00 */
[----:B------:R-:W-:Y:S01]  /*1bb0*/  IMAD.MOV.U32 R9, RZ, RZ, RZ ;  /* 0x000000ffff097224 */ /* 0x000fe200078e00ff */
[----:B------:R-:W3:Y:S01]  /*1bc0*/  LDCU UR59, c[0x0][0x370] ;  /* 0x00006e00ff3b77ac */ /* 0x000ee20008000800 */
[----:B------:R-:W-:Y:S01]  /*1bd0*/  IMAD.MOV.U32 R8, RZ, RZ, 0x1 ;  /* 0x00000001ff087424 */ /* 0x000fe200078e00ff */
[----:B------:R-:W4:Y:S01]  /*1be0*/  LDCU.64 UR30, c[0x0][0x348] ;  /* 0x00006900ff1e77ac */ /* 0x000f220008000a00 */
[----:B-1----:R-:W-:-:S02]  /*1bf0*/  UIADD3 UR6, UPT, UPT, UR7, 0x7f, URZ ;  /* 0x0000007f07067890 */ /* 0x002fc4000fffe0ff */
[----:B------:R-:W-:Y:S02]  /*1c00*/  UIADD3 UR64, UPT, UPT, UR7, 0xfe, URZ ;  /* 0x000000fe07407890 */ /* 0x000fe4000fffe0ff */
[----:B------:R-:W-:Y:S02]  /*1c10*/  USHF.R.S32.HI UR4, URZ, 0x1f, UR6 ;  /* 0x0000001fff047899 */ /* 0x000fe40008011406 */
[----:B------:R-:W-:Y:S02]  /*1c20*/  UIADD3 UR7, UPT, UPT, UR7, -0x1, URZ ;  /* 0xffffffff07077890 */ /* 0x000fe4000fffe0ff */
[----:B------:R-:W-:Y:S02]  /*1c30*/  ULEA.HI UR4, UR4, UR6, URZ, 0x7 ;  /* 0x0000000604047291 */ /* 0x000fe4000f8f38ff */
[----:B------:R-:W-:Y:S02]  /*1c40*/  UISETP.GE.U32.AND UP2, UPT, UR7, -0xff, UPT ;  /* 0xffffff010700788c */ /* 0x000fe4000bf46070 */
[----:B------:R-:W-:-:S02]  /*1c50*/  USHF.R.S32.HI UR61, URZ, 0x7, UR4 ;  /* 0x00000007ff3d7899 */ /* 0x000fc40008011404 */
[----:B--2---:R-:W-:Y:S02]  /*1c60*/  ULEA UR6, UR9, UR8, 0x18 ;  /* 0x0000000809067291 */ /* 0x004fe4000f8ec0ff */
[----:B------:R-:W-:Y:S01]  /*1c70*/  UISETP.LT.U32.AND UP0, UPT, UR61, 0x8, UPT ;  /* 0x000000083d00788c */ /* 0x000fe2000bf01070 */
[----:B------:R-:W1:Y:S03]  /*1c80*/  LDCU UR58, c[0x0][0x374] ;  /* 0x00006e80ff3a77ac */ /* 0x000e660008000800 */
[----:B------:R-:W-:Y:S02]  /*1c90*/  USEL UR60, UR61, 0x8, UP0 ;  /* 0x000000083d3c7887 */ /* 0x000fe40008000000 */
[----:B------:R-:W-:Y:S02]  /*1ca0*/  ULOP3.LUT UR62, UR5, 0x60, URZ, 0xe2, !UPT ;  /* 0x00000060053e7892 */ /* 0x000fe4000f8ee2ff */
[----:B------:R-:W-:-:S02]  /*1cb0*/  UIADD3 UR37, UPT, UPT, UR60, -0x1, URZ ;  /* 0xffffffff3c257890 */ /* 0x000fc4000fffe0ff */
[----:B------:R-:W-:Y:S02]  /*1cc0*/  @UP2 UIADD3 UR37, UPT, UPT, UR60, URZ, URZ ;  /* 0x000000ff3c252290 */ /* 0x000fe4000fffe0ff */
[----:B------:R-:W-:Y:S02]  /*1cd0*/  USEL UR45, UR45, 0x2, UP1 ;  /* 0x000000022d2d7887 */ /* 0x000fe40008800000 */
[----:B------:R-:W-:Y:S02]  /*1ce0*/  UIADD3 UR55, UPT, UPT, UR6, 0x3300, UR53 ;  /* 0x0000330006377890 */ /* 0x000fe4000fffe035 */
[----:B------:R-:W-:Y:S02]  /*1cf0*/  UIADD3 UR54, UPT, UPT, UR6, 0x23300, UR52 ;  /* 0x0002330006367890 */ /* 0x000fe4000fffe034 */
[----:B------:R-:W-:Y:S02]  /*1d00*/  UIADD3 UR63, UPT, UPT, UR61, -UR60, URZ ;  /* 0x8000003c3d3f7290 */ /* 0x000fe4000fffe0ff */
[----:B------:R-:W-:Y:S01]  /*1d10*/  UIADD3 UR37, UPT, UPT, UR37, 0x1, URZ ;  /* 0x0000000125257890 */ /* 0x000fe2000fffe0ff */
[----:B-1-34-:R-:W-:-:S11]  /*1d20*/  UMOV UR14, URZ ;  /* 0x000000ff000e7c82 */ /* 0x01afd60008000000 */
.L_x_47:
[----:B------:R-:W1:Y:S02]  /*1d30*/  S2UR UR4, SR_CgaCtaId ;  /* 0x00000000000479c3 */ /* 0x000e640000008800 */
[----:B-1----:R-:W-:-:S09]  /*1d40*/  UISETP.NE.AND UP0, UPT, UR4, URZ, UPT ;  /* 0x000000ff0400728c */ /* 0x002fd2000bf05270 */
[----:B---3--:R-:W-:Y:S05]  /*1d50*/  BRA.U UP0, `(.L_x_24) ;  /* 0x0000000100287547 */ /* 0x008fea000b800000 */
[----:B------:R-:W-:Y:S02]  /*1d60*/  LEA R0, R9, UR6, 0x3 ;  /* 0x0000000609007c11 */ /* 0x000fe4000f8e18ff */
[----:B------:R-:W-:-:S04]  /*1d70*/  SHF.L.U32 R2, R8, 0x1f, RZ ;  /* 0x0000001f08027819 */ /* 0x000fc800000006ff */
[----:B------:R-:W1:Y:S02]  /*1d80*/  SYNCS.PHASECHK.TRANS64.TRYWAIT P0, [R0+URZ+0x110], R2 ;  /* 0x00011002000075a7 */ /* 0x000e6400080011ff */
[----:B-1----:R-:W-:Y:S05]  /*1d90*/  @!P0 BRA `(.L_x_25) ;  /* 0x0000009800908947 */ /* 0x002fea0003800000 */
.L_x_161:
[----:B------:R-:W-:Y:S01]  /*1da0*/  VIADD R9, R9, 0x1 ;  /* 0x0000000109097836 */ /* 0x000fe20000000000 */
[----:B------:R1:W-:Y:S04]  /*1db0*/  SYNCS.ARRIVE.TRANS64.A1T0 RZ, [R0+URZ+0x100], RZ ;  /* 0x000100ff00ff79a7 */ /* 0x0003e800081000ff */
[----:B------:R-:W-:-:S04]  /*1dc0*/  ISETP.NE.AND P0, PT, R9, 0x2, PT ;  /* 0x000000020900780c */ /* 0x000fc80003f05270 */
[----:B------:R-:W-:Y:S02]  /*1dd0*/  SEL R9, R9, RZ, P0 ;  /* 0x000000ff09097207 */ /* 0x000fe40000000000 */
[----:B-1----:R-:W-:-:S04]  /*1de0*/  SEL R0, RZ, 0x1, P0 ;  /* 0x00000001ff007807 */ /* 0x002fc80000000000 */
[----:B------:R-:W-:-:S07]  /*1df0*/  LOP3.LUT R8, R8, R0, RZ, 0x3c, !PT ;  /* 0x0000000008087212 */ /* 0x000fce00078e3cff */
.L_x_24:
[----:B------:R-:W-:Y:S01]  /*1e00*/  ULEA UR4, UR14, UR6, 0x3 ;  /* 0x000000060e047291 */ /* 0x000fe2000f8e18ff */
[----:B------:R-:W-:Y:S01]  /*1e10*/  SHF.L.U32 R0, R12, 0x1f, RZ ;  /* 0x0000001f0c007819 */ /* 0x000fe200000006ff */
[----:B------:R-:W-:Y:S02]  /*1e20*/  UISETP.GE.U32.AND UP0, UPT, UR64, 0xff, UPT ;  /* 0x000000ff4000788c */ /* 0x000fe4000bf06070 */
[----:B------:R-:W-:Y:S02]  /*1e30*/  ULEA UR35, UR20, UR65, 0x2 ;  /* 0x0000004114237291 */ /* 0x000fe4000f8e10ff */
[----:B------:R-:W-:Y:S02]  /*1e40*/  ULEA.HI UR11, UR20, UR20, URZ, 0x1 ;  /* 0x00000014140b7291 */ /* 0x000fe4000f8f08ff */
[----:B------:R-:W-:Y:S01]  /*1e50*/  ULEA UR43, UR27, UR62, 0x7 ;  /* 0x0000003e1b2b7291 */ /* 0x000fe2000f8e38ff */
[----:B------:R1:W2:Y:S01]  /*1e60*/  SYNCS.PHASECHK.TRANS64.TRYWAIT P1, [UR4+0x40], R0 ;  /* 0x00004000ff0075a7 */ /* 0x0002a20008021104 */
[----:B------:R-:W-:-:S02]  /*1e70*/  USHF.L.U32 UR35, UR35, 0x4, URZ ;  /* 0x0000000423237899 */ /* 0x000fc400080006ff */
[----:B------:R-:W-:Y:S01]  /*1e80*/  USHF.R.S32.HI UR11, URZ, 0x1, UR11 ;  /* 0x00000001ff0b7899 */ /* 0x000fe2000801140b */
[----:B------:R-:W-:Y:S01]  /*1e90*/  UMOV UR20, URZ ;  /* 0x000000ff00147c82 */ /* 0x000fe20008000000 */
[----:B------:R-:W-:Y:S10]  /*1ea0*/  BRA.U !UP0, `(.L_x_26) ;  /* 0x0000000508147547 */ /* 0x000ff4000b800000 */
[----:B------:R-:W-:Y:S01]  /*1eb0*/  UMOV UR4, UR14 ;  /* 0x0000000e00047c82 */ /* 0x000fe20008000000 */
[----:B------:R-:W-:-:S05]  /*1ec0*/  UMOV UR28, URZ ;  /* 0x000000ff001c7c82 */ /* 0x000fca0008000000 */
.L_x_34:
[----:B------:R-:W-:Y:S01]  /*1ed0*/  ULEA UR41, UR4, UR6, 0x3 ;  /* 0x0000000604297291 */ /* 0x000fe2000f8e18ff */
[----:B--2---:R-:W-:Y:S01]  /*1ee0*/  @!P4 MOV R2, 0x6400 ;  /* 0x000064000002c802 */ /* 0x004fe20000000f00 */
[----:B--23--:R-:W-:Y:S10]  /*1ef0*/  @P1 BRA `(.L_x_27) ;  /* 0x00000000000c1947 */ /* 0x00cff40003800000 */
[----:B------:R-:W-:-:S04]  /*1f00*/  SHF.L.U32 R3, R12, 0x1f, RZ ;  /* 0x0000001f0c037819 */ /* 0x000fc800000006ff */
[----:B------:R-:W2:Y:S02]  /*1f10*/  SYNCS.PHASECHK.TRANS64.TRYWAIT P0, [UR41+0x40], R3 ;  /* 0x00004003ff0075a7 */ /* 0x000ea40008001129 */
[----:B--2---:R-:W-:Y:S05]  /*1f20*/  @!P0 BRA `(.L_x_28) ;  /* 0x0000009800408947 */ /* 0x004fea0003800000 */
.L_x_27:
[----:B------:R2:W-:Y:S01]  /*1f30*/  @!P4 SYNCS.ARRIVE.TRANS64 RZ, [UR41], R2 ;  /* 0x00000002ffffc9a7 */ /* 0x0005e20008000029 */
[----:B------:R-:W-:-:S04]  /*1f40*/  ULOP3.LUT UR5, UR45, 0x2, URZ, 0xfc, !UPT ;  /* 0x000000022d057892 */ /* 0x000fc8000f8efcff */
[----:B------:R-:W-:-:S09]  /*1f50*/  UISETP.NE.AND UP0, UPT, UR5, 0x2, UPT ;  /* 0x000000020500788c */ /* 0x000fd2000bf05270 */
[----:B------:R-:W-:Y:S05]  /*1f60*/  BRA.U UP0, `(.L_x_29) ;  /* 0x0000000100047547 */ /* 0x000fea000b800000 */
[----:B------:R-:W-:Y:S05]  /*1f70*/  BPT.TRAP 0x1 ;  /* 0x000000040000795c */ /* 0x000fea0000300000 */
.L_x_29:
[----:B------:R-:W-:Y:S04]  /*1f80*/  BSSY.RECONVERGENT B0, `(.L_x_30) ;  /* 0x0000003000007945 */ /* 0x000fe80003800200 */
[----:B------:R-:W-:Y:S05]  /*1f90*/  @P3 BRA `(.L_x_31) ;  /* 0x0000000000043947 */ /* 0x000fea0003800000 */
[----:B------:R-:W-:Y:S05]  /*1fa0*/  BPT.TRAP 0x1 ;  /* 0x000000040000795c */ /* 0x000fea0000300000 */
.L_x_31:
[----:B------:R-:W-:Y:S05]  /*1fb0*/  BSYNC.RECONVERGENT B0 ;  /* 0x0000000000007941 */ /* 0x000fea0003800200 */
.L_x_30:
[----:B------:R-:W-:Y:S01]  /*1fc0*/  UIADD3 UR5, UPT, UPT, UR4, 0x1, URZ ;  /* 0x0000000104057890 */ /* 0x000fe2000fffe0ff */
[----:B------:R-:W-:Y:S01]  /*1fd0*/  BSSY.RECONVERGENT B0, `(.L_x_32) ;  /* 0x000002d000007945 */ /* 0x000fe20003800200 */
[----:B------:R-:W-:Y:S02]  /*1fe0*/  ELECT P0, URZ, PT ;  /* 0x0000000000ff782f */ /* 0x000fe40003800000 */
[----:B------:R-:W-:-:S04]  /*1ff0*/  UISETP.NE.AND UP0, UPT, UR5, 0x8, UPT ;  /* 0x000000080500788c */ /* 0x000fc8000bf05270 */
[----:B------:R-:W-:Y:S02]  /*2000*/  USEL UR7, URZ, 0x1, UP0 ;  /* 0x00000001ff077887 */ /* 0x000fe40008000000 */
[----:B------:R-:W-:-:S04]  /*2010*/  USEL UR14, UR5, URZ, UP0 ;  /* 0x000000ff050e7287 */ /* 0x000fc80008000000 */
[----:B------:R-:W-:Y:S01]  /*2020*/  ULEA UR5, UR14, UR6, 0x3 ;  /* 0x000000060e057291 */ /* 0x000fe2000f8e18ff */
[----:B------:R-:W-:-:S04]  /*2030*/  LOP3.LUT R12, R12, UR7, RZ, 0x3c, !PT ;  /* 0x000000070c0c7c12 */ /* 0x000fc8000f8e3cff */
[----:B-1----:R-:W-:-:S04]  /*2040*/  SHF.L.U32 R0, R12, 0x1f, RZ ;  /* 0x0000001f0c007819 */ /* 0x002fc800000006ff */
[----:B------:R1:W3:Y:S01]  /*2050*/  SYNCS.PHASECHK.TRANS64.TRYWAIT P1, [UR5+0x40], R0 ;  /* 0x00004000ff0075a7 */ /* 0x0002e20008021105 */
[----:B------:R-:W-:Y:S05]  /*2060*/  @!P0 BRA `(.L_x_33) ;  /* 0x00000000008c8947 */ /* 0x000fea0003800000 */
[----:B------:R-:W-:Y:S02]  /*2070*/  USHF.L.U32 UR5, UR4, 0x9, URZ ;  /* 0x0000000904057899 */ /* 0x000fe400080006ff */
[----:B------:R-:W-:Y:S02]  /*2080*/  ULEA UR40, UR4, UR53, 0xe ;  /* 0x0000003504287291 */ /* 0x000fe4000f8e70ff */
[----:B------:R-:W-:Y:S02]  /*2090*/  UIADD3 UR22, UP3, UPT, UR30, 0x80, URZ ;  /* 0x000000801e167890 */ /* 0x000fe4000ff7e0ff */
[----:B------:R-:W-:Y:S02]  /*20a0*/  ULEA UR32, UR4, UR52, 0xd ;  /* 0x0000003404207291 */ /* 0x000fe4000f8e68ff */
[----:B------:R-:W-:Y:S02]  /*20b0*/  UIADD3 UR20, UP2, UPT, UR30, 0x180, URZ ;  /* 0x000001801e147890 */ /* 0x000fe4000ff5e0ff */
[----:B------:R-:W-:-:S02]  /*20c0*/  UIADD3 UR18, UP1, UPT, UR30, 0x280, URZ ;  /* 0x000002801e127890 */ /* 0x000fc4000ff3e0ff */
[----:B------:R-:W-:Y:S02]  /*20d0*/  ULOP3.LUT UR24, UR48, UR5, URZ, 0xfc, !UPT ;  /* 0x0000000530187292 */ /* 0x000fe4000f8efcff */
[----:B------:R-:W-:Y:S02]  /*20e0*/  UIADD3 UR16, UP0, UPT, UR30, 0x380, URZ ;  /* 0x000003801e107890 */ /* 0x000fe4000ff1e0ff */
[----:B------:R-:W-:Y:S02]  /*20f0*/  ULOP3.LUT UR8, UR5, UR38, URZ, 0xfc, !UPT ;  /* 0x0000002605087292 */ /* 0x000fe4000f8efcff */
[----:B------:R-:W-:Y:S02]  /*2100*/  USHF.L.U32 UR42, UR28, 0x7, URZ ;  /* 0x000000071c2a7899 */ /* 0x000fe400080006ff */
[----:B------:R-:W-:Y:S02]  /*2110*/  UIADD3.X UR23, UPT, UPT, URZ, UR31, URZ, UP3, !UPT ;  /* 0x0000001fff177290 */ /* 0x000fe40009ffe4ff */
[----:B------:R-:W-:-:S02]  /*2120*/  UIADD3 UR40, UPT, UPT, UR6, 0x3300, UR40 ;  /* 0x0000330006287890 */ /* 0x000fc4000fffe028 */
[----:B------:R-:W-:Y:S02]  /*2130*/  UPRMT UR7, URZ, 0x5410, UR47 ;  /* 0x00005410ff077896 */ /* 0x000fe4000800002f */
[----:B------:R-:W-:Y:S02]  /*2140*/  UIADD3.X UR21, UPT, UPT, URZ, UR31, URZ, UP2, !UPT ;  /* 0x0000001fff157290 */ /* 0x000fe400097fe4ff */
[----:B------:R-:W-:Y:S02]  /*2150*/  UIADD3 UR32, UPT, UPT, UR6, 0x23300, UR32 ;  /* 0x0002330006207890 */ /* 0x000fe4000fffe020 */
[----:B------:R-:W-:Y:S02]  /*2160*/  UPRMT UR5, URZ, 0x5410, UR46 ;  /* 0x00005410ff057896 */ /* 0x000fe4000800002e */
[----:B------:R-:W-:Y:S02]  /*2170*/  UIADD3.X UR19, UPT, UPT, URZ, UR31, URZ, UP1, !UPT ;  /* 0x0000001fff137290 */ /* 0x000fe40008ffe4ff */
[----:B------:R-:W-:-:S02]  /*2180*/  UIADD3 UR24, UPT, UPT, UR6, 0x33300, UR24 ;  /* 0x0003330006187890 */ /* 0x000fc4000fffe018 */
[----:B------:R-:W-:Y:S02]  /*2190*/  UIADD3.X UR17, UPT, UPT, URZ, UR31, URZ, UP0, !UPT ;  /* 0x0000001fff117290 */ /* 0x000fe400087fe4ff */
[----:B------:R-:W-:Y:S01]  /*21a0*/  UIADD3 UR8, UPT, UPT, UR6, 0x34300, UR8 ;  /* 0x0003430006087890 */ /* 0x000fe2000fffe008 */
[----:B------:R-:W-:Y:S01]  /*21b0*/  UMOV UR50, 0x0 ;  /* 0x0000000000327882 */ /* 0x000fe20000000000 */
[----:B------:R-:W-:Y:S01]  /*21c0*/  UMOV UR51, 0x10000000 ;  /* 0x1000000000337882 */ /* 0x000fe20000000000 */
[----:B------:R-:W-:Y:S01]  /*21d0*/  UMOV UR33, UR41 ;  /* 0x0000002900217c82 */ /* 0x000fe20008000000 */
[----:B------:R-:W-:Y:S01]  /*21e0*/  UMOV UR36, UR44 ;  /* 0x0000002c00247c82 */ /* 0x000fe20008000000 */
[----:B------:R-:W-:Y:S01]  /*21f0*/  UMOV UR34, UR42 ;  /* 0x0000002a00227c82 */ /* 0x000fe20008000000 */
[----:B------:R-:W-:Y:S01]  /*2200*/  UMOV UR25, UR41 ;  /* 0x0000002900197c82 */ /* 0x000fe20008000000 */
[----:B------:R-:W-:Y:S01]  /*2210*/  UMOV UR29, UR44 ;  /* 0x0000002c001d7c82 */ /* 0x000fe20008000000 */
[----:B------:R4:W-:Y:S01]  /*2220*/  UTMALDG.3D.MULTICAST [UR40], [UR22], UR7, desc[UR50] ;  /* 0x00003228160073b4 */ /* 0x0009e20008011807 */
[----:B------:R-:W-:Y:S01]  /*2230*/  UMOV UR9, UR41 ;  /* 0x0000002900097c82 */ /* 0x000fe20008000000 */
[----:B------:R-:W-:Y:S01]  /*2240*/  UMOV UR12, UR28 ;  /* 0x0000001c000c7c82 */ /* 0x000fe20008000000 */
[----:B------:R-:W-:Y:S01]  /*2250*/  UMOV UR13, UR44 ;  /* 0x0000002c000d7c82 */ /* 0x000fe20008000000 */
[----:B------:R4:W-:Y:S01]  /*2260*/  UTMALDG.3D.MULTICAST [UR32], [UR20], UR5, desc[UR50] ;  /* 0x00003220140073b4 */ /* 0x0009e20008011805 */
[----:B------:R4:W-:Y:S01]  /*2270*/  UTMALDG.4D.MULTICAST [UR24], [UR18], UR7, desc[UR50] ;  /* 0x00003218120073b4 */ /* 0x0009e20008019807 */
[----:B------:R4:W-:Y:S02]  /*2280*/  UTMALDG.4D.MULTICAST [UR8], [UR16], UR5, desc[UR50] ;  /* 0x00003208100073b4 */ /* 0x0009e40008019805 */
[----:B----4-:R-:W-:Y:S01]  /*2290*/  NOP ;  /* 0x0000000000007918 */ /* 0x010fe20000000000 */
.L_x_33:
[----:B------:R-:W-:Y:S05]  /*22a0*/  BSYNC.RECONVERGENT B0 ;  /* 0x0000000000007941 */ /* 0x000fea0003800200 */
.L_x_32:
[----:B------:R-:W-:Y:S01]  /*22b0*/  UIADD3 UR28, UPT, UPT, UR28, 0x1, URZ ;  /* 0x000000011c1c7890 */ /* 0x000fe2000fffe0ff */
[----:B------:R-:W-:Y:S01]  /*22c0*/  UMOV UR4, UR14 ;  /* 0x0000000e00047c82 */ /* 0x000fe20008000000 */
[----:B------:R-:W-:Y:S02]  /*22d0*/  UMOV UR20, UR37 ;  /* 0x0000002500147c82 */ /* 0x000fe40008000000 */
[----:B------:R-:W-:-:S09]  /*22e0*/  UISETP.NE.AND UP0, UPT, UR28, UR37, UPT ;  /* 0x000000251c00728c */ /* 0x000fd2000bf05270 */
[----:B------:R-:W-:Y:S05]  /*22f0*/  BRA.U UP0, `(.L_x_34) ;  /* 0xfffffff900f47547 */ /* 0x000fea000b83ffff */
.L_x_26:
[----:B------:R-:W-:Y:S01]  /*2300*/  ULEA UR4, UR14, UR6, 0x3 ;  /* 0x000000060e047291 */ /* 0x000fe2000f8e18ff */
[----:B-1----:R-:W-:Y:S01]  /*2310*/  SHF.L.U32 R0, R12, 0x1f, RZ ;  /* 0x0000001f0c007819 */ /* 0x002fe200000006ff */
[----:B------:R-:W-:Y:S01]  /*2320*/  @!P2 SYNCS.ARRIVE.TRANS64.A1T0 RZ, [UR6+0xb8], RZ ;  /* 0x0000b8ffffffa9a7 */ /* 0x000fe20008100006 */
[----:B------:R-:W-:-:S06]  /*2330*/  UISETP.GT.AND UP0, UPT, UR61, UR60, UPT ;  /* 0x0000003c3d00728c */ /* 0x000fcc000bf04270 */
[----:B--23--:R1:W2:Y:S03]  /*2340*/  SYNCS.PHASECHK.TRANS64.TRYWAIT P1, [UR4+0x40], R0 ;  /* 0x00004000ff0075a7 */ /* 0x00c2a60008021104 */
[----:B------:R-:W-:Y:S05]  /*2350*/  BRA.U !UP0, `(.L_x_35) ;  /* 0x0000000508107547 */ /* 0x000fea000b800000 */
[----:B------:R-:W-:Y:S01]  /*2360*/  UIADD3 UR49, UPT, UPT, UR63, UR20, URZ ;  /* 0x000000143f317290 */ /* 0x000fe2000fffe0ff */
[----:B------:R-:W-:-:S11]  /*2370*/  UMOV UR4, UR14 ;  /* 0x0000000e00047c82 */ /* 0x000fd60008000000 */
.L_x_43:
[----:B------:R-:W-:Y:S01]  /*2380*/  ULEA UR41, UR4, UR6, 0x3 ;  /* 0x0000000604297291 */ /* 0x000fe2000f8e18ff */
[----:B--2---:R-:W-:Y:S01]  /*2390*/  @!P4 MOV R2, 0x6400 ;  /* 0x000064000002c802 */ /* 0x004fe20000000f00 */
[----:B--23--:R-:W-:Y:S10]  /*23a0*/  @P1 BRA `(.L_x_36) ;  /* 0x00000000000c1947 */ /* 0x00cff40003800000 */
[----:B------:R-:W-:-:S04]  /*23b0*/  SHF.L.U32 R3, R12, 0x1f, RZ ;  /* 0x0000001f0c037819 */ /* 0x000fc800000006ff */
[----:B------:R-:W2:Y:S02]  /*23c0*/  SYNCS.PHASECHK.TRANS64.TRYWAIT P0, [UR41+0x40], R3 ;  /* 0x00004003ff0075a7 */ /* 0x000ea40008001129 */
[----:B--2---:R-:W-:Y:S05]  /*23d0*/  @!P0 BRA `(.L_x_37) ;  /* 0x00000094002c8947 */ /* 0x004fea0003800000 */
.L_x_36:
[----:B------:R2:W-:Y:S01]  /*23e0*/  @!P4 SYNCS.ARRIVE.TRANS64 RZ, [UR41], R2 ;  /* 0x00000002ffffc9a7 */ /* 0x0005e20008000029 */
[----:B------:R-:W-:-:S04]  /*23f0*/  ULOP3.LUT UR5, UR45, 0x2, URZ, 0xfc, !UPT ;  /* 0x000000022d057892 */ /* 0x000fc8000f8efcff */
[----:B------:R-:W-:-:S09]  /*2400*/  UISETP.NE.AND UP0, UPT, UR5, 0x2, UPT ;  /* 0x000000020500788c */ /* 0x000fd2000bf05270 */
[----:B------:R-:W-:Y:S05]  /*2410*/  BRA.U UP0, `(.L_x_38) ;  /* 0x0000000100047547 */ /* 0x000fea000b800000 */
[----:B------:R-:W-:Y:S05]  /*2420*/  BPT.TRAP 0x1 ;  /* 0x000000040000795c */ /* 0x000fea0000300000 */
.L_x_38:
[----:B------:R-:W-:Y:S04]  /*2430*/  BSSY.RECONVERGENT B0, `(.L_x_39) ;  /* 0x0000003000007945 */ /* 0x000fe80003800200 */
[----:B------:R-:W-:Y:S05]  /*2440*/  @P3 BRA `(.L_x_40) ;  /* 0x0000000000043947 */ /* 0x000fea0003800000 */
[----:B------:R-:W-:Y:S05]  /*2450*/  BPT.TRAP 0x1 ;  /* 0x000000040000795c */ /* 0x000fea0000300000 */
.L_x_40:
[----:B------:R-:W-:Y:S05]  /*2460*/  BSYNC.RECONVERGENT B0 ;  /* 0x0000000000007941 */ /* 0x000fea0003800200 */
.L_x_39:
        /* <DEDUP_REMOVED lines=12> */
[----:B------:R-:W-:Y:S02]  /*2530*/  UIADD3 UR22, UP3, UPT, UR30, 0x80, URZ ;  /* 0x000000801e167890 */ /* 0x000fe4000ff7e0ff */
[----:B------:R-:W-:Y:S02]  /*2540*/  UIADD3 UR12, UP2, UPT, UR30, 0x180, URZ ;  /* 0x000001801e0c7890 */ /* 0x000fe4000ff5e0ff */
[----:B------:R-:W-:Y:S02]  /*2550*/  UIADD3 UR28, UP1, UPT, UR30, 0x280, URZ ;  /* 0x000002801e1c7890 */ /* 0x000fe4000ff3e0ff */
[----:B------:R-:W-:Y:S02]  /*2560*/  ULOP3.LUT UR16, UR48, UR5, URZ, 0xfc, !UPT ;  /* 0x0000000530107292 */ /* 0x000fe4000f8efcff */
[----:B------:R-:W-:-:S02]  /*2570*/  UIADD3 UR24, UP0, UPT, UR30, 0x380, URZ ;  /* 0x000003801e187890 */ /* 0x000fc4000ff1e0ff */
[----:B------:R-:W-:Y:S02]  /*2580*/  USHF.L.U32 UR42, UR20, 0x7, URZ ;  /* 0x00000007142a7899 */ /* 0x000fe400080006ff */
[----:B------:R-:W-:Y:S02]  /*2590*/  ULEA UR40, UR4, UR55, 0xe ;  /* 0x0000003704287291 */ /* 0x000fe4000f8e70ff */
[----:B------:R-:W-:Y:S02]  /*25a0*/  UIADD3.X UR23, UPT, UPT, URZ, UR31, URZ, UP3, !UPT ;  /* 0x0000001fff177290 */ /* 0x000fe40009ffe4ff */
[----:B------:R-:W-:Y:S02]  /*25b0*/  UPRMT UR15, URZ, 0x5410, UR47 ;  /* 0x00005410ff0f7896 */ /* 0x000fe4000800002f */
[----:B------:R-:W-:Y:S02]  /*25c0*/  ULOP3.LUT UR8, UR5, UR38, URZ, 0xfc, !UPT ;  /* 0x0000002605087292 */ /* 0x000fe4000f8efcff */
[----:B------:R-:W-:-:S02]  /*25d0*/  ULEA UR32, UR4, UR54, 0xd ;  /* 0x0000003604207291 */ /* 0x000fc4000f8e68ff */
[----:B------:R-:W-:Y:S02]  /*25e0*/  UIADD3.X UR13, UPT, UPT, URZ, UR31, URZ, UP2, !UPT ;  /* 0x0000001fff0d7290 */ /* 0x000fe400097fe4ff */
[----:B------:R-:W-:Y:S02]  /*25f0*/  UPRMT UR7, URZ, 0x5410, UR46 ;  /* 0x00005410ff077896 */ /* 0x000fe4000800002e */
[----:B------:R-:W-:Y:S02]  /*2600*/  UIADD3.X UR29, UPT, UPT, URZ, UR31, URZ, UP1, !UPT ;  /* 0x0000001fff1d7290 */ /* 0x000fe40008ffe4ff */
[----:B------:R-:W-:Y:S02]  /*2610*/  UIADD3 UR16, UPT, UPT, UR6, 0x33300, UR16 ;  /* 0x0003330006107890 */ /* 0x000fe4000fffe010 */
[----:B------:R-:W-:Y:S02]  /*2620*/  UIADD3 UR8, UPT, UPT, UR6, 0x34300, UR8 ;  /* 0x0003430006087890 */ /* 0x000fe4000fffe008 */
[----:B------:R-:W-:Y:S01]  /*2630*/  UIADD3.X UR25, UPT, UPT, URZ, UR31, URZ, UP0, !UPT ;  /* 0x0000001fff197290 */ /* 0x000fe200087fe4ff */
[----:B------:R-:W-:Y:S01]  /*2640*/  UMOV UR50, 0x0 ;  /* 0x0000000000327882 */ /* 0x000fe20000000000 */
[----:B------:R-:W-:Y:S01]  /*2650*/  UMOV UR51, 0x10000000 ;  /* 0x1000000000337882 */ /* 0x000fe20000000000 */
[----:B------:R-:W-:Y:S01]  /*2660*/  UMOV UR33, UR41 ;  /* 0x0000002900217c82 */ /* 0x000fe20008000000 */
[----:B------:R-:W-:Y:S01]  /*2670*/  UMOV UR36, UR44 ;  /* 0x0000002c00247c82 */ /* 0x000fe20008000000 */
[----:B------:R-:W-:Y:S01]  /*2680*/  UMOV UR34, UR42 ;  /* 0x0000002a00227c82 */ /* 0x000fe20008000000 */
[----:B------:R-:W-:Y:S01]  /*2690*/  UTMALDG.3D.MULTICAST [UR40], [UR22], UR15, desc[UR50] ;  /* 0x00003228160073b4 */ /* 0x000fe2000801180f */
[----:B------:R-:W-:Y:S01]  /*26a0*/  UMOV UR17, UR41 ;  /* 0x0000002900117c82 */ /* 0x000fe20008000000 */
[----:B------:R-:W-:Y:S01]  /*26b0*/  UMOV UR18, UR26 ;  /* 0x0000001a00127c82 */ /* 0x000fe20008000000 */
[----:B------:R-:W-:Y:S01]  /*26c0*/  UMOV UR19, UR27 ;  /* 0x0000001b00137c82 */ /* 0x000fe20008000000 */
[----:B------:R-:W-:Y:S01]  /*26d0*/  UMOV UR21, UR44 ;  /* 0x0000002c00157c82 */ /* 0x000fe20008000000 */
[----:B------:R-:W-:Y:S01]  /*26e0*/  UMOV UR9, UR41 ;  /* 0x0000002900097c82 */ /* 0x000fe20008000000 */
[----:B------:R4:W-:Y:S01]  /*26f0*/  UTMALDG.3D.MULTICAST [UR32], [UR12], UR7, desc[UR50] ;  /* 0x000032200c0073b4 */ /* 0x0009e20008011807 */
[----:B------:R1:W-:Y:S01]  /*2700*/  UTMALDG.4D.MULTICAST [UR16], [UR28], UR15, desc[UR50] ;  /* 0x000032101c0073b4 */ /* 0x0003e2000801980f */
[----:B----4-:R-:W-:Y:S01]  /*2710*/  UMOV UR12, UR20 ;  /* 0x00000014000c7c82 */ /* 0x010fe20008000000 */
[----:B------:R-:W-:-:S02]  /*2720*/  UMOV UR13, UR44 ;  /* 0x0000002c000d7c82 */ /* 0x000fc40008000000 */
[----:B------:R1:W-:Y:S02]  /*2730*/  UTMALDG.4D.MULTICAST [UR8], [UR24], UR7, desc[UR50] ;  /* 0x00003208180073b4 */ /* 0x0003e40008019807 */
[----:B-1----:R-:W-:Y:S01]  /*2740*/  NOP ;  /* 0x0000000000007918 */ /* 0x002fe20000000000 */
.L_x_42:
[----:B------:R-:W-:Y:S05]  /*2750*/  BSYNC.RECONVERGENT B0 ;  /* 0x0000000000007941 */ /* 0x000fea0003800200 */
.L_x_41:
[----:B------:R-:W-:Y:S01]  /*2760*/  UIADD3 UR20, UPT, UPT, UR20, 0x1, URZ ;  /* 0x0000000114147890 */ /* 0x000fe2000fffe0ff */
[----:B------:R-:W-:-:S03]  /*2770*/  UMOV UR4, UR14 ;  /* 0x0000000e00047c82 */ /* 0x000fc60008000000 */
[----:B------:R-:W-:-:S09]  /*2780*/  UISETP.NE.AND UP0, UPT, UR20, UR49, UPT ;  /* 0x000000311400728c */ /* 0x000fd2000bf05270 */
[----:B------:R-:W-:Y:S05]  /*2790*/  BRA.U UP0, `(.L_x_43) ;  /* 0xfffffff900f87547 */ /* 0x000fea000b83ffff */
.L_x_35:
[C---:B------:R-:W-:Y:S01]  /*27a0*/  LEA R3, R11.reuse, UR6, 0x3 ;  /* 0x000000060b037c11 */ /* 0x040fe2000f8e18ff */
[----:B------:R-:W-:Y:S01]  /*27b0*/  NOP ;  /* 0x0000000000007918 */ /* 0x000fe20000000000 */
[----:B-1----:R-:W-:Y:S02]  /*27c0*/  SHF.L.U32 R0, R10, 0x1f, RZ ;  /* 0x0000001f0a007819 */ /* 0x002fe400000006ff */
[----:B------:R-:W-:Y:S02]  /*27d0*/  LEA R4, R11, UR6, 0x4 ;  /* 0x000000060b047c11 */ /* 0x000fe4000f8e20ff */
[----:B------:R-:W1:Y:S02]  /*27e0*/  SYNCS.PHASECHK.TRANS64.TRYWAIT P0, [R3+URZ+0xc0], R0 ;  /* 0x0000c000030075a7 */ /* 0x000e6400080011ff */
[----:B-1----:R-:W-:Y:S05]  /*27f0*/  @!P0 BRA `(.L_x_44) ;  /* 0x00000090003c8947 */ /* 0x002fea0003800000 */
.L_x_164:
[----:B------:R-:W4:Y:S01]  /*2800*/  LDS.128 R4, [R4+0x130] ;  /* 0x0001300004047984 */ /* 0x000f220000000c00 */
[----:B------:R-:W-:Y:S01]  /*2810*/  UISETP.GE.AND UP0, UPT, UR39, 0x1, UPT ;  /* 0x000000012700788c */ /* 0x000fe2000bf06270 */
[----:B------:R-:W-:Y:S01]  /*2820*/  @!PT LDS RZ, [RZ] ;  /* 0x00000000fffff984 */ /* 0x000fe20000000800 */
[----:B------:R-:W-:Y:S01]  /*2830*/  @!PT LDS RZ, [RZ] ;  /* 0x00000000fffff984 */ /* 0x000fe20000000800 */
[----:B------:R-:W-:Y:S01]  /*2840*/  @!PT LDS RZ, [RZ] ;  /* 0x00000000fffff984 */ /* 0x000fe20000000800 */
[----:B------:R-:W-:Y:S01]  /*2850*/  @!PT LDS RZ, [RZ] ;  /* 0x00000000fffff984 */ /* 0x000fe20000000800 */
[----:B------:R1:W-:Y:S06]  /*2860*/  MEMBAR.ALL.CTA ;  /* 0x0000000000007992 */ /* 0x0003ec0000008000 */
[----:B-1----:R-:W1:Y:S01]  /*2870*/  FENCE.VIEW.ASYNC.S ;  /* 0x00000000000073c6 */ /* 0x002e620000000000 */
[----:B----4-:R-:W-:-:S13]  /*2880*/  LOP3.LUT P0, RZ, R6, 0x1, RZ, 0xc0, !PT ;  /* 0x0000000106ff7812 */ /* 0x010fda000780c0ff */
[----:B-1----:R-:W-:Y:S01]  /*2890*/  VOTEU.ANY UP1, P0 ;  /* 0x0000000000ff7886 */ /* 0x002fe20000020100 */
[----:B------:R-:W-:-:S13]  /*28a0*/  PLOP3.LUT P0, PT, PT, PT, UP1, 0x80, 0x8 ;  /* 0x000000000008781c */ /* 0x000fda0003f0f018 */
[----:B------:R-:W-:Y:S02]  /*28b0*/  @P0 LOP3.LUT R0, R5, 0xffff, RZ, 0xc0, !PT ;  /* 0x0000ffff05000812 */ /* 0x000fe400078ec0ff */
[----:B--2---:R-:W-:Y:S02]  /*28c0*/  @P0 MOV R2, R4 ;  /* 0x0000000400020202 */ /* 0x004fe40000000f00 */
[----:B------:R-:W-:Y:S01]  /*28d0*/  @P0 R2UR UR5, R0 ;  /* 0x00000000000502ca */ /* 0x000fe200000e0000 */
[----:B------:R-:W-:Y:S01]  /*28e0*/  VIADD R0, R3, 0xd0 ;  /* 0x000000d003007836 */ /* 0x000fe20000000000 */
[----:B------:R-:W-:Y:S02]  /*28f0*/  @P0 SHF.R.U32.HI R4, RZ, 0x10, R5 ;  /* 0x00000010ff040819 */ /* 0x000fe40000011605 */
[----:B------:R-:W-:Y:S02]  /*2900*/  @P0 R2UR UR7, R2 ;  /* 0x00000000020702ca */ /* 0x000fe400000e0000 */
[----:B------:R-:W-:-:S02]  /*2910*/  PRMT R0, RZ, 0x654, R0 ;  /* 0x00000654ff007816 */ /* 0x000fc40000000000 */
[----:B------:R-:W-:Y:S02]  /*2920*/  @P0 R2UR UR4, R4 ;  /* 0x00000000040402ca */ /* 0x000fe400000e0000 */
[----:B------:R1:W-:Y:S03]  /*2930*/  SYNCS.ARRIVE.TRANS64.RED.A1T0 RZ, [R0+URZ], RZ ;  /* 0x000000ff00ff79a7 */ /* 0x0003e600081004ff */
[----:B------:R-:W-:-:S04]  /*2940*/  @UP1 UMOV UR56, UR5 ;  /* 0x0000000500381c82 */ /* 0x000fc80008000000 */
[----:B------:R-:W-:-:S04]  /*2950*/  @UP1 UMOV UR57, UR7 ;  /* 0x0000000700391c82 */ /* 0x000fc80008000000 */
[----:B------:R-:W-:Y:S01]  /*2960*/  @UP1 UMOV UR44, UR4 ;  /* 0x00000004002c1c82 */ /* 0x000fe20008000000 */
[----:B------:R-:W-:Y:S05]  /*2970*/  BRA.U !UP0, `(.L_x_45) ;  /* 0x0000000108d47547 */ /* 0x000fea000b800000 */
[----:B------:R-:W2:Y:S01]  /*2980*/  LDCU.128 UR16, c[0x0][0xf10] ;  /* 0x0001e200ff1077ac */ /* 0x000ea20008000c00 */
[----:B------:R-:W4:Y:S01]  /*2990*/  LDCU UR11, c[0x0][0xf20] ;  /* 0x0001e400ff0b77ac */ /* 0x000f220008000800 */
[----:B------:R-:W3:Y:S01]  /*29a0*/  LDCU UR24, c[0x0][0xf0c] ;  /* 0x0001e180ff1877ac */ /* 0x000ee20008000800 */
[----:B------:R-:W1:Y:S01]  /*29b0*/  LDCU.64 UR8, c[0x0][0xf28] ;  /* 0x0001e500ff0877ac */ /* 0x000e620008000a00 */
[----:B------:R-:W-:Y:S02]  /*29c0*/  UISETP.NE.AND UP3, UPT, UR39, 0x1, UPT ;  /* 0x000000012700788c */ /* 0x000fe4000bf65270 */
[----:B--2---:R-:W-:Y:S02]  /*29d0*/  UIMAD.WIDE.U32 UR12, UR58, UR19, URZ ;  /* 0x000000133a0c72a5 */ /* 0x004fe4000f8e00ff */
[----:B------:R-:W-:Y:S02]  /*29e0*/  UIMAD.WIDE.U32 UR4, UR59, UR16, URZ ;  /* 0x000000103b0472a5 */ /* 0x000fe4000f8e00ff */
[----:B------:R-:W-:-:S02]  /*29f0*/  UISETP.NE.AND UP0, UPT, UR18, 0x1, UPT ;  /* 0x000000011200788c */ /* 0x000fc4000bf05270 */
[----:B------:R-:W-:Y:S01]  /*2a00*/  UIMAD.WIDE.U32 UR22, UR56, UR19, URZ ;  /* 0x00000013381672a5 */ /* 0x000fe2000f8e00ff */
[----:B------:R-:W-:Y:S02]  /*2a10*/  UMOV UR12, UR13 ;  /* 0x0000000d000c7c82 */ /* 0x000fe40008000000 */
[----:B------:R-:W-:Y:S01]  /*2a20*/  UMOV UR4, UR5 ;  /* 0x0000000500047c82 */ /* 0x000fe20008000000 */
[----:B----4-:R-:W-:Y:S02]  /*2a30*/  USHF.R.U32.HI UR12, URZ, UR11, UR12 ;  /* 0x0000000bff0c7299 */ /* 0x010fe4000801160c */
[----:B---3--:R-:W-:Y:S02]  /*2a40*/  UISETP.NE.AND UP2, UPT, UR24, 0x1, UPT ;  /* 0x000000011800788c */ /* 0x008fe4000bf45270 */
[----:B------:R-:W-:Y:S02]  /*2a50*/  USHF.R.U32.HI UR4, URZ, UR17, UR4 ;  /* 0x00000011ff047299 */ /* 0x000fe40008011604 */
[----:B------:R-:W-:-:S02]  /*2a60*/  USEL UR5, UR58, UR12, !UP0 ;  /* 0x0000000c3a057287 */ /* 0x000fc4000c000000 */
[----:B------:R-:W-:Y:S02]  /*2a70*/  USEL UR7, UR59, UR4, !UP2 ;  /* 0x000000043b077287 */ /* 0x000fe4000d000000 */
[----:B-1----:R-:W-:Y:S01]  /*2a80*/  UIMAD.WIDE.U32 UR12, UR5, UR8, URZ ;  /* 0x00000008050c72a5 */ /* 0x002fe2000f8e00ff */
[----:B------:R-:W-:Y:S01]  /*2a90*/  UMOV UR4, UR23 ;  /* 0x0000001700047c82 */ /* 0x000fe20008000000 */
[----:B------:R-:W-:Y:S02]  /*2aa0*/  UIMAD.WIDE.U32 UR20, UR57, UR16, URZ ;  /* 0x00000010391472a5 */ /* 0x000fe4000f8e00ff */
[----:B------:R-:W-:-:S03]  /*2ab0*/  UIMAD.WIDE.U32 UR22, UR7, UR8, URZ ;  /* 0x00000008071672a5 */ /* 0x000fc6000f8e00ff */
[----:B------:R-:W-:Y:S01]  /*2ac0*/  UMOV UR12, UR13 ;  /* 0x0000000d000c7c82 */ /* 0x000fe20008000000 */
[----:B------:R-:W-:Y:S02]  /*2ad0*/  USHF.R.U32.HI UR4, URZ, UR11, UR4 ;  /* 0x0000000bff047299 */ /* 0x000fe40008011604 */
[----:B------:R-:W-:Y:S01]  /*2ae0*/  @UP3 USHF.R.U32.HI UR5, URZ, UR9, UR12 ;  /* 0x00000009ff053299 */ /* 0x000fe2000801160c */
[----:B------:R-:W-:Y:S01]  /*2af0*/  UMOV UR20, UR21 ;  /* 0x0000001500147c82 */ /* 0x000fe20008000000 */
[----:B------:R-:W-:Y:S01]  /*2b00*/  UMOV UR22, UR23 ;  /* 0x0000001700167c82 */ /* 0x000fe20008000000 */
[----:B------:R-:W-:Y:S02]  /*2b10*/  USHF.R.U32.HI UR17, URZ, UR17, UR20 ;  /* 0x00000011ff117299 */ /* 0x000fe40008011614 */
[----:B------:R-:W-:Y:S02]  /*2b20*/  USEL UR4, UR56, UR4, !UP0 ;  /* 0x0000000438047287 */ /* 0x000fe4000c000000 */
[----:B------:R-:W-:-:S02]  /*2b30*/  @UP3 USHF.R.U32.HI UR7, URZ, UR9, UR22 ;  /* 0x00000009ff073299 */ /* 0x000fc40008011616 */
[----:B------:R-:W-:Y:S02]  /*2b40*/  UIMAD UR11, UR39, UR5, URZ ;  /* 0x00000005270b72a4 */ /* 0x000fe4000f8e02ff */
[----:B------:R-:W-:Y:S02]  /*2b50*/  USEL UR5, UR57, UR17, !UP2 ;  /* 0x0000001139057287 */ /* 0x000fe4000d000000 */
[----:B------:R-:W-:Y:S02]  /*2b60*/  UIMAD UR12, UR39, UR7, URZ ;  /* 0x00000007270c72a4 */ /* 0x000fe4000f8e02ff */
[----:B------:R-:W-:Y:S02]  /*2b70*/  UISETP.GE.AND UP0, UPT, UR4, UR11, UPT ;  /* 0x0000000b0400728c */ /* 0x000fe4000bf06270 */
[----:B------:R-:W-:Y:S02]  /*2b80*/  UIMAD.WIDE.U32 UR16, UR4, UR8, URZ ;  /* 0x00000008041072a5 */ /* 0x000fe4000f8e00ff */
[----:B------:R-:W-:-:S02]  /*2b90*/  UISETP.GE.OR UP0, UPT, UR5, UR12, UP0 ;  /* 0x0000000c0500728c */ /* 0x000fc40008706670 */
        /* <DEDUP_REMOVED lines=19> */
.L_x_45:
[----:B------:R-:W2:Y:S02]  /*2cd0*/  LDCU UR4, c[0x0][0xf30] ;  /* 0x0001e600ff0477ac */ /* 0x000ea40008000800 */
[----:B--2---:R-:W-:-:S09]  /*2ce0*/  UISETP.NE.AND UP0, UPT, UR4, 0x1, UPT ;  /* 0x000000010400788c */ /* 0x004fd2000bf05270 */
[----:B------:R-:W-:Y:S05]  /*2cf0*/  BRA.U UP0, `(.L_x_46) ;  /* 0x0000000100447547 */ /* 0x000fea000b800000 */
[----:B------:R-:W2:Y:S01]  /*2d00*/  LDCU.128 UR16, c[0x0][0xf10] ;  /* 0x0001e200ff1077ac */ /* 0x000ea20008000c00 */
[----:B------:R-:W4:Y:S01]  /*2d10*/  LDCU UR11, c[0x0][0xf0c] ;  /* 0x0001e180ff0b77ac */ /* 0x000f220008000800 */
[----:B------:R-:W1:Y:S01]  /*2d20*/  LDCU UR7, c[0x0][0xf20] ;  /* 0x0001e400ff0777ac */ /* 0x000e620008000800 */
[----:B--2---:R-:W-:Y:S02]  /*2d30*/  UIMAD.WIDE.U32 UR8, UR57, UR16, URZ ;  /* 0x00000010390872a5 */ /* 0x004fe4000f8e00ff */
[----:B------:R-:W-:Y:S02]  /*2d40*/  UIMAD.WIDE.U32 UR4, UR56, UR19, URZ ;  /* 0x00000013380472a5 */ /* 0x000fe4000f8e00ff */
[----:B----4-:R-:W-:Y:S02]  /*2d50*/  UISETP.NE.AND UP2, UPT, UR11, 0x1, UPT ;  /* 0x000000010b00788c */ /* 0x010fe4000bf45270 */
[----:B------:R-:W-:Y:S01]  /*2d60*/  UISETP.NE.AND UP0, UPT, UR18, 0x1, UPT ;  /* 0x000000011200788c */ /* 0x000fe2000bf05270 */
[----:B------:R-:W-:-:S02]  /*2d70*/  UMOV UR8, UR9 ;  /* 0x0000000900087c82 */ /* 0x000fc40008000000 */
[----:B------:R-:W-:Y:S01]  /*2d80*/  UMOV UR4, UR5 ;  /* 0x0000000500047c82 */ /* 0x000fe20008000000 */
[----:B------:R-:W-:Y:S02]  /*2d90*/  USHF.R.U32.HI UR17, URZ, UR17, UR8 ;  /* 0x00000011ff117299 */ /* 0x000fe40008011608 */
[----:B-1----:R-:W-:Y:S02]  /*2da0*/  USHF.R.U32.HI UR4, URZ, UR7, UR4 ;  /* 0x00000007ff047299 */ /* 0x002fe40008011604 */
[----:B------:R-:W-:Y:S02]  /*2db0*/  USEL UR5, UR57, UR17, !UP2 ;  /* 0x0000001139057287 */ /* 0x000fe4000d000000 */
[----:B------:R-:W-:-:S04]  /*2dc0*/  USEL UR4, UR56, UR4, !UP0 ;  /* 0x0000000438047287 */ /* 0x000fc8000c000000 */
[----:B------:R-:W-:Y:S02]  /*2dd0*/  UIADD3 UR7, UPT, UPT, UR5, -UR4, URZ ;  /* 0x8000000405077290 */ /* 0x000fe4000fffe0ff */
[----:B------:R-:W-:Y:S02]  /*2de0*/  UIADD3 UR4, UPT, UPT, -UR5, UR4, URZ ;  /* 0x0000000405047290 */ /* 0x000fe4000fffe1ff */
[----:B------:R-:W-:Y:S02]  /*2df0*/  UIMAD UR56, UR7, UR18, UR56 ;  /* 0x00000012073872a4 */ /* 0x000fe4000f8e0238 */
[----:B------:R-:W-:-:S12]  /*2e00*/  UIMAD UR57, UR4, UR11, UR57 ;  /* 0x0000000b043972a4 */ /* 0x000fd8000f8e0239 */
.L_x_46:
[----:B------:R-:W-:Y:S01]  /*2e10*/  VIADD R11, R11, 0x1 ;  /* 0x000000010b0b7836 */ /* 0x000fe20000000000 */
[----:B------:R-:W-:Y:S02]  /*2e20*/  R2UR UR5, R93 ;  /* 0x000000005d0572ca */ /* 0x000fe400000e0000 */
[----:B------:R-:W-:Y:S02]  /*2e30*/  R2UR UR4, R94 ;  /* 0x000000005e0472ca */ /* 0x000fe400000e0000 */
[C---:B------:R-:W-:Y:S02]  /*2e40*/  ISETP.NE.AND P0, PT, R11.reuse, 0x2, PT ;  /* 0x000000020b00780c */ /* 0x040fe40003f05270 */
[----:B------:R-:W-:Y:S02]  /*2e50*/  PLOP3.LUT P2, PT, PT, PT, PT, 0x80, 0x8 ;  /* 0x000000000008781c */ /* 0x000fe40003f4f070 */
[----:B-1----:R-:W-:Y:S02]  /*2e60*/  SEL R0, RZ, 0x1, P0 ;  /* 0x00000001ff007807 */ /* 0x002fe40000000000 */
[----:B------:R-:W-:-:S02]  /*2e70*/  SEL R11, R11, RZ, P0 ;  /* 0x000000ff0b0b7207 */ /* 0x000fc40000000000 */
[----:B------:R-:W-:Y:S01]  /*2e80*/  LOP3.LUT R10, R10, R0, RZ, 0x3c, !PT ;  /* 0x000000000a0a7212 */ /* 0x000fe200078e3cff */
[----:B------:R-:W-:Y:S02]  /*2e90*/  UIADD3 UR20, UPT, UPT, UR56, UR5, URZ ;  /* 0x0000000538147290 */ /* 0x000fe4000fffe0ff */
[----:B------:R-:W-:Y:S01]  /*2ea0*/  UIADD3 UR27, UPT, UPT, UR57, UR4, URZ ;  /* 0x00000004391b7290 */ /* 0x000fe2000fffe0ff */
[----:B------:R-:W-:Y:S11]  /*2eb0*/  BRA.U UP1, `(.L_x_47) ;  /* 0xffffffed019c7547 */ /* 0x000ff6000b83ffff */
[----:B------:R-:W-:Y:S01]  /*2ec0*/  UIADD3 UR7, UPT, UPT, UR6, 0x40, URZ ;  /* 0x0000004006077890 */ /* 0x000fe2000fffe0ff */
[----:B------:R-:W-:-:S03]  /*2ed0*/  SHF.L.U32 R2, R12, 0x1f, RZ ;  /* 0x0000001f0c027819 */ /* 0x000fc600000006ff */
[----:B------:R-:W-:-:S09]  /*2ee0*/  ULEA UR4, UR14, UR7, 0x3 ;  /* 0x000000070e047291 */ /* 0x000fd2000f8e18ff */
[----:B------:R-:W1:Y:S02]  /*2ef0*/  SYNCS.PHASECHK.TRANS64.TRYWAIT P0, [UR4], R2 ;  /* 0x00000002ff0075a7 */ /* 0x000e640008001104 */
[----:B-1----:R-:W-:Y:S05]  /*2f00*/  @!P0 BRA `(.L_x_48) ;  /* 0x00000088008c8947 */ /* 0x002fea0003800000 */
.L_x_166:
[----:B------:R-:W-:-:S04]  /*2f10*/  UIADD3 UR4, UPT, UPT, UR14, 0x1, URZ ;  /* 0x000000010e047890 */ /* 0x000fc8000fffe0ff */
[----:B------:R-:W-:-:S04]  /*2f20*/  UISETP.NE.AND UP0, UPT, UR4, 0x8, UPT ;  /* 0x000000080400788c */ /* 0x000fc8000bf05270 */
[----:B------:R-:W-:Y:S02]  /*2f30*/  USEL UR6, URZ, 0x1, UP0 ;  /* 0x00000001ff067887 */ /* 0x000fe40008000000 */
[----:B------:R-:W-:-:S04]  /*2f40*/  USEL UR4, UR4, URZ, UP0 ;  /* 0x000000ff04047287 */ /* 0x000fc80008000000 */
[----:B------:R-:W-:Y:S01]  /*2f50*/  ULEA UR5, UR4, UR7, 0x3 ;  /* 0x0000000704057291 */ /* 0x000fe2000f8e18ff */
[----:B-1----:R-:W-:-:S04]  /*2f60*/  LOP3.LUT R2, R12, UR6, RZ, 0x3c, !PT ;  /* 0x000000060c027c12 */ /* 0x002fc8000f8e3cff */
[----:B------:R-:W-:-:S04]  /*2f70*/  SHF.L.U32 R3, R2, 0x1f, RZ ;  /* 0x0000001f02037819 */ /* 0x000fc800000006ff */
[----:B------:R-:W1:Y:S02]  /*2f80*/  SYNCS.PHASECHK.TRANS64.TRYWAIT P0, [UR5], R3 ;  /* 0x00000003ff0075a7 */ /* 0x000e640008001105 */
[----:B-1----:R-:W-:Y:S05]  /*2f90*/  @!P0 BRA `(.L_x_49) ;  /* 0x0000008800808947 */ /* 0x002fea0003800000 */
.L_x_168:
[----:B------:R-:W-:-:S04]  /*2fa0*/  UIADD3 UR4, UPT, UPT, UR4, 0x1, URZ ;  /* 0x0000000104047890 */ /* 0x000fc8000fffe0ff */
[----:B------:R-:W-:-:S04]  /*2fb0*/  UISETP.NE.AND UP0, UPT, UR4, 0x8, UPT ;  /* 0x000000080400788c */ /* 0x000fc8000bf05270 */
[----:B------:R-:W-:Y:S02]  /*2fc0*/  USEL UR6, URZ, 0x1, UP0 ;  /* 0x00000001ff067887 */ /* 0x000fe40008000000 */
[----:B------:R-:W-:-:S04]  /*2fd0*/  USEL UR4, UR4, URZ, UP0 ;  /* 0x000000ff04047287 */ /* 0x000fc80008000000 */
[----:B------:R-:W-:Y:S01]  /*2fe0*/  ULEA UR5, UR4, UR7, 0x3 ;  /* 0x0000000704057291 */ /* 0x000fe2000f8e18ff */
[----:B------:R-:W-:-:S04]  /*2ff0*/  LOP3.LUT R2, R2, UR6, RZ, 0x3c, !PT ;  /* 0x0000000602027c12 */ /* 0x000fc8000f8e3cff */
[----:B-1----:R-:W-:-:S04]  /*3000*/  SHF.L.U32 R3, R2, 0x1f, RZ ;  /* 0x0000001f02037819 */ /* 0x002fc800000006ff */
[----:B------:R-:W1:Y:S02]  /*3010*/  SYNCS.PHASECHK.TRANS64.TRYWAIT P0, [UR5], R3 ;  /* 0x00000003ff0075a7 */ /* 0x000e640008001105 */
[----:B-1----:R-:W-:Y:S05]  /*3020*/  @!P0 BRA `(.L_x_50) ;  /* 0x0000008800748947 */ /* 0x002fea0003800000 */
.L_x_170:
        /* <DEDUP_REMOVED lines=9> */
.L_x_172:
        /* <DEDUP_REMOVED lines=9> */
.L_x_174:
        /* <DEDUP_REMOVED lines=9> */
.L_x_176:
        /* <DEDUP_REMOVED lines=9> */
.L_x_178:
[----:B------:R-:W-:-:S04]  /*3270*/  UIADD3 UR4, UPT, UPT, UR4, 0x1, URZ ;  /* 0x0000000104047890 */ /* 0x000fc8000fffe0ff */
[----:B------:R-:W-:-:S04]  /*3280*/  UISETP.NE.AND UP0, UPT, UR4, 0x8, UPT ;  /* 0x000000080400788c */ /* 0x000fc8000bf05270 */
[----:B------:R-:W-:Y:S02]  /*3290*/  USEL UR5, URZ, 0x1, UP0 ;  /* 0x00000001ff057887 */ /* 0x000fe40008000000 */
[----:B------:R-:W-:-:S04]  /*32a0*/  USEL UR4, UR4, URZ, UP0 ;  /* 0x000000ff04047287 */ /* 0x000fc80008000000 */
[----:B------:R-:W-:Y:S01]  /*32b0*/  ULEA UR4, UR4, UR7, 0x3 ;  /* 0x0000000704047291 */ /* 0x000fe2000f8e18ff */
[----:B------:R-:W-:-:S04]  /*32c0*/  LOP3.LUT R2, R2, UR5, RZ, 0x3c, !PT ;  /* 0x0000000502027c12 */ /* 0x000fc8000f8e3cff */
[----:B------:R-:W-:Y:S01]  /*32d0*/  SHF.L.U32 R2, R2, 0x1f, RZ ;  /* 0x0000001f02027819 */ /* 0x000fe200000006ff */
[----:B-1----:R-:W-:-:S07]  /*32e0*/  IMAD.U32 R0, RZ, RZ, UR4 ;  /* 0x00000004ff007e24 */ /* 0x002fce000f8e00ff */
.L_x_55:
[----:B-1----:R1:W2:Y:S02]  /*32f0*/  SYNCS.PHASECHK.TRANS64.TRYWAIT P0, [R0+URZ], R2 ;  /* 0x00000002000075a7 */ /* 0x0022a400080011ff */
[----:B--2---:R-:W-:Y:S05]  /*3300*/  @!P0 NANOSLEEP.SYNCS 0x989680 ;  /* 0x009896800000895d */ /* 0x004fea0003900000 */
[----:B------:R-:W2:Y:S02]  /*3310*/  @!P0 SYNCS.PHASECHK.TRANS64 P0, [R0+URZ], R2 ;  /* 0x00000002000085a7 */ /* 0x000ea400080010ff */
[----:B--2---:R-:W-:Y:S05]  /*3320*/  @P0 EXIT ;  /* 0x000000000000094d */ /* 0x004fea0003800000 */
[----:B------:R-:W-:Y:S05]  /*3330*/  BRA `(.L_x_55) ;  /* 0xfffffffc00ec7947 */ /* 0x000fea000383ffff */
.L_x_23:
[----:B------:R-:W1:Y:S02]  /*3340*/  S2UR UR4, SR_CgaCtaId ;  /* 0x00000000000479c3 */ /* 0x000e640000008800 */
[----:B-1----:R-:W-:-:S04]  /*3350*/  UISETP.NE.AND UP0, UPT, UR4, URZ, UPT ;  /* 0x000000ff0400728c */ /* 0x002fc8000bf05270 */
[----:B------:R-:W-:-:S09]  /*3360*/  UISETP.NE.OR UP0, UPT, UR21, 0x1, UP0 ;  /* 0x000000011500788c */ /* 0x000fd20008705670 */
[----:B------:R-:W-:Y:S05]  /*3370*/  BRA.U UP0, `(.L_x_56) ;  /* 0x00000005004c7547 */ /* 0x000fea000b800000 */
[----:B------:R-:W1:Y:S01]  /*3380*/  S2UR UR5, SR_CgaCtaId ;  /* 0x00000000000579c3 */ /* 0x000e620000008800 */
[----:B------:R-:W-:Y:S01]  /*3390*/  UMOV UR4, 0x400 ;  /* 0x0000040000047882 */ /* 0x000fe20000000000 */
[----:B------:R-:W-:Y:S01]  /*33a0*/  ISETP.GE.U32.AND P2, PT, R0, 0x10, PT ;  /* 0x000000100000780c */ /* 0x000fe20003f46070 */
[----:B------:R-:W-:Y:S01]  /*33b0*/  IMAD.MOV.U32 R12, RZ, RZ, 0x1 ;  /* 0x00000001ff0c7424 */ /* 0x000fe200078e00ff */
[----:B------:R-:W-:Y:S02]  /*33c0*/  CS2R R10, SRZ ;  /* 0x00000000000a7805 */ /* 0x000fe4000001ff00 */
[----:B------:R-:W-:Y:S01]  /*33d0*/  CS2R R8, SRZ ;  /* 0x0000000000087805 */ /* 0x000fe2000001ff00 */
[----:B-1----:R-:W-:-:S03]  /*33e0*/  ULEA UR6, UR5, UR4, 0x18 ;  /* 0x0000000405067291 */ /* 0x002fc6000f8ec0ff */
[----:B------:R-:W-:-:S09]  /*33f0*/  UMOV UR5, URZ ;  /* 0x000000ff00057c82 */ /* 0x000fd20008000000 */
.L_x_60:
[----:B------:R-:W-:Y:S02]  /*3400*/  LEA R2, R8, UR6, 0x3 ;  /* 0x0000000608027c11 */ /* 0x000fe4000f8e18ff */
[----:B------:R-:W-:-:S03]  /*3410*/  SHF.L.U32 R4, R9, 0x1f, RZ ;  /* 0x0000001f09047819 */ /* 0x000fc600000006ff */
[----:B------:R-:W-:Y:S01]  /*3420*/  VIADD R5, R2, 0x110 ;  /* 0x0000011002057836 */ /* 0x000fe20000000000 */
[----:B------:R-:W1:Y:S02]  /*3430*/  SYNCS.PHASECHK.TRANS64.TRYWAIT P0, [R2+URZ+0x100], R4 ;  /* 0x00010004020075a7 */ /* 0x000e6400080011ff */
[----:B-1----:R-:W-:Y:S05]  /*3440*/  @!P0 BRA `(.L_x_57) ;  /* 0x0000008400e48947 */ /* 0x002fea0003800000 */
.L_x_179:
[----:B------:R-:W-:Y:S01]  /*3450*/  ULEA UR4, UR5, UR6, 0x3 ;  /* 0x0000000605047291 */ /* 0x000fe2000f8e18ff */
[----:B-1----:R-:W-:Y:S01]  /*3460*/  PRMT R2, RZ, 0x654, R5 ;  /* 0x00000654ff027816 */ /* 0x002fe20000000005 */
[----:B------:R-:W-:Y:S01]  /*3470*/  @!P2 IMAD.MOV.U32 R4, RZ, RZ, 0x10 ;  /* 0x00000010ff04a424 */ /* 0x000fe200078e00ff */
[----:B------:R-:W-:Y:S01]  /*3480*/  SHF.L.U32 R5, R12, 0x1f, RZ ;  /* 0x0000001f0c057819 */ /* 0x000fe200000006ff */
[----:B------:R-:W-:Y:S01]  /*3490*/  UIADD3 UR7, UPT, UPT, UR4, 0xc0, URZ ;  /* 0x000000c004077890 */ /* 0x000fe2000fffe0ff */
[----:B------:R1:W-:Y:S05]  /*34a0*/  SYNCS.ARRIVE.TRANS64.RED.A1T0 RZ, [R2+URZ], RZ ;  /* 0x000000ff02ff79a7 */ /* 0x0003ea00081004ff */
[----:B------:R-:W-:Y:S01]  /*34b0*/  IMAD.U32 R6, RZ, RZ, UR7 ;  /* 0x00000007ff067e24 */ /* 0x000fe2000f8e00ff */
[----:B------:R-:W2:Y:S04]  /*34c0*/  SYNCS.PHASECHK.TRANS64.TRYWAIT P0, [UR4+0xd0], R5 ;  /* 0x0000d005ff0075a7 */ /* 0x000ea80008001104 */
[----:B------:R-:W-:Y:S01]  /*34d0*/  PRMT R6, R0, 0x654, R6 ;  /* 0x0000065400067816 */ /* 0x000fe20000000006 */
[----:B-12---:R-:W-:Y:S06]  /*34e0*/  @!P0 BRA `(.L_x_58) ;  /* 0x0000008400d08947 */ /* 0x006fec0003800000 */
.L_x_181:
[----:B------:R-:W-:Y:S01]  /*34f0*/  ULEA UR8, UR5, UR6, 0x4 ;  /* 0x0000000605087291 */ /* 0x000fe2000f8e20ff */
[----:B------:R-:W-:Y:S01]  /*3500*/  SEL R3, R6, R3, !P2 ;  /* 0x0000000306037207 */ /* 0x000fe20005000000 */
[----:B------:R-:W-:Y:S01]  /*3510*/  UIADD3 UR9, UPT, UPT, UR4, 0xc0, URZ ;  /* 0x000000c004097890 */ /* 0x000fe2000fffe0ff */
[----:B-1----:R-:W-:Y:S01]  /*3520*/  LEA R2, R11, UR6, 0x3 ;  /* 0x000000060b027c11 */ /* 0x002fe2000f8e18ff */
[----:B------:R-:W-:Y:S01]  /*3530*/  UIADD3 UR8, UPT, UPT, UR8, 0x130, URZ ;  /* 0x0000013008087890 */ /* 0x000fe2000fffe0ff */
[----:B------:R1:W-:Y:S01]  /*3540*/  @!P2 SYNCS.ARRIVE.TRANS64.RED RZ, [R3+URZ], R4 ;  /* 0x0000000403ffa9a7 */ /* 0x0003e200080004ff */
[----:B------:R-:W-:Y:S01]  /*3550*/  UIADD3 UR4, UPT, UPT, UR5, 0x1, URZ ;  /* 0x0000000105047890 */ /* 0x000fe2000fffe0ff */
[----:B------:R-:W-:-:S03]  /*3560*/  VIADD R8, R8, 0x1 ;  /* 0x0000000108087836 */ /* 0x000fc60000000000 */
[----:B------:R-:W-:Y:S02]  /*3570*/  UISETP.NE.AND UP0, UPT, UR4, 0x2, UPT ;  /* 0x000000020400788c */ /* 0x000fe4000bf05270 */
[----:B------:R-:W-:Y:S01]  /*3580*/  ISETP.NE.AND P0, PT, R8, 0x2, PT ;  /* 0x000000020800780c */ /* 0x000fe20003f05270 */
[----:B------:R-:W-:Y:S06]  /*3590*/  UGETNEXTWORKID.BROADCAST [UR8], [UR9] ;  /* 0x00000000080073ca */ /* 0x000fec0008000100 */
[----:B------:R-:W-:Y:S02]  /*35a0*/  USEL UR7, URZ, 0x1, UP0 ;  /* 0x00000001ff077887 */ /* 0x000fe40008000000 */
[----:B------:R-:W-:-:S04]  /*35b0*/  USEL UR5, UR4, URZ, UP0 ;  /* 0x000000ff04057287 */ /* 0x000fc80008000000 */
[----:B------:R-:W-:Y:S02]  /*35c0*/  LOP3.LUT R12, R12, UR7, RZ, 0x3c, !PT ;  /* 0x000000070c0c7c12 */ /* 0x000fe4000f8e3cff */
[----:B-1----:R-:W-:-:S04]  /*35d0*/  SHF.L.U32 R4, R10, 0x1f, RZ ;  /* 0x0000001f0a047819 */ /* 0x002fc800000006ff */
[----:B------:R-:W1:Y:S02]  /*35e0*/  SYNCS.PHASECHK.TRANS64.TRYWAIT P1, [R2+URZ+0xc0], R4 ;  /* 0x0000c004020075a7 */ /* 0x000e6400080211ff */
[----:B-1----:R-:W-:Y:S05]  /*35f0*/  @!P1 BRA `(.L_x_59) ;  /* 0x0000008400a49947 */ /* 0x002fea0003800000 */
.L_x_182:
[C---:B-1----:R-:W-:Y:S01]  /*3600*/  LEA R4, R11.reuse, UR6, 0x4 ;  /* 0x000000060b047c11 */ /* 0x042fe2000f8e20ff */
[----:B------:R-:W-:Y:S01]  /*3610*/  VIADD R2, R2, 0xd0 ;  /* 0x000000d002027836 */ /* 0x000fe20000000000 */
[----:B------:R-:W-:Y:S01]  /*3620*/  SEL R8, R8, RZ, P0 ;  /* 0x000000ff08087207 */ /* 0x000fe20000000000 */
[----:B------:R-:W-:-:S03]  /*3630*/  VIADD R11, R11, 0x1 ;  /* 0x000000010b0b7836 */ /* 0x000fc60000000000 */
[----:B------:R-:W1:Y:S01]  /*3640*/  LDS.128 R4, [R4+0x130] ;  /* 0x0001300004047984 */ /* 0x000e620000000c00 */
[----:B------:R-:W-:Y:S02]  /*3650*/  PRMT R2, RZ, 0x654, R2 ;  /* 0x00000654ff027816 */ /* 0x000fe40000000002 */
[C---:B------:R-:W-:Y:S01]  /*3660*/  ISETP.NE.AND P1, PT, R11.reuse, 0x2, PT ;  /* 0x000000020b00780c */ /* 0x040fe20003f25270 */
[----:B------:R-:W-:Y:S01]  /*3670*/  @!PT LDS RZ, [RZ] ;  /* 0x00000000fffff984 */ /* 0x000fe20000000800 */
[----:B------:R-:W-:Y:S01]  /*3680*/  @!PT LDS RZ, [RZ] ;  /* 0x00000000fffff984 */ /* 0x000fe20000000800 */
[----:B------:R-:W-:Y:S01]  /*3690*/  @!PT LDS RZ, [RZ] ;  /* 0x00000000fffff984 */ /* 0x000fe20000000800 */
[----:B------:R-:W-:Y:S01]  /*36a0*/  @!PT LDS RZ, [RZ] ;  /* 0x00000000fffff984 */ /* 0x000fe20000000800 */
[----:B------:R2:W-:Y:S06]  /*36b0*/  MEMBAR.ALL.CTA ;  /* 0x0000000000007992 */ /* 0x0005ec0000008000 */
[----:B--2---:R-:W2:Y:S01]  /*36c0*/  FENCE.VIEW.ASYNC.S ;  /* 0x00000000000073c6 */ /* 0x004ea20000000000 */
[----:B------:R-:W-:Y:S01]  /*36d0*/  SEL R11, R11, RZ, P1 ;  /* 0x000000ff0b0b7207 */ /* 0x000fe20000800000 */
[----:B--2---:R2:W-:Y:S01]  /*36e0*/  SYNCS.ARRIVE.TRANS64.RED.A1T0 RZ, [R2+URZ], RZ ;  /* 0x000000ff02ff79a7 */ /* 0x0045e200081004ff */
[----:B-1----:R-:W-:-:S02]  /*36f0*/  LOP3.LUT P3, RZ, R6, 0x1, RZ, 0xc0, !PT ;  /* 0x0000000106ff7812 */ /* 0x002fc4000786c0ff */
[----:B------:R-:W-:-:S04]  /*3700*/  SEL R4, RZ, 0x1, P1 ;  /* 0x00000001ff047807 */ /* 0x000fc80000800000 */
[----:B------:R-:W-:Y:S02]  /*3710*/  LOP3.LUT R10, R10, R4, RZ, 0x3c, !PT ;  /* 0x000000040a0a7212 */ /* 0x000fe400078e3cff */
[----:B--2---:R-:W-:-:S04]  /*3720*/  SEL R2, RZ, 0x1, P0 ;  /* 0x00000001ff027807 */ /* 0x004fc80000000000 */
[----:B------:R-:W-:Y:S01]  /*3730*/  LOP3.LUT R9, R9, R2, RZ, 0x3c, !PT ;  /* 0x0000000209097212 */ /* 0x000fe200078e3cff */
[----:B------:R-:W-:Y:S06]  /*3740*/  @P3 BRA `(.L_x_60) ;  /* 0xfffffffc002c3947 */ /* 0x000fec000383ffff */
[----:B------:R-:W-:Y:S01]  /*3750*/  ULEA UR4, UR5, UR6, 0x3 ;  /* 0x0000000605047291 */ /* 0x000fe2000f8e18ff */
[----:B------:R-:W-:-:S08]  /*3760*/  SHF.L.U32 R2, R12, 0x1f, RZ ;  /* 0x0000001f0c027819 */ /* 0x000fd000000006ff */
[----:B------:R-:W1:Y:S02]  /*3770*/  SYNCS.PHASECHK.TRANS64 P0, [UR4+0xd0], R2 ;  /* 0x0000d002ff0075a7 */ /* 0x000e640008001004 */
[----:B-1----:R-:W-:Y:S05]  /*3780*/  @P0 BRA `(.L_x_61) ;  /* 0x0000000000080947 */ /* 0x002fea0003800000 */
[----:B------:R-:W1:Y:S02]  /*3790*/  SYNCS.PHASECHK.TRANS64.TRYWAIT P0, [UR4+0xd0], R2 ;  /* 0x0000d002ff0075a7 */ /* 0x000e640008001104 */
[----:B-1----:R-:W-:Y:S05]  /*37a0*/  @!P0 BRA `(.L_x_62) ;  /* 0x00000084004c8947 */ /* 0x002fea0003800000 */
.L_x_61:
[----:B------:R-:W-:-:S04]  /*37b0*/  UIADD3 UR7, UPT, UPT, UR5, 0x1, URZ ;  /* 0x0000000105077890 */ /* 0x000fc8000fffe0ff */
[----:B------:R-:W-:-:S04]  /*37c0*/  UISETP.NE.AND UP0, UPT, UR7, 0x2, UPT ;  /* 0x000000020700788c */ /* 0x000fc8000bf05270 */
[----:B------:R-:W-:Y:S02]  /*37d0*/  USEL UR8, URZ, 0x1, UP0 ;  /* 0x00000001ff087887 */ /* 0x000fe40008000000 */
[----:B------:R-:W-:-:S04]  /*37e0*/  USEL UR7, UR7, URZ, UP0 ;  /* 0x000000ff07077287 */ /* 0x000fc80008000000 */
[----:B------:R-:W-:Y:S01]  /*37f0*/  ULEA UR7, UR7, UR6, 0x3 ;  /* 0x0000000607077291 */ /* 0x000fe2000f8e18ff */
[----:B-1----:R-:W-:-:S04]  /*3800*/  LOP3.LUT R2, R12, UR8, RZ, 0x3c, !PT ;  /* 0x000000080c027c12 */ /* 0x002fc8000f8e3cff */
[----:B------:R-:W-:-:S04]  /*3810*/  SHF.L.U32 R0, R2, 0x1f, RZ ;  /* 0x0000001f02007819 */ /* 0x000fc800000006ff */
[----:B------:R-:W1:Y:S02]  /*3820*/  SYNCS.PHASECHK.TRANS64 P0, [UR7+0xd0], R0 ;  /* 0x0000d000ff0075a7 */ /* 0x000e640008001007 */
[----:B-1----:R-:W-:Y:S05]  /*3830*/  @P0 EXIT ;  /* 0x000000000000094d */ /* 0x002fea0003800000 */
[----:B------:R-:W-:Y:S02]  /*3840*/  SHF.L.U32 R2, R2, 0x1f, RZ ;  /* 0x0000001f02027819 */ /* 0x000fe400000006ff */
[----:B------:R-:W-:-:S07]  /*3850*/  MOV R0, UR7 ;  /* 0x0000000700007c02 */ /* 0x000fce0008000f00 */
.L_x_63:
[----:B-1----:R1:W2:Y:S02]  /*3860*/  SYNCS.PHASECHK.TRANS64.TRYWAIT P0, [R0+URZ+0xd0], R2 ;  /* 0x0000d002000075a7 */ /* 0x0022a400080011ff */
[----:B--2---:R-:W-:Y:S05]  /*3870*/  @!P0 NANOSLEEP.SYNCS 0x989680 ;  /* 0x009896800000895d */ /* 0x004fea0003900000 */
[----:B------:R-:W2:Y:S02]  /*3880*/  @!P0 SYNCS.PHASECHK.TRANS64 P0, [R0+URZ+0xd0], R2 ;  /* 0x0000d002000085a7 */ /* 0x000ea400080010ff */
[----:B--2---:R-:W-:Y:S05]  /*3890*/  @P0 EXIT ;  /* 0x000000000000094d */ /* 0x004fea0003800000 */
[----:B------:R-:W-:Y:S05]  /*38a0*/  BRA `(.L_x_63) ;  /* 0xfffffffc00ec7947 */ /* 0x000fea000383ffff */
.L_x_56:
[----:B------:R-:W-:Y:S05]  /*38b0*/  BRA.U UP4, `(.L_x_64) ;  /* 0x0000001504887547 */ /* 0x000fea000b800000 */
[----:B------:R-:W1:Y:S01]  /*38c0*/  S2UR UR4, SR_CgaCtaId ;  /* 0x00000000000479c3 */ /* 0x000e620000008800 */
[----:B------:R-:W-:Y:S01]  /*38d0*/  UMOV UR5, 0x40 ;  /* 0x0000004000057882 */ /* 0x000fe20000000000 */
[----:B------:R-:W-:Y:S01]  /*38e0*/  NOP ;  /* 0x0000000000007918 */ /* 0x000fe20000000000 */
[----:B------:R-:W-:Y:S01]  /*38f0*/  UMOV UR6, 0x400 ;  /* 0x0000040000067882 */ /* 0x000fe20000000000 */
[----:B-1----:R-:W-:Y:S02]  /*3900*/  ULEA UR5, UR4, UR5, 0x18 ;  /* 0x0000000504057291 */ /* 0x002fe4000f8ec0ff */
[----:B------:R-:W-:-:S07]  /*3910*/  ULEA UR6, UR4, UR6, 0x18 ;  /* 0x0000000604067291 */ /* 0x000fce000f8ec0ff */
[----:B------:R-:W1:Y:S02]  /*3920*/  LDS.U8 R0, [UR5+0x1c] ;  /* 0x00001c05ff007984 */ /* 0x000e640008000000 */
[----:B-1----:R-:W-:-:S13]  /*3930*/  ISETP.NE.AND P0, PT, R0, RZ, PT ;  /* 0x000000ff0000720c */ /* 0x002fda0003f05270 */
[----:B------:R-:W-:Y:S05]  /*3940*/  @P0 BRA `(.L_x_65) ;  /* 0x0000000000580947 */ /* 0x000fea0003800000 */
[----:B------:R-:W-:-:S13]  /*3950*/  ELECT P0, URZ, PT ;  /* 0x0000000000ff782f */ /* 0x000fda0003800000 */
[----:B------:R-:W-:Y:S05]  /*3960*/  @!P0 BRA `(.L_x_66) ;  /* 0x0000000000608947 */ /* 0x000fea0003800000 */
[----:B------:R-:W-:Y:S01]  /*3970*/  UMOV UR4, 0x10 ;  /* 0x0000001000047882 */ /* 0x000fe20000000000 */
[----:B------:R-:W-:Y:S01]  /*3980*/  HFMA2 R0, -RZ, RZ, 0, 5.9604644775390625e-08 ;  /* 0x00000001ff007431 */ /* 0x000fe200000001ff */
[----:B------:R-:W-:-:S03]  /*3990*/  MOV R3, 0xffff ;  /* 0x0000ffff00037802 */ /* 0x000fc60000000f00 */
[----:B------:R-:W-:Y:S04]  /*39a0*/  DEPBAR.LE SB1, 0x36 ;  /* 0x00009d800000791a */ /* 0x000fe80000000000 */
[----:B------:R-:W1:Y:S02]  /*39b0*/  UTCATOMSWS.FIND_AND_SET.ALIGN UP0, UR4, UR4 ;  /* 0x00000004000475e3 */ /* 0x000e640008000800 */
[----:B-1----:R-:W-:Y:S01]  /*39c0*/  MOV R4, UR4 ;  /* 0x0000000400047c02 */ /* 0x002fe20008000f00 */
[----:B------:R-:W-:Y:S06]  /*39d0*/  BRA.U UP0, `(.L_x_67) ;  /* 0x0000000100187547 */ /* 0x000fec000b800000 */
.L_x_68:
[----:B------:R-:W-:Y:S05]  /*39e0*/  NANOSLEEP 0x64 ;  /* 0x000000640000795d */ /* 0x000fea0003800000 */
[----:B------:R-:W-:-:S05]  /*39f0*/  UMOV UR4, 0x10 ;  /* 0x0000001000047882 */ /* 0x000fca0000000000 */
[----:B------:R-:W-:Y:S04]  /*3a00*/  DEPBAR.LE SB1, 0x36 ;  /* 0x00009d800000791a */ /* 0x000fe80000000000 */
[----:B------:R-:W1:Y:S02]  /*3a10*/  UTCATOMSWS.FIND_AND_SET.ALIGN UP0, UR4, UR4 ;  /* 0x00000004000475e3 */ /* 0x000e640008000800 */
[----:B-1----:R-:W-:Y:S01]  /*3a20*/  MOV R4, UR4 ;  /* 0x0000000400047c02 */ /* 0x002fe20008000f00 */
[----:B------:R-:W-:Y:S05]  /*3a30*/  BRA.U !UP0, `(.L_x_68) ;  /* 0xfffffffd08e87547 */ /* 0x000fea000b83ffff */
.L_x_67:
[-C--:B------:R-:W-:Y:S02]  /*3a40*/  SHF.L.U32 R3, R3, R4.reuse, RZ ;  /* 0x0000000403037219 */ /* 0x080fe400000006ff */
[----:B------:R-:W-:Y:S01]  /*3a50*/  SHF.L.U32 R0, R0, R4, RZ ;  /* 0x0000000400007219 */ /* 0x000fe200000006ff */
[----:B------:R-:W-:Y:S02]  /*3a60*/  IMAD.SHL.U32 R4, R4, 0x20, RZ ;  /* 0x0000002004047824 */ /* 0x000fe400078e00ff */
[----:B------:R1:W-:Y:S04]  /*3a70*/  ATOMS.OR RZ, [UR5+0x14], R3 ;  /* 0x00001403ffff798c */ /* 0x0003e8000b000005 */
[----:B------:R1:W-:Y:S04]  /*3a80*/  ATOMS.OR RZ, [UR5+0x18], R0 ;  /* 0x00001800ffff798c */ /* 0x0003e8000b000005 */
[----:B------:R1:W-:Y:S01]  /*3a90*/  STS [UR6+0x150], R4 ;  /* 0x00015004ff007988 */ /* 0x0003e20008000806 */
[----:B------:R-:W-:Y:S05]  /*3aa0*/  BRA `(.L_x_66) ;  /* 0x0000000000107947 */ /* 0x000fea0003800000 */
.L_x_65:
[----:B------:R-:W-:Y:S02]  /*3ab0*/  MOV R0, 0xffffffff ;  /* 0xffffffff00007802 */ /* 0x000fe40000000f00 */
[----:B------:R-:W-:-:S03]  /*3ac0*/  MOV R4, 0x3af0 ;  /* 0x00003af000047802 */ /* 0x000fc60000000f00 */
[----:B------:R1:W-:Y:S04]  /*3ad0*/  STS [UR6+0x150], R0 ;  /* 0x00015000ff007988 */ /* 0x0003e80008000806 */
[----:B-1---5:R-:W-:Y:S05]  /*3ae0*/  CALL.REL.NOINC `($__internal_1_$__cuda_sm10x_tcgen05_guardrail_trap_phase_invalid_during_alloc) ;  /* 0x0000008800487944 */ /* 0x022fea0003c00000 */
.L_x_66:
[----:B------:R-:W-:Y:S05]  /*3af0*/  WARPSYNC.ALL ;  /* 0x0000000000007948 */ /* 0x000fea0003800000 */
[----:B------:R-:W2:Y:S01]  /*3b00*/  S2UR UR31, SR_CgaCtaId ;  /* 0x00000000001f79c3 */ /* 0x000ea20000008800 */
[----:B------:R-:W-:Y:S01]  /*3b10*/  UMOV UR4, 0x400 ;  /* 0x0000040000047882 */ /* 0x000fe20000000000 */
[----:B------:R-:W-:-:S06]  /*3b20*/  NOP ;  /* 0x0000000000007918 */ /* 0x000fcc0000000000 */
[----:B------:R-:W-:Y:S06]  /*3b30*/  BAR.ARV 0x6, 0xa0 ;  /* 0x0182800000007b1d */ /* 0x000fec0000002000 */
[----:B------:R-:W3:Y:S01]  /*3b40*/  LDCU UR11, c[0x0][0x38c] ;  /* 0x00007180ff0b77ac */ /* 0x000ee20008000800 */
[----:B------:R-:W-:Y:S01]  /*3b50*/  LOP3.LUT R2, R2, 0xffff, RZ, 0xc0, !PT ;  /* 0x0000ffff02027812 */ /* 0x000fe200078ec0ff */
[----:B------:R-:W-:Y:S01]  /*3b60*/  IMAD.MOV.U32 R10, RZ, RZ, 0x1 ;  /* 0x00000001ff0a7424 */ /* 0x000fe200078e00ff */
[----:B------:R-:W-:Y:S01]  /*3b70*/  CS2R R8, SRZ ;  /* 0x0000000000087805 */ /* 0x000fe2000001ff00 */
[----:B-1----:R-:W-:Y:S01]  /*3b80*/  IMAD.MOV.U32 R3, RZ, RZ, RZ ;  /* 0x000000ffff037224 */ /* 0x002fe200078e00ff */
[----:B------:R-:W-:Y:S01]  /*3b90*/  R2UR UR33, R2 ;  /* 0x00000000022172ca */ /* 0x000fe200000e0000 */
[----:B------:R-:W1:Y:S01]  /*3ba0*/  LDCU UR60, c[0x0][0x370] ;  /* 0x00006e00ff3c77ac */ /* 0x000e620008000800 */
[----:B--2---:R-:W-:-:S02]  /*3bb0*/  ULEA UR31, UR31, UR4, 0x18 ;  /* 0x000000041f1f7291 */ /* 0x004fc4000f8ec0ff */
[----:B------:R-:W-:Y:S02]  /*3bc0*/  UISETP.GE.AND UP5, UPT, UR39, 0x1, UPT ;  /* 0x000000012700788c */ /* 0x000fe4000bfa6270 */
[----:B------:R-:W-:Y:S02]  /*3bd0*/  UIADD3 UR6, UPT, UPT, UR31, 0x3300, URZ ;  /* 0x000033001f067890 */ /* 0x000fe4000fffe0ff */
[----:B------:R-:W-:Y:S02]  /*3be0*/  UIADD3 UR5, UPT, UPT, UR31, 0x23300, URZ ;  /* 0x000233001f057890 */ /* 0x000fe4000fffe0ff */
[----:B---3--:R-:W-:Y:S01]  /*3bf0*/  UIADD3 UR11, UPT, UPT, UR11, 0x7f, URZ ;  /* 0x0000007f0b0b7890 */ /* 0x008fe2000fffe0ff */
[----:B------:R-:W2:Y:S01]  /*3c00*/  LDS R0, [UR31+0x150] ;  /* 0x0001501fff007984 */ /* 0x000ea20008000800 */
[----:B------:R-:W-:Y:S02]  /*3c10*/  UIADD3 UR4, UPT, UPT, UR31, 0x33300, URZ ;  /* 0x000333001f047890 */ /* 0x000fe4000fffe0ff */
[----:B------:R-:W-:-:S02]  /*3c20*/  UIADD3 UR7, UPT, UPT, UR31, 0x34300, URZ ;  /* 0x000343001f077890 */ /* 0x000fc4000fffe0ff */
[----:B------:R-:W-:Y:S02]  /*3c30*/  USHF.R.S32.HI UR9, URZ, 0x1f, UR11 ;  /* 0x0000001fff097899 */ /* 0x000fe4000801140b */
[----:B------:R-:W-:Y:S02]  /*3c40*/  USHF.R.U32.HI UR10, URZ, 0x4, UR6 ;  /* 0x00000004ff0a7899 */ /* 0x000fe40008011606 */
[----:B------:R-:W-:Y:S02]  /*3c50*/  USHF.R.U32.HI UR8, URZ, 0x4, UR5 ;  /* 0x00000004ff087899 */ /* 0x000fe40008011605 */
[----:B------:R-:W-:Y:S02]  /*3c60*/  USHF.R.U32.HI UR6, URZ, 0x4, UR4 ;  /* 0x00000004ff067899 */ /* 0x000fe40008011604 */
[----:B------:R-:W-:Y:S02]  /*3c70*/  USHF.R.U32.HI UR5, URZ, 0x4, UR7 ;  /* 0x00000004ff057899 */ /* 0x000fe40008011607 */
[----:B------:R-:W-:-:S02]  /*3c80*/  ULEA.HI UR4, UR9, UR11, URZ, 0x7 ;  /* 0x0000000b09047291 */ /* 0x000fc4000f8f38ff */
[----:B------:R-:W-:Y:S02]  /*3c90*/  ULOP3.LUT UR6, UR6, 0x3fff, URZ, 0xc0, !UPT ;  /* 0x00003fff06067892 */ /* 0x000fe4000f8ec0ff */
[----:B------:R-:W-:Y:S02]  /*3ca0*/  ULOP3.LUT UR5, UR5, 0x3fff, URZ, 0xc0, !UPT ;  /* 0x00003fff05057892 */ /* 0x000fe4000f8ec0ff */
[----:B------:R-:W-:Y:S02]  /*3cb0*/  USHF.R.S32.HI UR61, URZ, 0x7, UR4 ;  /* 0x00000007ff3d7899 */ /* 0x000fe40008011404 */
[----:B------:R-:W-:Y:S02]  /*3cc0*/  ULOP3.LUT UR53, UR6, 0x10000, URZ, 0xfc, !UPT ;  /* 0x0001000006357892 */ /* 0x000fe4000f8efcff */
[----:B------:R-:W-:Y:S02]  /*3cd0*/  ULOP3.LUT UR54, UR5, 0x10000, URZ, 0xfc, !UPT ;  /* 0x0001000005367892 */ /* 0x000fe4000f8efcff */
[----:B------:R-:W-:-:S02]  /*3ce0*/  UISETP.LT.AND UP0, UPT, UR61, 0x1, UPT ;  /* 0x000000013d00788c */ /* 0x000fc4000bf01270 */
[----:B------:R-:W-:Y:S02]  /*3cf0*/  ULOP3.LUT UR10, UR10, 0x3fff, URZ, 0xc0, !UPT ;  /* 0x00003fff0a0a7892 */ /* 0x000fe4000f8ec0ff */
[----:B------:R-:W-:Y:S02]  /*3d00*/  ULOP3.LUT UR8, UR8, 0x3fff, URZ, 0xc0, !UPT ;  /* 0x00003fff08087892 */ /* 0x000fe4000f8ec0ff */
[----:B------:R-:W-:Y:S01]  /*3d10*/  USEL UR62, UR61, 0x1, !UP0 ;  /* 0x000000013d3e7887 */ /* 0x000fe2000c000000 */
[----:B------:R-:W3:Y:S01]  /*3d20*/  LDCU UR59, c[0x0][0x374] ;  /* 0x00006e80ff3b77ac */ /* 0x000ee20008000800 */
[----:B------:R-:W-:Y:S01]  /*3d30*/  ULOP3.LUT UR38, UR10, 0x10000, URZ, 0xfc, !UPT ;  /* 0x000100000a267892 */ /* 0x000fe2000f8efcff */
[----:B--2---:R-:W-:Y:S01]  /*3d40*/  R2UR UR32, R0 ;  /* 0x00000000002072ca */ /* 0x004fe200000e0000 */
[----:B------:R-:W-:Y:S02]  /*3d50*/  ULOP3.LUT UR52, UR8, 0x10000, URZ, 0xfc, !UPT ;  /* 0x0001000008347892 */ /* 0x000fe4000f8efcff */
[----:B------:R-:W-:-:S02]  /*3d60*/  UIADD3 UR62, UPT, UPT, -UR62, URZ, URZ ;  /* 0x000000ff3e3e7290 */ /* 0x000fc4000fffe1ff */
[----:B------:R-:W-:Y:S01]  /*3d70*/  UISETP.NE.AND UP4, UPT, UR39, 0x1, UPT ;  /* 0x000000012700788c */ /* 0x000fe2000bf85270 */
[----:B------:R-:W-:Y:S01]  /*3d80*/  UMOV UR58, URZ ;  /* 0x000000ff003a7c82 */ /* 0x000fe20008000000 */
[----:B------:R-:W-:-:S06]  /*3d90*/  UMOV UR29, URZ ;  /* 0x000000ff001d7c82 */ /* 0x000fcc0008000000 */
[----:B------:R-:W-:Y:S02]  /*3da0*/  UIADD3 UR44, UPT, UPT, UR32, 0x80, URZ ;  /* 0x00000080202c7890 */ /* 0x000fe4000fffe0ff */
[----:B------:R-:W-:Y:S02]  /*3db0*/  UIADD3 UR50, UPT, UPT, UR32, 0x40000080, URZ ;  /* 0x4000008020327890 */ /* 0x000fe4000fffe0ff */
[----:B------:R-:W-:Y:S02]  /*3dc0*/  UIADD3 UR48, UPT, UPT, UR32, -0x7fffff80, URZ ;  /* 0x8000008020307890 */ /* 0x000fe4000fffe0ff */
[----:B------:R-:W-:Y:S02]  /*3dd0*/  UIADD3 UR46, UPT, UPT, UR32, -0x3fffff80, URZ ;  /* 0xc0000080202e7890 */ /* 0x000fe4000fffe0ff */
[----:B------:R-:W-:Y:S02]  /*3de0*/  USHF.R.U32.HI UR7, URZ, 0x11, UR44 ;  /* 0x00000011ff077899 */ /* 0x000fe4000801162c */
[----:B------:R-:W-:-:S02]  /*3df0*/  USHF.R.U32.HI UR6, URZ, 0x11, UR50 ;  /* 0x00000011ff067899 */ /* 0x000fc40008011632 */
[----:B------:R-:W-:Y:S02]  /*3e00*/  USHF.R.U32.HI UR5, URZ, 0x11, UR48 ;  /* 0x00000011ff057899 */ /* 0x000fe40008011630 */
[----:B------:R-:W-:Y:S02]  /*3e10*/  USHF.R.U32.HI UR4, URZ, 0x11, UR46 ;  /* 0x00000011ff047899 */ /* 0x000fe4000801162e */
[----:B------:R-:W-:Y:S02]  /*3e20*/  ULOP3.LUT UR7, UR7, 0x6000, URZ, 0xc0, !UPT ;  /* 0x0000600007077892 */ /* 0x000fe4000f8ec0ff */
[----:B------:R-:W-:Y:S02]  /*3e30*/  ULOP3.LUT UR6, UR6, 0x6000, URZ, 0xc0, !UPT ;  /* 0x0000600006067892 */ /* 0x000fe4000f8ec0ff */
[----:B------:R-:W-:Y:S02]  /*3e40*/  ULOP3.LUT UR5, UR5, 0x6000, URZ, 0xc0, !UPT ;  /* 0x0000600005057892 */ /* 0x000fe4000f8ec0ff */
[----:B------:R-:W-:-:S02]  /*3e50*/  ULOP3.LUT UR4, UR4, 0x6000, URZ, 0xc0, !UPT ;  /* 0x0000600004047892 */ /* 0x000fc4000f8ec0ff */
[----:B------:R-:W-:Y:S02]  /*3e60*/  UIADD3 UR67, UPT, UPT, UR32, 0x84, URZ ;  /* 0x0000008420437890 */ /* 0x000fe4000fffe0ff */
[----:B------:R-:W-:Y:S02]  /*3e70*/  ULOP3.LUT UR66, UR7, 0x890, URZ, 0xfc, !UPT ;  /* 0x0000089007427892 */ /* 0x000fe4000f8efcff */
[----:B------:R-:W-:Y:S02]  /*3e80*/  ULOP3.LUT UR65, UR6, 0x890, URZ, 0xfc, !UPT ;  /* 0x0000089006417892 */ /* 0x000fe4000f8efcff */
[----:B------:R-:W-:Y:S02]  /*3e90*/  ULOP3.LUT UR64, UR5, 0x890, URZ, 0xfc, !UPT ;  /* 0x0000089005407892 */ /* 0x000fe4000f8efcff */
[----:B-1-3--:R-:W-:-:S12]  /*3ea0*/  ULOP3.LUT UR63, UR4, 0x890, URZ, 0xfc, !UPT ;  /* 0x00000890043f7892 */ /* 0x00afd8000f8efcff */
.L_x_77:
[C---:B------:R-:W-:Y:S02]  /*3eb0*/  LEA R2, R9.reuse, UR31, 0x3 ;  /* 0x0000001f09027c11 */ /* 0x040fe4000f8e18ff */
[----:B------:R-:W-:Y:S02]  /*3ec0*/  SHF.L.U32 R0, R8, 0x1f, RZ ;  /* 0x0000001f08007819 */ /* 0x000fe400000006ff */
[----:B------:R-:W-:Y:S02]  /*3ed0*/  LEA R4, R9, UR31, 0x4 ;  /* 0x0000001f09047c11 */ /* 0x000fe4000f8e20ff */
[----:B-1----:R-:W1:Y:S02]  /*3ee0*/  SYNCS.PHASECHK.TRANS64.TRYWAIT P0, [R2+URZ+0xc0], R0 ;  /* 0x0000c000020075a7 */ /* 0x002e6400080011ff */
[----:B-1-3--:R-:W-:Y:S05]  /*3ef0*/  @!P0 BRA `(.L_x_69) ;  /* 0x0000007c00908947 */ /* 0x00afea0003800000 */
.L_x_184:
[----:B------:R-:W2:Y:S01]  /*3f00*/  LDS.128 R4, [R4+0x130] ;  /* 0x0001300004047984 */ /* 0x000ea20000000c00 */
[----:B------:R-:W-:Y:S01]  /*3f10*/  @!PT LDS RZ, [RZ] ;  /* 0x00000000fffff984 */ /* 0x000fe20000000800 */
[----:B------:R-:W-:Y:S01]  /*3f20*/  @!PT LDS RZ, [RZ] ;  /* 0x00000000fffff984 */ /* 0x000fe20000000800 */
[----:B------:R-:W-:Y:S01]  /*3f30*/  @!PT LDS RZ, [RZ] ;  /* 0x00000000fffff984 */ /* 0x000fe20000000800 */
[----:B------:R-:W-:Y:S01]  /*3f40*/  @!PT LDS RZ, [RZ] ;  /* 0x00000000fffff984 */ /* 0x000fe20000000800 */
[----:B------:R3:W-:Y:S06]  /*3f50*/  MEMBAR.ALL.CTA ;  /* 0x0000000000007992 */ /* 0x0007ec0000008000 */
[----:B---3--:R-:W3:Y:S01]  /*3f60*/  FENCE.VIEW.ASYNC.S ;  /* 0x00000000000073c6 */ /* 0x008ee20000000000 */
[----:B--2---:R-:W-:-:S13]  /*3f70*/  LOP3.LUT P0, RZ, R6, 0x1, RZ, 0xc0, !PT ;  /* 0x0000000106ff7812 */ /* 0x004fda000780c0ff */
[----:B---3--:R-:W-:Y:S01]  /*3f80*/  VOTEU.ANY UP3, P0 ;  /* 0x0000000000ff7886 */ /* 0x008fe20000060100 */
[----:B------:R-:W-:-:S13]  /*3f90*/  PLOP3.LUT P0, PT, PT, PT, UP3, 0x80, 0x8 ;  /* 0x000000000008781c */ /* 0x000fda0003f0f038 */
[----:B-1----:R-:W-:Y:S02]  /*3fa0*/  @P0 MOV R0, R4 ;  /* 0x0000000400000202 */ /* 0x002fe40000000f00 */
[----:B------:R-:W-:Y:S02]  /*3fb0*/  @P0 LOP3.LUT R4, R5, 0xffff, RZ, 0xc0, !PT ;  /* 0x0000ffff05040812 */ /* 0x000fe400078ec0ff */
[----:B------:R-:W-:Y:S01]  /*3fc0*/  @P0 R2UR UR5, R0 ;  /* 0x00000000000502ca */ /* 0x000fe200000e0000 */
[----:B------:R-:W-:Y:S01]  /*3fd0*/  VIADD R0, R2, 0xd0 ;  /* 0x000000d002007836 */ /* 0x000fe20000000000 */
[----:B------:R-:W-:-:S04]  /*3fe0*/  @P0 R2UR UR4, R4 ;  /* 0x00000000040402ca */ /* 0x000fc800000e0000 */
[----:B------:R-:W-:-:S04]  /*3ff0*/  PRMT R0, RZ, 0x654, R0 ;  /* 0x00000654ff007816 */ /* 0x000fc80000000000 */
[----:B------:R1:W-:Y:S03]  /*4000*/  SYNCS.ARRIVE.TRANS64.RED.A1T0 RZ, [R0+URZ], RZ ;  /* 0x000000ff00ff79a7 */ /* 0x0003e600081004ff */
[----:B------:R-:W-:Y:S02]  /*4010*/  @UP3 UMOV UR57, UR5 ;  /* 0x0000000500393c82 */ /* 0x000fe40008000000 */
[----:B------:R-:W-:Y:S01]  /*4020*/  @UP3 UMOV UR55, UR4 ;  /* 0x0000000400373c82 */ /* 0x000fe20008000000 */
[----:B------:R-:W-:Y:S05]  /*4030*/  BRA.U !UP5, `(.L_x_70) ;  /* 0x000000010dd07547 */ /* 0x000fea000b800000 */
[----:B------:R-:W2:Y:S01]  /*4040*/  LDCU.128 UR12, c[0x0][0xf10] ;  /* 0x0001e200ff0c77ac */ /* 0x000ea20008000c00 */
[----:B------:R-:W3:Y:S01]  /*4050*/  LDCU UR22, c[0x0][0xf20] ;  /* 0x0001e400ff1677ac */ /* 0x000ee20008000800 */
[----:B------:R-:W4:Y:S01]  /*4060*/  LDCU UR21, c[0x0][0xf0c] ;  /* 0x0001e180ff1577ac */ /* 0x000f220008000800 */
[----:B------:R-:W1:Y:S01]  /*4070*/  LDCU.64 UR8, c[0x0][0xf28] ;  /* 0x0001e500ff0877ac */ /* 0x000e620008000a00 */
[----:B--2---:R-:W-:Y:S02]  /*4080*/  UIMAD.WIDE.U32 UR6, UR59, UR15, URZ ;  /* 0x0000000f3b0672a5 */ /* 0x004fe4000f8e00ff */
[----:B------:R-:W-:Y:S02]  /*4090*/  UIMAD.WIDE.U32 UR4, UR60, UR12, URZ ;  /* 0x0000000c3c0472a5 */ /* 0x000fe4000f8e00ff */
[----:B------:R-:W-:Y:S02]  /*40a0*/  UISETP.NE.AND UP0, UPT, UR14, 0x1, UPT ;  /* 0x000000010e00788c */ /* 0x000fe4000bf05270 */
[----:B------:R-:W-:Y:S01]  /*40b0*/  UIMAD.WIDE.U32 UR18, UR55, UR15, URZ ;  /* 0x0000000f371272a5 */ /* 0x000fe2000f8e00ff */
[----:B------:R-:W-:-:S02]  /*40c0*/  UMOV UR6, UR7 ;  /* 0x0000000700067c82 */ /* 0x000fc40008000000 */
[----:B------:R-:W-:Y:S01]  /*40d0*/  UMOV UR4, UR5 ;  /* 0x0000000500047c82 */ /* 0x000fe20008000000 */
[----:B---3--:R-:W-:Y:S02]  /*40e0*/  USHF.R.U32.HI UR6, URZ, UR22, UR6 ;  /* 0x00000016ff067299 */ /* 0x008fe40008011606 */
[----:B----4-:R-:W-:Y:S02]  /*40f0*/  UISETP.NE.AND UP1, UPT, UR21, 0x1, UPT ;  /* 0x000000011500788c */ /* 0x010fe4000bf25270 */
[----:B------:R-:W-:Y:S02]  /*4100*/  USHF.R.U32.HI UR4, URZ, UR13, UR4 ;  /* 0x0000000dff047299 */ /* 0x000fe40008011604 */
[----:B------:R-:W-:Y:S02]  /*4110*/  USEL UR5, UR59, UR6, !UP0 ;  /* 0x000000063b057287 */ /* 0x000fe4000c000000 */
[----:B------:R-:W-:Y:S02]  /*4120*/  USEL UR6, UR60, UR4, !UP1 ;  /* 0x000000043c067287 */ /* 0x000fe4000c800000 */
[----:B-1----:R-:W-:Y:S01]  /*4130*/  UIMAD.WIDE.U32 UR10, UR5, UR8, URZ ;  /* 0x00000008050a72a5 */ /* 0x002fe2000f8e00ff */
[----:B------:R-:W-:Y:S01]  /*4140*/  UMOV UR4, UR19 ;  /* 0x0000001300047c82 */ /* 0x000fe20008000000 */
[----:B------:R-:W-:-:S02]  /*4150*/  UIMAD.WIDE.U32 UR16, UR57, UR12, URZ ;  /* 0x0000000c391072a5 */ /* 0x000fc4000f8e00ff */
        /* <DEDUP_REMOVED lines=34> */
.L_x_70:
[----:B------:R-:W2:Y:S02]  /*4380*/  LDCU UR4, c[0x0][0xf30] ;  /* 0x0001e600ff0477ac */ /* 0x000ea40008000800 */
[----:B--2---:R-:W-:-:S09]  /*4390*/  UISETP.NE.AND UP0, UPT, UR4, 0x1, UPT ;  /* 0x000000010400788c */ /* 0x004fd2000bf05270 */
[----:B------:R-:W-:Y:S05]  /*43a0*/  BRA.U UP0, `(.L_x_71) ;  /* 0x00000001003c7547 */ /* 0x000fea000b800000 */
[----:B------:R-:W2:Y:S01]  /*43b0*/  LDCU.128 UR8, c[0x0][0xf10] ;  /* 0x0001e200ff0877ac */ /* 0x000ea20008000c00 */
[----:B------:R-:W3:Y:S01]  /*43c0*/  LDCU UR12, c[0x0][0xf0c] ;  /* 0x0001e180ff0c77ac */ /* 0x000ee20008000800 */
[----:B------:R-:W4:Y:S01]  /*43d0*/  LDCU UR13, c[0x0][0xf20] ;  /* 0x0001e400ff0d77ac */ /* 0x000f220008000800 */
[----:B--2---:R-:W-:Y:S02]  /*43e0*/  UIMAD.WIDE.U32 UR6, UR57, UR8, URZ ;  /* 0x00000008390672a5 */ /* 0x004fe4000f8e00ff */
[----:B------:R-:W-:Y:S02]  /*43f0*/  UIMAD.WIDE.U32 UR4, UR55, UR11, URZ ;  /* 0x0000000b370472a5 */ /* 0x000fe4000f8e00ff */
[----:B---3--:R-:W-:Y:S02]  /*4400*/  UISETP.NE.AND UP0, UPT, UR12, 0x1, UPT ;  /* 0x000000010c00788c */ /* 0x008fe4000bf05270 */
[----:B------:R-:W-:Y:S01]  /*4410*/  UISETP.NE.AND UP1, UPT, UR10, 0x1, UPT ;  /* 0x000000010a00788c */ /* 0x000fe2000bf25270 */
[----:B------:R-:W-:-:S02]  /*4420*/  UMOV UR6, UR7 ;  /* 0x0000000700067c82 */ /* 0x000fc40008000000 */
[----:B------:R-:W-:Y:S01]  /*4430*/  UMOV UR4, UR5 ;  /* 0x0000000500047c82 */ /* 0x000fe20008000000 */
[----:B------:R-:W-:Y:S02]  /*4440*/  USHF.R.U32.HI UR9, URZ, UR9, UR6 ;  /* 0x00000009ff097299 */ /* 0x000fe40008011606 */
[----:B----4-:R-:W-:Y:S02]  /*4450*/  USHF.R.U32.HI UR4, URZ, UR13, UR4 ;  /* 0x0000000dff047299 */ /* 0x010fe40008011604 */
[----:B------:R-:W-:Y:S02]  /*4460*/  USEL UR5, UR57, UR9, !UP0 ;  /* 0x0000000939057287 */ /* 0x000fe4000c000000 */
[----:B------:R-:W-:-:S04]  /*4470*/  USEL UR4, UR55, UR4, !UP1 ;  /* 0x0000000437047287 */ /* 0x000fc8000c800000 */
[----:B------:R-:W-:-:S04]  /*4480*/  UIADD3 UR4, UPT, UPT, UR5, -UR4, URZ ;  /* 0x8000000405047290 */ /* 0x000fc8000fffe0ff */
[----:B------:R-:W-:-:S12]  /*4490*/  UIMAD UR55, UR4, UR10, UR55 ;  /* 0x0000000a043772a4 */ /* 0x000fd8000f8e0237 */
.L_x_71:
[----:B------:R-:W2:Y:S01]  /*44a0*/  LDCU UR4, c[0x0][0x38c] ;  /* 0x00007180ff0477ac */ /* 0x000ea20008000800 */
[----:B------:R-:W-:Y:S02]  /*44b0*/  PLOP3.LUT P1, PT, PT, PT, PT, 0x80, 0x8 ;  /* 0x000000000008781c */ /* 0x000fe40003f2f070 */
[----:B------:R-:W-:Y:S01]  /*44c0*/  SHF.L.U32 R2, R10, 0x1f, RZ ;  /* 0x0000001f0a027819 */ /* 0x000fe200000006ff */
[----:B------:R-:W-:Y:S02]  /*44d0*/  ULEA UR56, UR58, UR31, 0x3 ;  /* 0x0000001f3a387291 */ /* 0x000fe4000f8e18ff */
[----:B------:R-:W-:Y:S02]  /*44e0*/  ULEA UR11, UR58, UR32, 0x6 ;  /* 0x000000203a0b7291 */ /* 0x000fe4000f8e30ff */
[----:B--2---:R-:W-:-:S06]  /*44f0*/  UISETP.GE.AND UP0, UPT, UR4, 0x1, UPT ;  /* 0x000000010400788c */ /* 0x004fcc000bf06270 */
[----:B------:R-:W-:-:S05]  /*4500*/  PLOP3.LUT P0, PT, PT, PT, UP0, 0x80, 0x8 ;  /* 0x000000000008781c */ /* 0x000fca0003f0f008 */
[----:B------:R-:W-:-:S08]  /*4510*/  @UP0 ULEA UR4, UR29, UR31, 0x3 ;  /* 0x0000001f1d040291 */ /* 0x000fd0000f8e18ff */
[----:B-1----:R-:W-:-:S04]  /*4520*/  @P0 SHF.L.U32 R0, R3, 0x1f, RZ ;  /* 0x0000001f03000819 */ /* 0x002fc800000006ff */
[----:B------:R1:W2:Y:S01]  /*4530*/  @P0 SYNCS.PHASECHK.TRANS64.TRYWAIT P1, [UR4], R0 ;  /* 0x00000000ff0005a7 */ /* 0x0002a20008021104 */
[----:B------:R-:W-:-:S04]  /*4540*/  ULEA.HI UR4, UR20, UR20, URZ, 0x1 ;  /* 0x0000001414047291 */ /* 0x000fc8000f8f08ff */
[----:B------:R-:W-:-:S04]  /*4550*/  ULOP3.LUT UR4, UR4, 0x7ffffffe, URZ, 0xc0, !UPT ;  /* 0x7ffffffe04047892 */ /* 0x000fc8000f8ec0ff */
[----:B------:R-:W-:-:S04]  /*4560*/  UIADD3 UR4, UPT, UPT, -UR4, UR20, URZ ;  /* 0x0000001404047290 */ /* 0x000fc8000fffe1ff */
[----:B------:R-:W-:Y:S01]  /*4570*/  ULEA UR45, UR4, UR67, 0x1 ;  /* 0x00000043042d7291 */ /* 0x000fe2000f8e08ff */
[----:B------:R-:W3:Y:S02]  /*4580*/  SYNCS.PHASECHK.TRANS64.TRYWAIT P0, [UR56+0xf0], R2 ;  /* 0x0000f002ff0075a7 */ /* 0x000ee40008001138 */
[----:B-123--:R-:W-:Y:S09]  /*4590*/  @!P0 BRA `(.L_x_72) ;  /* 0x0000007400fc8947 */ /* 0x00eff20003800000 */
.L_x_186:
[----:B------:R-:W-:Y:S01]  /*45a0*/  IADD3 R9, PT, PT, R9, 0x1, RZ ;  /* 0x0000000109097810 */ /* 0x000fe20007ffe0ff */
[----:B------:R-:W-:Y:S06]  /*45b0*/  BRA.U !UP0, `(.L_x_73) ;  /* 0x0000000508287547 */ /* 0x000fec000b800000 */
[----:B------:R-:W-:Y:S02]  /*45c0*/  USHF.R.U32.HI UR4, URZ, 0x1a, UR45 ;  /* 0x0000001aff047899 */ /* 0x000fe4000801162d */
[----:B------:R-:W-:Y:S02]  /*45d0*/  UIADD3 UR51, UPT, UPT, UR45, 0x40000000, URZ ;  /* 0x400000002d337890 */ /* 0x000fe4000fffe0ff */
[----:B------:R-:W-:Y:S02]  /*45e0*/  ULOP3.LUT UR49, UR45, 0x80000000, URZ, 0x3c, !UPT ;  /* 0x800000002d317892 */ /* 0x000fe4000f8e3cff */
[----:B------:R-:W-:Y:S02]  /*45f0*/  UIADD3 UR47, UPT, UPT, UR45, -0x40000000, URZ ;  /* 0xc00000002d2f7890 */ /* 0x000fe4000fffe0ff */
[----:B------:R-:W-:Y:S02]  /*4600*/  ULOP3.LUT UR42, UR4, 0x30, URZ, 0xc0, !UPT ;  /* 0x00000030042a7892 */ /* 0x000fe4000f8ec0ff */
[----:B------:R-:W-:-:S02]  /*4610*/  USHF.R.U32.HI UR6, URZ, 0x1a, UR51 ;  /* 0x0000001aff067899 */ /* 0x000fc40008011633 */
[----:B------:R-:W-:Y:S02]  /*4620*/  USHF.R.U32.HI UR5, URZ, 0x1a, UR49 ;  /* 0x0000001aff057899 */ /* 0x000fe40008011631 */
[----:B------:R-:W-:Y:S02]  /*4630*/  USHF.R.U32.HI UR4, URZ, 0x1a, UR47 ;  /* 0x0000001aff047899 */ /* 0x000fe4000801162f */
[----:B------:R-:W-:Y:S02]  /*4640*/  ULOP3.LUT UR6, UR6, 0x30, URZ, 0xc0, !UPT ;  /* 0x0000003006067892 */ /* 0x000fe4000f8ec0ff */
[----:B------:R-:W-:Y:S02]  /*4650*/  ULOP3.LUT UR5, UR5, 0x30, URZ, 0xc0, !UPT ;  /* 0x0000003005057892 */ /* 0x000fe4000f8ec0ff */
[----:B------:R-:W-:Y:S02]  /*4660*/  ULOP3.LUT UR4, UR4, 0x30, URZ, 0xc0, !UPT ;  /* 0x0000003004047892 */ /* 0x000fe4000f8ec0ff */
[----:B------:R-:W-:Y:S01]  /*4670*/  UPRMT UR43, UR42, 0x5410, UR66 ;  /* 0x000054102a2b7896 */ /* 0x000fe20008000042 */
[----:B------:R-:W-:Y:S01]  /*4680*/  UMOV UR26, URZ ;  /* 0x000000ff001a7c82 */ /* 0x000fe20008000000 */
[----:B------:R-:W-:Y:S01]  /*4690*/  UMOV UR28, UR62 ;  /* 0x0000003e001c7c82 */ /* 0x000fe20008000000 */
[----:B------:R-:W-:Y:S01]  /*46a0*/  UMOV UR27, UR61 ;  /* 0x0000003d001b7c82 */ /* 0x000fe20008000000 */
[----:B------:R-:W-:Y:S01]  /*46b0*/  UMOV UR10, UR29 ;  /* 0x0000001d000a7c82 */ /* 0x000fe20008000000 */
[----:B------:R-:W-:-:S02]  /*46c0*/  UPRMT UR41, UR6, 0x5410, UR65 ;  /* 0x0000541006297896 */ /* 0x000fc40008000041 */
[----:B------:R-:W-:Y:S02]  /*46d0*/  UPRMT UR37, UR5, 0x5410, UR64 ;  /* 0x0000541005257896 */ /* 0x000fe40008000040 */
[----:B------:R-:W-:Y:S01]  /*46e0*/  UPRMT UR35, UR4, 0x5410, UR63 ;  /* 0x0000541004237896 */ /* 0x000fe2000800003f */
[----:B------:R-:W-:Y:S01]  /*46f0*/  UMOV UR42, URZ ;  /* 0x000000ff002a7c82 */ /* 0x000fe20008000000 */
[----:B------:R-:W-:Y:S01]  /*4700*/  UMOV UR40, URZ ;  /* 0x000000ff00287c82 */ /* 0x000fe20008000000 */
[----:B------:R-:W-:Y:S01]  /*4710*/  UMOV UR36, URZ ;  /* 0x000000ff00247c82 */ /* 0x000fe20008000000 */
[----:B------:R-:W-:-:S08]  /*4720*/  UMOV UR34, URZ ;  /* 0x000000ff00227c82 */ /* 0x000fd00008000000 */
.L_x_76:
[----:B------:R-:W-:Y:S02]  /*4730*/  UIADD3 UR28, UPT, UPT, UR28, 0x1, URZ ;  /* 0x000000011c1c7890 */ /* 0x000fe4000fffe0ff */
[----:B--2---:R-:W-:Y:S02]  /*4740*/  ULEA UR7, UR10, UR31, 0x3 ;  /* 0x0000001f0a077291 */ /* 0x004fe4000f8e18ff */
[----:B------:R-:W-:Y:S01]  /*4750*/  UISETP.NE.AND UP2, UPT, UR28, URZ, UPT ;  /* 0x000000ff1c00728c */ /* 0x000fe2000bf45270 */
[----:B---3--:R-:W-:Y:S10]  /*4760*/  @P1 BRA `(.L_x_74) ;  /* 0x00000000000c1947 */ /* 0x008ff40003800000 */
[----:B-1----:R-:W-:Y:S04]  /*4770*/  SHF.L.U32 R2, R3, 0x1f, RZ ;  /* 0x0000001f03027819 */ /* 0x002fe800000006ff */
[----:B------:R-:W1:Y:S02]  /*4780*/  SYNCS.PHASECHK.TRANS64.TRYWAIT P0, [UR7], R2 ;  /* 0x00000002ff0075a7 */ /* 0x000e640008001107 */
[----:B-1----:R-:W-:Y:S05]  /*4790*/  @!P0 BRA `(.L_x_75) ;  /* 0x0000007400948947 */ /* 0x002fea0003800000 */
.L_x_74:
[----:B------:R-:W-:Y:S01]  /*47a0*/  UISETP.NE.AND UP0, UPT, UR27, 0x1, UPT ;  /* 0x000000011b00788c */ /* 0x000fe2000bf05270 */
[----:B------:R-:W-:Y:S01]  /*47b0*/  PLOP3.LUT P1, PT, PT, PT, PT, 0x80, 0x8 ;  /* 0x000000000008781c */ /* 0x000fe20003f2f070 */
[----:B------:R-:W-:Y:S02]  /*47c0*/  UIADD3 UR4, UPT, UPT, UR10, 0x1, URZ ;  /* 0x000000010a047890 */ /* 0x000fe4000fffe0ff */
[----:B------:R-:W-:Y:S02]  /*47d0*/  ULEA UR6, UR10, UR52, 0x9 ;  /* 0x000000340a067291 */ /* 0x000fe4000f8e48ff */
[----:B------:R-:W-:Y:S01]  /*47e0*/  UISETP.NE.AND UP1, UPT, UR4, 0x8, UPT ;  /* 0x000000080400788c */ /* 0x000fe2000bf25270 */
[----:B------:R-:W-:Y:S01]  /*47f0*/  PLOP3.LUT P0, PT, PT, PT, UP0, 0x80, 0x8 ;  /* 0x000000000008781c */ /* 0x000fe20003f0f008 */
[----:B------:R-:W-:Y:S02]  /*4800*/  ULEA UR24, UR10, UR53, 0x5 ;  /* 0x000000350a187291 */ /* 0x000fe4000f8e28ff */
[----:B------:R-:W-:Y:S02]  /*4810*/  USEL UR5, URZ, 0x1, UP1 ;  /* 0x00000001ff057887 */ /* 0x000fe40008800000 */
[----:B------:R-:W-:Y:S02]  /*4820*/  USEL UR29, UR4, URZ, UP1 ;  /* 0x000000ff041d7287 */ /* 0x000fe40008800000 */
[----:B------:R-:W-:Y:S02]  /*4830*/  ULEA UR22, UR10, UR54, 0x5 ;  /* 0x000000360a167291 */ /* 0x000fe4000f8e28ff */
[----:B------:R-:W-:Y:S01]  /*4840*/  @UP0 ULEA UR4, UR29, UR31, 0x3 ;  /* 0x0000001f1d040291 */ /* 0x000fe2000f8e18ff */
[----:B------:R-:W-:Y:S01]  /*4850*/  LOP3.LUT R3, R3, UR5, RZ, 0x3c, !PT ;  /* 0x0000000503037c12 */ /* 0x000fe2000f8e3cff */
[----:B------:R-:W-:Y:S02]  /*4860*/  UISETP.NE.U32.AND UP0, UPT, UR26, URZ, UPT ;  /* 0x000000ff1a00728c */ /* 0x000fe4000bf05070 */
[----:B------:R-:W-:Y:S01]  /*4870*/  UIADD3 UR20, UPT, UPT, UR6, 0x2, URZ ;  /* 0x0000000206147890 */ /* 0x000fe2000fffe0ff */
[----:B-1----:R-:W-:Y:S01]  /*4880*/  @P0 SHF.L.U32 R0, R3, 0x1f, RZ ;  /* 0x0000001f03000819 */ /* 0x002fe200000006ff */
[----:B------:R-:W-:Y:S02]  /*4890*/  UIADD3 UR16, UPT, UPT, UR6, 0x4, URZ ;  /* 0x0000000406107890 */ /* 0x000fe4000fffe0ff */
[----:B------:R-:W-:Y:S01]  /*48a0*/  UIADD3 UR12, UPT, UPT, UR6, 0x6, URZ ;  /* 0x00000006060c7890 */ /* 0x000fe2000fffe0ff */
[----:B------:R2:W3:Y:S01]  /*48b0*/  @P0 SYNCS.PHASECHK.TRANS64.TRYWAIT P1, [UR4], R0 ;  /* 0x00000000ff0005a7 */ /* 0x0004e20008021104 */
[----:B------:R-:W-:Y:S02]  /*48c0*/  ULEA UR4, UR10, UR38, 0xa ;  /* 0x000000260a047291 */ /* 0x000fe4000f8e50ff */
[----:B------:R-:W-:Y:S02]  /*48d0*/  UIADD3 UR30, UPT, UPT, UR7, 0x40, URZ ;  /* 0x00000040071e7890 */ /* 0x000fe4000fffe0ff */
[----:B------:R-:W-:Y:S02]  /*48e0*/  UIADD3 UR18, UPT, UPT, UR4, 0x2, URZ ;  /* 0x0000000204127890 */ /* 0x000fe4000fffe0ff */
[----:B------:R-:W-:Y:S02]  /*48f0*/  UIADD3 UR14, UPT, UPT, UR4, 0x4, URZ ;  /* 0x00000004040e7890 */ /* 0x000fe4000fffe0ff */
[----:B------:R-:W-:Y:S02]  /*4900*/  UIADD3 UR8, UPT, UPT, UR4, 0x6, URZ ;  /* 0x0000000604087890 */ /* 0x000fe4000fffe0ff */
[----:B------:R-:W-:Y:S01]  /*4910*/  UIADD3 UR27, UPT, UPT, UR27, -0x1, URZ ;  /* 0xffffffff1b1b7890 */ /* 0x000fe2000fffe0ff */
[----:B------:R-:W-:Y:S01]  /*4920*/  UMOV UR25, 0x4008 ;  /* 0x0000400800197882 */ /* 0x000fe20000000000 */
[----:B------:R-:W-:Y:S01]  /*4930*/  UMOV UR23, 0x4008 ;  /* 0x0000400800177882 */ /* 0x000fe20000000000 */
[----:B------:R2:W-:Y:S01]  /*4940*/  UTCCP.T.S.4x32dp128bit tmem[UR32+0x80], gdesc[UR24] ;  /* 0x00008018200079e7 */ /* 0x0005e20009100000 */
[----:B------:R2:W-:Y:S01]  /*4950*/  UTCCP.T.S.4x32dp128bit tmem[UR32+0x84], gdesc[UR22] ;  /* 0x00008416200079e7 */ /* 0x0005e20009100000 */
[----:B------:R-:W-:Y:S01]  /*4960*/  UMOV UR7, 0x40004040 ;  /* 0x4000404000077882 */ /* 0x000fe20000000000 */
[----:B------:R-:W-:Y:S01]  /*4970*/  UMOV UR5, 0x40004040 ;  /* 0x4000404000057882 */ /* 0x000fe20000000000 */
[----:B------:R-:W-:Y:S01]  /*4980*/  UMOV UR21, 0x40004040 ;  /* 0x4000404000157882 */ /* 0x000fe20000000000 */
[----:B------:R2:W-:Y:S01]  /*4990*/  UTCQMMA gdesc[UR4], gdesc[UR6], tmem[UR11], tmem[UR42], idesc[UR43], tmem[UR44], UP0 ;  /* 0x002c2a0604007dea */ /* 0x0005e2000800030b */
[----:B------:R-:W-:Y:S01]  /*49a0*/  UMOV UR19, 0x40004040 ;  /* 0x4000404000137882 */ /* 0x000fe20000000000 */
[----:B------:R-:W-:Y:S01]  /*49b0*/  UMOV UR17, 0x40004040 ;  /* 0x4000404000117882 */ /* 0x000fe20000000000 */
[----:B------:R2:W-:Y:S01]  /*49c0*/  UTCQMMA gdesc[UR18], gdesc[UR20], tmem[UR11], tmem[UR40], idesc[UR41], tmem[UR50], UPT ;  /* 0x0032281412007dea */ /* 0x0005e2000b80030b */
[----:B------:R-:W-:Y:S01]  /*49d0*/  UMOV UR15, 0x40004040 ;  /* 0x40004040000f7882 */ /* 0x000fe20000000000 */
[----:B------:R-:W-:Y:S01]  /*49e0*/  UMOV UR13, 0x40004040 ;  /* 0x40004040000d7882 */ /* 0x000fe20000000000 */
[----:B------:R2:W-:Y:S01]  /*49f0*/  UTCQMMA gdesc[UR14], gdesc[UR16], tmem[UR11], tmem[UR36], idesc[UR37], tmem[UR48], UPT ;  /* 0x003024100e007dea */ /* 0x0005e2000b80030b */
[----:B------:R-:W-:Y:S01]  /*4a00*/  UMOV UR9, 0x40004040 ;  /* 0x4000404000097882 */ /* 0x000fe20000000000 */
[----:B------:R-:W-:Y:S01]  /*4a10*/  UMOV UR26, 0x1 ;  /* 0x00000001001a7882 */ /* 0x000fe20000000000 */
[----:B------:R2:W-:Y:S01]  /*4a20*/  UTCQMMA gdesc[UR8], gdesc[UR12], tmem[UR11], tmem[UR34], idesc[UR35], tmem[UR46], UPT ;  /* 0x002e220c08007dea */ /* 0x0005e2000b80030b */
[----:B------:R2:W-:Y:S01]  /*4a30*/  UTCBAR.MULTICAST [UR30], URZ, UR33 ;  /* 0x000000ff1e0073e9 */ /* 0x0005e20008000821 */
[----:B------:R-:W-:Y:S01]  /*4a40*/  UMOV UR10, UR29 ;  /* 0x0000001d000a7c82 */ /* 0x000fe20008000000 */
[----:B------:R-:W-:Y:S05]  /*4a50*/  BRA.U UP2, `(.L_x_76) ;  /* 0xfffffffd02347547 */ /* 0x000fea000b83ffff */
.L_x_73:
[----:B--2---:R-:W-:Y:S01]  /*4a60*/  UIADD3 UR5, UPT, UPT, UR56, 0xe0, URZ ;  /* 0x000000e038057890 */ /* 0x004fe2000fffe0ff */
[----:B------:R-:W-:Y:S01]  /*4a70*/  R2UR UR6, R93 ;  /* 0x000000005d0672ca */ /* 0x000fe200000e0000 */
[----:B------:R-:W-:Y:S01]  /*4a80*/  UIADD3 UR4, UPT, UPT, UR58, 0x1, URZ ;  /* 0x000000013a047890 */ /* 0x000fe2000fffe0ff */
[----:B------:R-:W-:-:S03]  /*4a90*/  ISETP.NE.AND P0, PT, R9, 0x2, PT ;  /* 0x000000020900780c */ /* 0x000fc60003f05270 */
[----:B------:R-:W-:Y:S01]  /*4aa0*/  UISETP.NE.AND UP0, UPT, UR4, 0x2, UPT ;  /* 0x000000020400788c */ /* 0x000fe2000bf05270 */
[----:B-1----:R-:W-:Y:S02]  /*4ab0*/  SEL R0, RZ, 0x1, P0 ;  /* 0x00000001ff007807 */ /* 0x002fe40000000000 */
[----:B------:R1:W-:Y:S01]  /*4ac0*/  UTCBAR [UR5], URZ ;  /* 0x000000ff050073e9 */ /* 0x0003e200080000ff */
[----:B------:R-:W-:Y:S01]  /*4ad0*/  SEL R9, R9, RZ, P0 ;  /* 0x000000ff09097207 */ /* 0x000fe20000000000 */
[----:B------:R-:W-:Y:S01]  /*4ae0*/  USEL UR58, UR4, URZ, UP0 ;  /* 0x000000ff043a7287 */ /* 0x000fe20008000000 */
[----:B------:R-:W-:Y:S02]  /*4af0*/  LOP3.LUT R8, R8, R0, RZ, 0x3c, !PT ;  /* 0x0000000008087212 */ /* 0x000fe400078e3cff */
[----:B------:R-:W-:Y:S02]  /*4b00*/  UIADD3 UR20, UPT, UPT, UR55, UR6, URZ ;  /* 0x0000000637147290 */ /* 0x000fe4000fffe0ff */
[----:B------:R-:W-:-:S06]  /*4b10*/  USEL UR6, URZ, 0x1, UP0 ;  /* 0x00000001ff067887 */ /* 0x000fcc0008000000 */
[----:B------:R-:W-:Y:S01]  /*4b20*/  LOP3.LUT R10, R10, UR6, RZ, 0x3c, !PT ;  /* 0x000000060a0a7c12 */ /* 0x000fe2000f8e3cff */
[----:B------:R-:W-:Y:S06]  /*4b30*/  BRA.U UP3, `(.L_x_77) ;  /* 0xfffffff103dc7547 */ /* 0x000fec000b83ffff */
[----:B------:R-:W2:Y:S01]  /*4b40*/  S2UR UR7, SR_CgaCtaId ;  /* 0x00000000000779c3 */ /* 0x000ea20000008800 */
[----:B------:R-:W-:Y:S01]  /*4b50*/  ELECT P0, URZ, PT ;  /* 0x0000000000ff782f */ /* 0x000fe20003800000 */
[----:B------:R-:W-:Y:S01]  /*4b60*/  IMAD.MOV.U32 R0, RZ, RZ, 0x1 ;  /* 0x00000001ff007424 */ /* 0x000fe200078e00ff */
[----:B------:R-:W-:Y:S01]  /*4b70*/  UIADD3 UR31, UPT, UPT, UR31, 0xf0, URZ ;  /* 0x000000f01f1f7890 */ /* 0x000fe2000fffe0ff */
[----:B------:R-:W-:Y:S01]  /*4b80*/  SHF.L.U32 R2, R10, 0x1f, RZ ;  /* 0x0000001f0a027819 */ /* 0x000fe200000006ff */
[----:B------:R-:W-:-:S03]  /*4b90*/  UMOV UR4, 0x40 ;  /* 0x0000004000047882 */ /* 0x000fc60000000000 */
[----:B------:R-:W-:Y:S01]  /*4ba0*/  UVIRTCOUNT.DEALLOC.SMPOOL 0x80 ;  /* 0x000000800000784c */ /* 0x000fe20000000000 */
[----:B--2---:R-:W-:Y:S02]  /*4bb0*/  ULEA UR7, UR7, UR4, 0x18 ;  /* 0x0000000407077291 */ /* 0x004fe4000f8ec0ff */
[----:B------:R-:W-:-:S07]  /*4bc0*/  ULEA UR4, UR58, UR31, 0x3 ;  /* 0x0000001f3a047291 */ /* 0x000fce000f8e18ff */
[----:B------:R2:W-:Y:S02]  /*4bd0*/  @P0 STS.U8 [UR7+0x1c], R0 ;  /* 0x00001c00ff000988 */ /* 0x0005e40008000007 */
[----:B------:R-:W4:Y:S02]  /*4be0*/  SYNCS.PHASECHK.TRANS64.TRYWAIT P0, [UR4], R2 ;  /* 0x00000002ff0075a7 */ /* 0x000f240008001104 */
[----:B--2-4-:R-:W-:Y:S05]  /*4bf0*/  @!P0 BRA `(.L_x_78) ;  /* 0x0000007000948947 */ /* 0x014fea0003800000 */
.L_x_189:
[----:B------:R-:W-:-:S04]  /*4c00*/  UIADD3 UR4, UPT, UPT, UR58, 0x1, URZ ;  /* 0x000000013a047890 */ /* 0x000fc8000fffe0ff */
[----:B------:R-:W-:-:S04]  /*4c10*/  UISETP.NE.AND UP0, UPT, UR4, 0x2, UPT ;  /* 0x000000020400788c */ /* 0x000fc8000bf05270 */
[----:B-1----:R-:W-:Y:S02]  /*4c20*/  USEL UR5, URZ, 0x1, UP0 ;  /* 0x00000001ff057887 */ /* 0x002fe40008000000 */
[----:B------:R-:W-:-:S04]  /*4c30*/  USEL UR4, UR4, URZ, UP0 ;  /* 0x000000ff04047287 */ /* 0x000fc80008000000 */
[----:B------:R-:W-:Y:S01]  /*4c40*/  ULEA UR4, UR4, UR31, 0x3 ;  /* 0x0000001f04047291 */ /* 0x000fe2000f8e18ff */
[----:B--2---:R-:W-:-:S04]  /*4c50*/  LOP3.LUT R2, R10, UR5, RZ, 0x3c, !PT ;  /* 0x000000050a027c12 */ /* 0x004fc8000f8e3cff */
[----:B------:R-:W-:-:S04]  /*4c60*/  SHF.L.U32 R2, R2, 0x1f, RZ ;  /* 0x0000001f02027819 */ /* 0x000fc800000006ff */
[----:B------:R-:W1:Y:S02]  /*4c70*/  SYNCS.PHASECHK.TRANS64.TRYWAIT P0, [UR4], R2 ;  /* 0x00000002ff0075a7 */ /* 0x000e640008001104 */
[----:B-1----:R-:W-:Y:S05]  /*4c80*/  @!P0 BRA `(.L_x_79) ;  /* 0x0000007000888947 */ /* 0x002fea0003800000 */
.L_x_191:
[----:B------:R-:W-:Y:S01]  /*4c90*/  NOP ;  /* 0x0000000000007918 */ /* 0x000fe20000000000 */
[----:B-1----:R-:W1:Y:S01]  /*4ca0*/  LDS R0, [UR7+0x14] ;  /* 0x00001407ff007984 */ /* 0x002e620008000800 */
[----:B------:R-:W-:Y:S01]  /*4cb0*/  ULOP3.LUT UR4, UR32, 0xffff, URZ, 0xc0, !UPT ;  /* 0x0000ffff20047892 */ /* 0x000fe2000f8ec0ff */
[----:B------:R-:W-:Y:S01]  /*4cc0*/  UMOV UR5, 0xffff ;  /* 0x0000ffff00057882 */ /* 0x000fe20000000000 */
[----:B------:R-:W-:Y:S02]  /*4cd0*/  UMOV UR6, 0x1 ;  /* 0x0000000100067882 */ /* 0x000fe40000000000 */
[----:B------:R-:W-:-:S04]  /*4ce0*/  USHF.R.U32.HI UR4, URZ, 0x5, UR4 ;  /* 0x00000005ff047899 */ /* 0x000fc80008011604 */
[----:B------:R-:W-:Y:S02]  /*4cf0*/  USHF.L.U32 UR5, UR5, UR4, URZ ;  /* 0x0000000405057299 */ /* 0x000fe400080006ff */
[----:B------:R-:W-:-:S04]  /*4d00*/  USHF.L.U32 UR4, UR6, UR4, URZ ;  /* 0x0000000406047299 */ /* 0x000fc800080006ff */
[----:B-1----:R-:W-:-:S04]  /*4d10*/  LOP3.LUT R0, R0, UR5, RZ, 0xc0, !PT ;  /* 0x0000000500007c12 */ /* 0x002fc8000f8ec0ff */
[----:B------:R-:W-:-:S13]  /*4d20*/  ISETP.NE.AND P0, PT, R0, UR5, PT ;  /* 0x0000000500007c0c */ /* 0x000fda000bf05270 */
[----:B------:R-:W-:Y:S05]  /*4d30*/  @P0 BRA `(.L_x_80) ;  /* 0x0000000000580947 */ /* 0x000fea0003800000 */
[----:B------:R-:W1:Y:S02]  /*4d40*/  LDS R0, [UR7+0x18] ;  /* 0x00001807ff007984 */ /* 0x000e640008000800 */
[----:B-1----:R-:W-:-:S04]  /*4d50*/  LOP3.LUT R0, R0, UR4, RZ, 0xc0, !PT ;  /* 0x0000000400007c12 */ /* 0x002fc8000f8ec0ff */
[----:B------:R-:W-:-:S13]  /*4d60*/  ISETP.NE.AND P0, PT, R0, UR4, PT ;  /* 0x0000000400007c0c */ /* 0x000fda000bf05270 */
[----:B------:R-:W-:Y:S05]  /*4d70*/  @P0 BRA `(.L_x_81) ;  /* 0x00000000003c0947 */ /* 0x000fea0003800000 */
[----:B------:R-:W1:Y:S01]  /*4d80*/  S2R R2, SR_LANEID ;  /* 0x0000000000027919 */ /* 0x000e620000000000 */
[----:B------:R-:W-:-:S06]  /*4d90*/  ULOP3.LUT UR5, URZ, UR5, URZ, 0x33, !UPT ;  /* 0x00000005ff057292 */ /* 0x000fcc000f8e33ff */
[----:B------:R-:W-:-:S04]  /*4da0*/  IMAD.U32 R0, RZ, RZ, UR5 ;  /* 0x00000005ff007e24 */ /* 0x000fc8000f8e00ff */
[----:B------:R2:W4:Y:S02]  /*4db0*/  REDUX UR8, R0 ;  /* 0x00000000000873c4 */ /* 0x0005240000000000 */
[----:B------:R1:W-:Y:S01]  /*4dc0*/  UTCATOMSWS.AND URZ, UR5 ;  /* 0x0000000500ff79e3 */ /* 0x0003e20008000000 */
[----:B--2---:R-:W-:Y:S01]  /*4dd0*/  LOP3.LUT R0, RZ, UR4, RZ, 0x33, !PT ;  /* 0x00000004ff007c12 */ /* 0x004fe2000f8e33ff */
[----:B------:R-:W-:Y:S02]  /*4de0*/  VOTEU.ANY UR4, UPT, PT ;  /* 0x0000000000047886 */ /* 0x000fe400038e0100 */
[----:B------:R-:W-:Y:S02]  /*4df0*/  UFLO.U32 UR4, UR4 ;  /* 0x00000004000472bd */ /* 0x000fe400080e0000 */
[----:B------:R-:W2:Y:S04]  /*4e00*/  REDUX UR6, R0 ;  /* 0x00000000000673c4 */ /* 0x000ea80000000000 */
[----:B-1----:R-:W-:-:S02]  /*4e10*/  ISETP.EQ.U32.AND P0, PT, R2, UR4, PT ;  /* 0x0000000402007c0c */ /* 0x002fc4000bf02070 */
[----:B----4-:R-:W-:-:S11]  /*4e20*/  MOV R2, UR8 ;  /* 0x0000000800027c02 */ /* 0x010fd60008000f00 */
[----:B------:R1:W-:Y:S01]  /*4e30*/  @P0 ATOMS.AND RZ, [UR7+0x14], R2 ;  /* 0x00001402ffff098c */ /* 0x0003e2000a800007 */
[----:B--2---:R-:W-:-:S05]  /*4e40*/  IMAD.U32 R0, RZ, RZ, UR6 ;  /* 0x00000006ff007e24 */ /* 0x004fca000f8e00ff */
[----:B------:R1:W-:Y:S01]  /*4e50*/  @P0 ATOMS.AND RZ, [UR7+0x18], R0 ;  /* 0x00001800ffff098c */ /* 0x0003e2000a800007 */
[----:B------:R-:W-:Y:S05]  /*4e60*/  BRA `(.L_x_82) ;  /* 0x0000000000147947 */ /* 0x000fea0003800000 */
.L_x_81:
[----:B------:R-:W-:Y:S02]  /*4e70*/  MOV R2, 0x4e90 ;  /* 0x00004e9000027802 */ /* 0x000fe40000000f00 */
[----:B---3-5:R-:W-:Y:S05]  /*4e80*/  CALL.REL.NOINC `($__internal_0_$__cuda_sm10x_tcgen05_guardrail_trap_col_being_dealloced_not_returned_by_alloc) ;  /* 0x0000007400547944 */ /* 0x028fea0003c00000 */
[----:B------:R-:W-:Y:S05]  /*4e90*/  BRA `(.L_x_82) ;  /* 0x0000000000087947 */ /* 0x000fea0003800000 */
.L_x_80:
[----:B------:R-:W-:Y:S02]  /*4ea0*/  MOV R2, 0x4ec0 ;  /* 0x00004ec000027802 */ /* 0x000fe40000000f00 */
[----:B---3-5:R-:W-:Y:S05]  /*4eb0*/  CALL.REL.NOINC `($__internal_2_$__cuda_sm10x_tcgen05_guardrail_trap_unallocated_columns_being_dealloced) ;  /* 0x0000007400607944 */ /* 0x028fea0003c00000 */
.L_x_82:
[----:B------:R-:W-:Y:S01]  /*4ec0*/  NOP ;  /* 0x0000000000007918 */ /* 0x000fe20000000000 */
[----:B------:R-:W-:Y:S05]  /*4ed0*/  EXIT ;  /* 0x000000000000794d */ /* 0x000fea0003800000 */
.L_x_64:
[----:B------:R-:W-:-:S09]  /*4ee0*/  UISETP.NE.OR UP0, UPT, UR21, 0x3, !UP3 ;  /* 0x000000031500788c */ /* 0x000fd2000df05670 */
[----:B------:R-:W-:Y:S05]  /*4ef0*/  BRA.U UP0, `(.L_x_83) ;  /* 0x0000001500747547 */ /* 0x000fea000b800000 */
[----:B------:R-:W1:Y:S01]  /*4f00*/  S2UR UR6, SR_CgaCtaId ;  /* 0x00000000000679c3 */ /* 0x000e620000008800 */
[----:B------:R-:W2:Y:S01]  /*4f10*/  LDCU UR34, c[0x0][0x370] ;  /* 0x00006e00ff2277ac */ /* 0x000ea20008000800 */
[----:B------:R-:W-:Y:S02]  /*4f20*/  HFMA2 R13, -RZ, RZ, 0, 0 ;  /* 0x00000000ff0d7431 */ /* 0x000fe400000001ff */
[----:B------:R-:W-:Y:S01]  /*4f30*/  IMAD.MOV.U32 R15, RZ, RZ, 0x1 ;  /* 0x00000001ff0f7424 */ /* 0x000fe200078e00ff */
[----:B------:R-:W-:Y:S01]  /*4f40*/  MOV R7, 0x1000 ;  /* 0x0000100000077802 */ /* 0x000fe20000000f00 */
[----:B------:R-:W2:Y:S01]  /*4f50*/  LDCU.128 UR40, c[0x0][0xf10] ;  /* 0x0001e200ff2877ac */ /* 0x000ea20008000c00 */
[----:B------:R-:W-:Y:S01]  /*4f60*/  IMAD.MOV.U32 R14, RZ, RZ, RZ ;  /* 0x000000ffff0e7224 */ /* 0x000fe200078e00ff */
[----:B------:R-:W3:Y:S01]  /*4f70*/  LDC.64 R16, c[0x0][0x348] ;  /* 0x0000d200ff107b82 */ /* 0x000ee20000000a00 */
[----:B------:R-:W4:Y:S01]  /*4f80*/  LDCU UR31, c[0x0][0x374] ;  /* 0x00006e80ff1f77ac */ /* 0x000f220008000800 */
[----:B------:R-:W4:Y:S06]  /*4f90*/  LDCU UR15, c[0x0][0xf0c] ;  /* 0x0001e180ff0f77ac */ /* 0x000f2c0008000800 */
[----:B------:R-:W3:Y:S01]  /*4fa0*/  LDC.64 R2, c[0x0][0xc88] ;  /* 0x00032200ff027b82 */ /* 0x000ee20000000a00 */
[----:B------:R-:W4:Y:S01]  /*4fb0*/  LDCU UR37, c[0x0][0xf20] ;  /* 0x0001e400ff2577ac */ /* 0x000f220008000800 */
[----:B------:R-:W4:Y:S06]  /*4fc0*/  LDCU UR4, c[0x0][0xf30] ;  /* 0x0001e600ff0477ac */ /* 0x000f2c0008000800 */
[----:B------:R-:W3:Y:S01]  /*4fd0*/  LDC.64 R4, c[0x0][0xc90] ;  /* 0x00032400ff047b82 */ /* 0x000ee20000000a00 */
[----:B------:R-:W-:Y:S01]  /*4fe0*/  UMOV UR29, 0x400 ;  /* 0x00000400001d7882 */ /* 0x000fe20000000000 */
[----:B--2---:R-:W-:-:S02]  /*4ff0*/  UIMAD.WIDE.U32 UR8, UR34, UR40, URZ ;  /* 0x00000028220872a5 */ /* 0x004fc4000f8e00ff */
[----:B-1----:R-:W-:Y:S02]  /*5000*/  ULEA UR29, UR6, UR29, 0x18 ;  /* 0x0000001d061d7291 */ /* 0x002fe4000f8ec0ff */
[----:B----4-:R-:W-:Y:S02]  /*5010*/  UIMAD.WIDE.U32 UR6, UR31, UR43, URZ ;  /* 0x0000002b1f0672a5 */ /* 0x010fe4000f8e00ff */
[----:B------:R-:W-:Y:S01]  /*5020*/  UPLOP3.LUT UP1, UPT, UPT, UPT, UPT, 0x40, 0x4 ;  /* 0x000000000004789c */ /* 0x000fe20003f2e870 */
[----:B------:R-:W-:Y:S01]  /*5030*/  UMOV UR8, UR9 ;  /* 0x0000000900087c82 */ /* 0x000fe20008000000 */
[----:B------:R-:W-:-:S03]  /*5040*/  UISETP.GE.AND UP0, UPT, UR39, 0x1, UPT ;  /* 0x000000012700788c */ /* 0x000fc6000bf06270 */
[----:B------:R-:W-:Y:S01]  /*5050*/  UMOV UR6, UR7 ;  /* 0x0000000700067c82 */ /* 0x000fe20008000000 */
[----:B------:R-:W-:Y:S01]  /*5060*/  UISETP.NE.AND UP4, UPT, UR39, 0x1, UPT ;  /* 0x000000012700788c */ /* 0x000fe2000bf85270 */
[----:B------:R-:W1:Y:S01]  /*5070*/  LDCU.64 UR22, c[0x0][0xf28] ;  /* 0x0001e500ff1677ac */ /* 0x000e620008000a00 */
[----:B------:R-:W-:Y:S02]  /*5080*/  UISETP.NE.AND UP6, UPT, UR15, 0x1, UPT ;  /* 0x000000010f00788c */ /* 0x000fe4000bfc5270 */
[----:B------:R-:W-:Y:S02]  /*5090*/  UISETP.NE.AND UP5, UPT, UR42, 0x1, UPT ;  /* 0x000000012a00788c */ /* 0x000fe4000bfa5270 */
[----:B------:R-:W-:Y:S02]  /*50a0*/  USHF.R.U32.HI UR36, URZ, UR41, UR8 ;  /* 0x00000029ff247299 */ /* 0x000fe40008011608 */
[----:B------:R-:W-:Y:S02]  /*50b0*/  USHF.R.U32.HI UR35, URZ, UR37, UR6 ;  /* 0x00000025ff237299 */ /* 0x000fe40008011606 */
[----:B------:R-:W-:Y:S01]  /*50c0*/  UISETP.NE.AND UP3, UPT, UR4, 0x1, UPT ;  /* 0x000000010400788c */ /* 0x000fe2000bf65270 */
[----:B------:R-:W-:-:S10]  /*50d0*/  UMOV UR12, URZ ;  /* 0x000000ff000c7c82 */ /* 0x000fd40008000000 */
.L_x_94:
[C---:B------:R-:W-:Y:S02]  /*50e0*/  LEA R12, R14.reuse, UR29, 0x3 ;  /* 0x0000001d0e0c7c11 */ /* 0x040fe4000f8e18ff */
[----:B------:R-:W-:Y:S02]  /*50f0*/  SHF.L.U32 R0, R13, 0x1f, RZ ;  /* 0x0000001f0d007819 */ /* 0x000fe400000006ff */
[----:B------:R-:W-:Y:S02]  /*5100*/  LEA R8, R14, UR29, 0x4 ;  /* 0x0000001d0e087c11 */ /* 0x000fe4000f8e20ff */
[----:B------:R-:W2:Y:S02]  /*5110*/  SYNCS.PHASECHK.TRANS64.TRYWAIT P0, [R12+URZ+0xc0], R0 ;  /* 0x0000c0000c0075a7 */ /* 0x000ea400080011ff */
[----:B--2-4-:R-:W-:Y:S05]  /*5120*/  @!P0 BRA `(.L_x_84) ;  /* 0x0000006c00788947 */ /* 0x014fea0003800000 */
.L_x_192:
        /* <DEDUP_REMOVED lines=8> */
[----:B----4-:R-:W-:Y:S11]  /*51b0*/  LOP3.LUT P0, RZ, R10, 0x1, RZ, 0xc0, !PT ;  /* 0x000000010aff7812 */ /* 0x010ff6000780c0ff */
[----:B------:R-:W-:Y:S02]  /*51c0*/  @!UPT UIADD3 URZ, UPT, UPT, URZ, URZ, URZ ;  /* 0x000000fffffff290 */ /* 0x000fe4000fffe0ff */
[----:B-1----:R-:W-:Y:S01]  /*51d0*/  VOTEU.ANY UP2, P0 ;  /* 0x0000000000ff7886 */ /* 0x002fe20000040100 */
[----:B------:R-:W-:Y:S11]  /*51e0*/  PLOP3.LUT P0, PT, PT, PT, UP2, 0x80, 0x8 ;  /* 0x000000000008781c */ /* 0x000ff60003f0f028 */
[----:B------:R-:W-:Y:S02]  /*51f0*/  @!UPT UIADD3 URZ, UPT, UPT, URZ, URZ, URZ ;  /* 0x000000fffffff290 */ /* 0x000fe4000fffe0ff */
[----:B--2---:R-:W-:Y:S02]  /*5200*/  @P0 SHF.R.U32.HI R0, RZ, 0x10, R9 ;  /* 0x00000010ff000819 */ /* 0x004fe40000011609 */
[----:B------:R-:W-:Y:S02]  /*5210*/  @P0 MOV R6, R8 ;  /* 0x0000000800060202 */ /* 0x000fe40000000f00 */
[----:B------:R-:W-:Y:S01]  /*5220*/  @P0 R2UR UR4, R0 ;  /* 0x00000000000402ca */ /* 0x000fe200000e0000 */
[----:B------:R-:W-:Y:S01]  /*5230*/  VIADD R0, R12, 0xd0 ;  /* 0x000000d00c007836 */ /* 0x000fe20000000000 */
[----:B------:R-:W-:Y:S02]  /*5240*/  @P0 LOP3.LUT R8, R9, 0xffff, RZ, 0xc0, !PT ;  /* 0x0000ffff09080812 */ /* 0x000fe400078ec0ff */
[----:B------:R-:W-:Y:S02]  /*5250*/  @P0 R2UR UR6, R6 ;  /* 0x00000000060602ca */ /* 0x000fe400000e0000 */
[----:B------:R-:W-:Y:S02]  /*5260*/  PRMT R0, RZ, 0x654, R0 ;  /* 0x00000654ff007816 */ /* 0x000fe40000000000 */
[----:B------:R-:W-:Y:S02]  /*5270*/  @P0 R2UR UR5, R8 ;  /* 0x00000000080502ca */ /* 0x000fe400000e0000 */
[----:B------:R1:W-:Y:S03]  /*5280*/  SYNCS.ARRIVE.TRANS64.RED.A1T0 RZ, [R0+URZ], RZ ;  /* 0x000000ff00ff79a7 */ /* 0x0003e600081004ff */
[----:B------:R-:W-:Y:S04]  /*5290*/  @UP2 UMOV UR30, UR4 ;  /* 0x00000004001e2c82 */ /* 0x000fe80008000000 */
[----:B------:R-:W-:Y:S04]  /*52a0*/  @UP2 UMOV UR14, UR6 ;  /* 0x00000006000e2c82 */ /* 0x000fe80008000000 */
[----:B------:R-:W-:Y:S01]  /*52b0*/  @UP2 UMOV UR13, UR5 ;  /* 0x00000005000d2c82 */ /* 0x000fe20008000000 */
[----:B------:R-:W-:Y:S05]  /*52c0*/  BRA.U !UP0, `(.L_x_85) ;  /* 0x0000000108a47547 */ /* 0x000fea000b800000 */
[----:B------:R-:W-:Y:S02]  /*52d0*/  UIMAD.WIDE.U32 UR8, UR13, UR43, URZ ;  /* 0x0000002b0d0872a5 */ /* 0x000fe4000f8e00ff */
[----:B------:R-:W-:Y:S02]  /*52e0*/  UIMAD.WIDE.U32 UR10, UR14, UR40, URZ ;  /* 0x000000280e0a72a5 */ /* 0x000fe4000f8e00ff */
[----:B------:R-:W-:Y:S02]  /*52f0*/  USEL UR4, UR31, UR35, !UP5 ;  /* 0x000000231f047287 */ /* 0x000fe4000e800000 */
[----:B------:R-:W-:Y:S02]  /*5300*/  USEL UR7, UR34, UR36, !UP6 ;  /* 0x0000002422077287 */ /* 0x000fe4000f000000 */
[----:B------:R-:W-:Y:S02]  /*5310*/  UIMAD.WIDE.U32 UR16, UR4, UR22, URZ ;  /* 0x00000016041072a5 */ /* 0x000fe4000f8e00ff */
[----:B------:R-:W-:Y:S01]  /*5320*/  UIMAD.WIDE.U32 UR18, UR7, UR22, URZ ;  /* 0x00000016071272a5 */ /* 0x000fe2000f8e00ff */
[----:B------:R-:W-:Y:S02]  /*5330*/  UMOV UR5, UR9 ;  /* 0x0000000900057c82 */ /* 0x000fe40008000000 */
[----:B------:R-:W-:Y:S03]  /*5340*/  USHF.R.U32.HI UR6, URZ, UR37, UR5 ;  /* 0x00000025ff067299 */ /* 0x000fe60008011605 */
[----:B------:R-:W-:Y:S01]  /*5350*/  UMOV UR5, UR11 ;  /* 0x0000000b00057c82 */ /* 0x000fe20008000000 */
[----:B------:R-:W-:Y:S02]  /*5360*/  USEL UR6, UR13, UR6, !UP5 ;  /* 0x000000060d067287 */ /* 0x000fe4000e800000 */
[----:B------:R-:W-:Y:S02]  /*5370*/  USHF.R.U32.HI UR8, URZ, UR41, UR5 ;  /* 0x00000029ff087299 */ /* 0x000fe40008011605 */
[----:B------:R-:W-:Y:S01]  /*5380*/  UIMAD.WIDE.U32 UR10, UR6, UR22, URZ ;  /* 0x00000016060a72a5 */ /* 0x000fe2000f8e00ff */
[----:B------:R-:W-:Y:S02]  /*5390*/  UMOV UR5, UR17 ;  /* 0x0000001100057c82 */ /* 0x000fe40008000000 */
[----:B------:R-:W-:Y:S03]  /*53a0*/  @UP4 USHF.R.U32.HI UR4, URZ, UR23, UR5 ;  /* 0x00000017ff044299 */ /* 0x000fe60008011605 */
[----:B------:R-:W-:Y:S01]  /*53b0*/  UMOV UR5, UR19 ;  /* 0x0000001300057c82 */ /* 0x000fe20008000000 */
[----:B------:R-:W-:Y:S02]  /*53c0*/  UIMAD UR4, UR39, UR4, URZ ;  /* 0x00000004270472a4 */ /* 0x000fe4000f8e02ff */
[----:B------:R-:W-:Y:S02]  /*53d0*/  @UP4 USHF.R.U32.HI UR7, URZ, UR23, UR5 ;  /* 0x00000017ff074299 */ /* 0x000fe40008011605 */
[----:B------:R-:W-:Y:S02]  /*53e0*/  USEL UR5, UR14, UR8, !UP6 ;  /* 0x000000080e057287 */ /* 0x000fe4000f000000 */
[----:B------:R-:W-:Y:S02]  /*53f0*/  UIMAD UR8, UR39, UR7, URZ ;  /* 0x00000007270872a4 */ /* 0x000fe4000f8e02ff */
[----:B------:R-:W-:Y:S03]  /*5400*/  UISETP.GE.AND UP0, UPT, UR6, UR4, UPT ;  /* 0x000000040600728c */ /* 0x000fe6000bf06270 */
[----:B------:R-:W-:Y:S01]  /*5410*/  UMOV UR4, UR11 ;  /* 0x0000000b00047c82 */ /* 0x000fe20008000000 */
[----:B------:R-:W-:Y:S02]  /*5420*/  UISETP.GE.OR UP0, UPT, UR5, UR8, UP0 ;  /* 0x000000080500728c */ /* 0x000fe40008706670 */
[----:B------:R-:W-:Y:S02]  /*5430*/  USHF.R.U32.HI UR4, URZ, UR23, UR4 ;  /* 0x00000017ff047299 */ /* 0x000fe40008011604 */
[----:B------:R-:W-:Y:S02]  /*5440*/  UIMAD.WIDE.U32 UR8, UR5, UR22, URZ ;  /* 0x00000016050872a5 */ /* 0x000fe4000f8e00ff */
[----:B------:R-:W-:Y:S04]  /*5450*/  USEL UR10, UR6, UR4, !UP4 ;  /* 0x00000004060a7287 */ /* 0x000fe8000e000000 */
[----:B------:R-:W-:Y:S01]  /*5460*/  UIADD3 UR11, UPT, UPT, -UR10, URZ, URZ ;  /* 0x000000ff0a0b7290 */ /* 0x000fe2000fffe1ff */
[----:B------:R-:W-:Y:S02]  /*5470*/  @!UP0 UMOV UR4, UR9 ;  /* 0x0000000900048c82 */ /* 0x000fe40008000000 */
[----:B------:R-:W-:Y:S02]  /*5480*/  @!UP0 USHF.R.U32.HI UR4, URZ, UR23, UR4 ;  /* 0x00000017ff048299 */ /* 0x000fe40008011604 */
[----:B------:R-:W-:Y:S02]  /*5490*/  UIMAD UR8, UR39, UR11, UR6 ;  /* 0x0000000b270872a4 */ /* 0x000fe4000f8e0206 */
[----:B------:R-:W-:Y:S04]  /*54a0*/  @!UP0 USEL UR4, UR5, UR4, !UP4 ;  /* 0x0000000405048287 */ /* 0x000fe8000e000000 */
[----:B------:R-:W-:Y:S02]  /*54b0*/  @!UP0 UIMAD UR7, UR7, UR8, UR4 ;  /* 0x00000008070782a4 */ /* 0x000fe4000f8e0204 */
[----:B------:R-:W-:Y:S02]  /*54c0*/  @!UP0 UIADD3 UR9, UPT, UPT, UR10, -UR4, URZ ;  /* 0x800000040a098290 */ /* 0x000fe4000fffe0ff */
[----:B------:R-:W-:Y:S02]  /*54d0*/  UIADD3 UR8, UPT, UPT, -UR6, URZ, URZ ;  /* 0x000000ff06087290 */ /* 0x000fe4000fffe1ff */
[----:B------:R-:W-:Y:S02]  /*54e0*/  UIADD3 UR4, UPT, UPT, -UR5, URZ, URZ ;  /* 0x000000ff05047290 */ /* 0x000fe4000fffe1ff */
[----:B------:R-:W-:Y:S03]  /*54f0*/  @!UP0 UIMAD UR6, UR9, UR39, UR5 ;  /* 0x00000027090682a4 */ /* 0x000fe6000f8e0205 */
[----:B------:R-:W-:Y:S01]  /*5500*/  @!UP0 UMOV UR5, UR7 ;  /* 0x0000000700058c82 */ /* 0x000fe20008000000 */
[----:B------:R-:W-:Y:S02]  /*5510*/  UIMAD UR7, UR15, UR4, UR14 ;  /* 0x000000040f0772a4 */ /* 0x000fe4000f8e020e */
[----:B------:R-:W-:Y:S02]  /*5520*/  UIMAD UR4, UR42, UR8, UR13 ;  /* 0x000000082a0472a4 */ /* 0x000fe4000f8e020d */
[----:B------:R-:W-:Y:S02]  /*5530*/  UIMAD UR14, UR5, UR15, UR7 ;  /* 0x0000000f050e72a4 */ /* 0x000fe4000f8e0207 */
[----:B------:R-:W-:Y:S11]  /*5540*/  UIMAD UR13, UR6, UR42, UR4 ;  /* 0x0000002a060d72a4 */ /* 0x000ff6000f8e0204 */
[----:B------:R-:W-:Y:S01]  /*5550*/  @!UPT UIADD3 URZ, UPT, UPT, URZ, URZ, URZ ;  /* 0x000000fffffff290 */ /* 0x000fe2000fffe0ff */
.L_x_85:
[----:B------:R-:W2:Y:S01]  /*5560*/  @!UP3 LDCU.128 UR8, c[0x0][0xf10] ;  /* 0x0001e200ff08b7ac */ /* 0x000ea20008000c00 */
[C---:B---3--:R-:W-:Y:S02]  /*5570*/  ISETP.NE.U32.AND P1, PT, R4.reuse, RZ, PT ;  /* 0x000000ff0400720c */ /* 0x048fe40003f25070 */
[----:B------:R-:W-:Y:S02]  /*5580*/  ISETP.NE.U32.AND P0, PT, R4, RZ, PT ;  /* 0x000000ff0400720c */ /* 0x000fe40003f05070 */
[C---:B------:R-:W-:Y:S02]  /*5590*/  ISETP.NE.AND.EX P1, PT, R5.reuse, RZ, PT, P1 ;  /* 0x000000ff0500720c */ /* 0x040fe40003f25310 */
[----:B------:R-:W-:Y:S01]  /*55a0*/  ISETP.NE.AND.EX P0, PT, R5, RZ, PT, P0 ;  /* 0x000000ff0500720c */ /* 0x000fe20003f05300 */
[----:B------:R-:W3:Y:S01]  /*55b0*/  @!UP3 LDCU UR5, c[0x0][0xf0c] ;  /* 0x0001e180ff05b7ac */ /* 0x000ee20008000800 */
[----:B------:R-:W-:Y:S02]  /*55c0*/  USHF.L.U32 UR26, UR20, 0x6, URZ ;  /* 0x00000006141a7899 */ /* 0x000fe400080006ff */
[----:B------:R-:W-:Y:S02]  /*55d0*/  USHF.L.U32 UR27, UR27, 0x7, URZ ;  /* 0x000000071b1b7899 */ /* 0x000fe400080006ff */
[----:B--2---:R-:W-:Y:S07]  /*55e0*/  UIMAD.WIDE.U32 UR6, UR14, UR8, URZ ;  /* 0x000000080e0672a5 */ /* 0x004fee000f8e00ff */
[----:B------:R-:W-:Y:S01]  /*55f0*/  @!UP3 UMOV UR4, UR7 ;  /* 0x000000070004bc82 */ /* 0x000fe20008000000 */
[----:B---3--:R-:W-:Y:S02]  /*5600*/  @!UP3 UISETP.NE.AND UP0, UPT, UR5, 0x1, UPT ;  /* 0x000000010500b88c */ /* 0x008fe4000bf05270 */
[----:B------:R-:W-:Y:S02]  /*5610*/  @!UP3 USHF.R.U32.HI UR4, URZ, UR9, UR4 ;  /* 0x00000009ff04b299 */ /* 0x000fe40008011604 */
[----:B------:R-:W-:Y:S02]  /*5620*/  UIMAD.WIDE.U32 UR6, UR13, UR11, URZ ;  /* 0x0000000b0d0672a5 */ /* 0x000fe4000f8e00ff */
[----:B------:R-:W-:Y:S02]  /*5630*/  @!UP3 USEL UR8, UR14, UR4, !UP0 ;  /* 0x000000040e08b287 */ /* 0x000fe4000c000000 */
[----:B------:R-:W-:Y:S03]  /*5640*/  @!UP3 UISETP.NE.AND UP0, UPT, UR10, 0x1, UPT ;  /* 0x000000010a00b88c */ /* 0x000fe6000bf05270 */
[----:B------:R-:W-:Y:S02]  /*5650*/  @!UP3 UMOV UR6, UR7 ;  /* 0x000000070006bc82 */ /* 0x000fe40008000000 */
[----:B------:R-:W2:Y:S02]  /*5660*/  @!UP3 LDCU UR4, c[0x0][0xf20] ;  /* 0x0001e400ff04b7ac */ /* 0x000ea40008000800 */
[----:B--2---:R-:W-:Y:S04]  /*5670*/  @!UP3 USHF.R.U32.HI UR6, URZ, UR4, UR6 ;  /* 0x00000004ff06b299 */ /* 0x004fe80008011606 */
[----:B------:R-:W-:Y:S04]  /*5680*/  @!UP3 USEL UR6, UR13, UR6, !UP0 ;  /* 0x000000060d06b287 */ /* 0x000fe8000c000000 */
[----:B------:R-:W-:Y:S02]  /*5690*/  @!UP3 UIADD3 UR4, UPT, UPT, -UR8, UR6, URZ ;  /* 0x000000060804b290 */ /* 0x000fe4000fffe1ff */
[----:B------:R-:W-:Y:S02]  /*56a0*/  @!UP3 UIADD3 UR6, UPT, UPT, UR8, -UR6, URZ ;  /* 0x800000060806b290 */ /* 0x000fe4000fffe0ff */
[----:B------:R-:W-:Y:S02]  /*56b0*/  @!UP3 UIMAD UR14, UR4, UR5, UR14 ;  /* 0x00000005040eb2a4 */ /* 0x000fe4000f8e020e */
[----:B------:R-:W-:Y:S01]  /*56c0*/  @!UP3 UIMAD UR13, UR6, UR10, UR13 ;  /* 0x0000000a060db2a4 */ /* 0x000fe2000f8e020d */
[----:B------:R-:W-:Y:S11]  /*56d0*/  BRA.U UP1, `(.L_x_86) ;  /* 0x0000000101107547 */ /* 0x000ff6000b800000 */
[----:B------:R-:W-:Y:S04]  /*56e0*/  MOV R6, UR45 ;  /* 0x0000002d00067c02 */ /* 0x000fe80008000f00 */
[----:B------:R-:W-:Y:S04]  /*56f0*/  SHF.L.U32 R6, R6, 0x1f, RZ ;  /* 0x0000001f06067819 */ /* 0x000fe800000006ff */
[----:B------:R-:W2:Y:S02]  /*5700*/  SYNCS.PHASECHK.TRANS64.TRYWAIT P2, [UR29+0xb8], R6 ;  /* 0x0000b806ff0075a7 */ /* 0x000ea4000804111d */
[----:B--2---:R-:W-:Y:S05]  /*5710*/  @!P2 BRA `(.L_x_87) ;  /* 0x000000680010a947 */ /* 0x004fea0003800000 */
.L_x_86:
[----:B------:R-:W-:Y:S05]  /*5720*/  @!P1 BRA `(.L_x_88) ;  /* 0x0000000000309947 */ /* 0x000fea0003800000 */
[----:B------:R-:W-:Y:S01]  /*5730*/  ISETP.NE.U32.AND P1, PT, R2, RZ, PT ;  /* 0x000000ff0200720c */ /* 0x000fe20003f25070 */
[----:B------:R-:W2:Y:S01]  /*5740*/  LDCU.64 UR4, c[0x0][0x358] ;  /* 0x00006b00ff0477ac */ /* 0x000ea20008000a00 */
[----:B------:R-:W-:Y:S02]  /*5750*/  IMAD.MOV.U32 R89, RZ, RZ, 0x1 ;  /* 0x00000001ff597424 */ /* 0x000fe400078e00ff */
[----:B------:R-:W-:Y:S11]  /*5760*/  ISETP.NE.AND.EX P1, PT, R3, RZ, PT, P1 ;  /* 0x000000ff0300720c */ /* 0x000ff60003f25310 */
[----:B------:R-:W-:Y:S02]  /*5770*/  @!UPT UIADD3 URZ, UPT, UPT, URZ, URZ, URZ ;  /* 0x000000fffffff290 */ /* 0x000fe4000fffe0ff */
[----:B------:R-:W3:Y:S01]  /*5780*/  @P1 LDC.64 R8, c[0x0][0xc88] ;  /* 0x00032200ff081b82 */ /* 0x000ee20000000a00 */
[----:B-1----:R-:W-:Y:S04]  /*5790*/  @P1 IMAD R0, R4, UR44, RZ ;  /* 0x0000002c04001c24 */ /* 0x002fe8000f8e02ff */
[----:B---3--:R-:W-:Y:S04]  /*57a0*/  @P1 IMAD.WIDE R8, R0, 0x4, R8 ;  /* 0x0000000400081825 */ /* 0x008fe800078e0208 */
[----:B------:R-:W-:Y:S01]  /*57b0*/  HFMA2 R0, -RZ, RZ, 0, 5.9604644775390625e-08 ;  /* 0x00000001ff007431 */ /* 0x000fe200000001ff */
[----:B--2--5:R2:W5:Y:S04]  /*57c0*/  @P1 LDG.E R45, desc[UR4][R8.64] ;  /* 0x00000004082d1981 */ /* 0x024568000c1e1900 */
[----:B------:R-:W-:Y:S01]  /*57d0*/  @!P1 PRMT R89, R0, 0x7610, R89 ;  /* 0x0000761000599816 */ /* 0x000fe20000000059 */
[----:B--2---:R-:W3:Y:S06]  /*57e0*/  @!P1 LDC R45, c[0x0][0xc80] ;  /* 0x00032000ff2d9b82 */ /* 0x004eec0000000800 */
.L_x_88:
[----:B---3-5:R-:W-:Y:S01]  /*57f0*/  @!P0 FSETP.EQ.AND P1, PT, R45, RZ, PT ;  /* 0x000000ff2d00820b */ /* 0x028fe20003f22000 */
[----:B------:R-:W-:Y:S01]  /*5800*/  @!UPT UIADD3 URZ, UPT, UPT, URZ, URZ, URZ ;  /* 0x000000fffffff290 */ /* 0x000fe2000fffe0ff */
[----:B------:R-:W-:Y:S11]  /*5810*/  @!P0 BRA `(.L_x_89) ;  /* 0x0000000000188947 */ /* 0x000ff60003800000 */
[----:B------:R-:W-:Y:S02]  /*5820*/  LOP3.LUT P0, RZ, R89, 0xff, RZ, 0xc0, !PT ;  /* 0x000000ff59ff7812 */ /* 0x000fe4000780c0ff */
[----:B------:R-:W-:Y:S04]  /*5830*/  ISETP.NE.U32.AND P1, PT, R2, RZ, PT ;  /* 0x000000ff0200720c */ /* 0x000fe80003f25070 */
[----:B------:R-:W-:Y:S04]  /*5840*/  ISETP.NE.AND.EX P1, PT, R3, RZ, PT, P1 ;  /* 0x000000ff0300720c */ /* 0x000fe80003f25310 */
[----:B------:R-:W-:Y:S03]  /*5850*/  PLOP3.LUT P1, PT, P1, PT, PT, 0x8, 0x80 ;  /* 0x000000000080781c */ /* 0x000fe60000f2e170 */
[----:B------:R-:W-:Y:S11]  /*5860*/  @P0 FSETP.EQ.AND P1, PT, R45, RZ, PT ;  /* 0x000000ff2d00020b */ /* 0x000ff60003f22000 */
[----:B------:R-:W-:Y:S02]  /*5870*/  @!UPT UIADD3 URZ, UPT, UPT, URZ, URZ, URZ ;  /* 0x000000fffffff290 */ /* 0x000fe4000fffe0ff */
.L_x_89:
[----:B------:R-:W-:Y:S01]  /*5880*/  ULEA UR4, UR12, UR29, 0x3 ;  /* 0x0000001d0c047291 */ /* 0x000fe2000f8e18ff */
[----:B------:R-:W-:Y:S02]  /*5890*/  SHF.L.U32 R9, R15, 0x1f, RZ ;  /* 0x0000001f0f097819 */ /* 0x000fe400000006ff */
[----:B------:R-:W-:Y:S04]  /*58a0*/  ELECT P0, URZ, PT ;  /* 0x0000000000ff782f */ /* 0x000fe80003800000 */
[----:B------:R-:W-:Y:S02]  /*58b0*/  PLOP3.LUT P1, PT, P1, P0, PT, 0xf2, 0x2f ;  /* 0x00000000002f781c */ /* 0x000fe40000f21e72 */
[----:B------:R-:W2:Y:S11]  /*58c0*/  SYNCS.PHASECHK.TRANS64.TRYWAIT P2, [UR4+0x98], R9 ;  /* 0x00009809ff0075a7 */ /* 0x000eb60008041104 */
[----:B------:R-:W-:Y:S05]  /*58d0*/  @!P1 IADD3 R8, P0, PT, R16, 0x980, RZ ;  /* 0x0000098010089810 */ /* 0x000fea0007f1e0ff */
[----:B-1----:R-:W-:Y:S01]  /*58e0*/  @!P1 IMAD.X R6, RZ, RZ, R17, P0 ;  /* 0x000000ffff069224 */ /* 0x002fe200000e0611 */
[----:B--2---:R-:W-:Y:S07]  /*58f0*/  @!P2 BRA `(.L_x_90) ;  /* 0x0000006400b0a947 */ /* 0x004fee0003800000 */
.L_x_195:
[----:B------:R-:W2:Y:S01]  /*5900*/  S2UR UR11, SR_CgaCtaId ;  /* 0x00000000000b79c3 */ /* 0x000ea20000008800 */
[----:B------:R-:W-:Y:S01]  /*5910*/  @!P1 R2UR UR7, R6 ;  /* 0x00000000060792ca */ /* 0x000fe200000e0000 */
[----:B------:R-:W-:Y:S01]  /*5920*/  UIADD3 UR5, UPT, UPT, UR12, 0x1, URZ ;  /* 0x000000010c057890 */ /* 0x000fe2000fffe0ff */
[----:B------:R-:W-:Y:S01]  /*5930*/  @!P1 R2UR UR6, R8 ;  /* 0x00000000080692ca */ /* 0x000fe200000e0000 */
[----:B------:R-:W-:Y:S01]  /*5940*/  UIADD3 UR25, UPT, UPT, UR4, 0x80, URZ ;  /* 0x0000008004197890 */ /* 0x000fe2000fffe0ff */
[----:B-1----:R-:W-:Y:S01]  /*5950*/  @!P1 IMAD.MOV.U32 R0, RZ, RZ, 0x1000 ;  /* 0x00001000ff009424 */ /* 0x002fe200078e00ff */
[----:B------:R-:W-:Y:S01]  /*5960*/  UISETP.NE.AND UP0, UPT, UR5, 0x3, UPT ;  /* 0x000000030500788c */ /* 0x000fe2000bf05270 */
[----:B------:R-:W-:Y:S01]  /*5970*/  UMOV UR18, 0x0 ;  /* 0x0000000000127882 */ /* 0x000fe20000000000 */
[----:B------:R-:W-:Y:S02]  /*5980*/  UMOV UR19, 0x10000000 ;  /* 0x1000000000137882 */ /* 0x000fe40000000000 */
[----:B------:R-:W-:Y:S02]  /*5990*/  USEL UR5, UR5, URZ, UP0 ;  /* 0x000000ff05057287 */ /* 0x000fe40008000000 */
[----:B------:R-:W-:Y:S02]  /*59a0*/  USEL UR9, URZ, 0x1, UP0 ;  /* 0x00000001ff097887 */ /* 0x000fe40008000000 */
[----:B------:R-:W-:Y:S01]  /*59b0*/  IMAD.U32 R9, RZ, RZ, UR7 ;  /* 0x00000007ff097e24 */ /* 0x000fe2000f8e00ff */
[----:B------:R-:W-:Y:S01]  /*59c0*/  VOTEU.ALL UP0, P1 ;  /* 0x0000000000ff7886 */ /* 0x000fe20000800000 */
[----:B------:R-:W-:Y:S01]  /*59d0*/  IMAD.U32 R8, RZ, RZ, UR6 ;  /* 0x00000006ff087e24 */ /* 0x000fe2000f8e00ff */
[----:B------:R-:W-:Y:S01]  /*59e0*/  UMOV UR28, UR44 ;  /* 0x0000002c001c7c82 */ /* 0x000fe20008000000 */
[----:B------:R-:W-:Y:S01]  /*59f0*/  ULEA UR7, UR5, UR29, 0x3 ;  /* 0x0000001d05077291 */ /* 0x000fe2000f8e18ff */
[----:B------:R-:W-:Y:S01]  /*5a00*/  @!P1 R2UR UR17, R9 ;  /* 0x00000000091192ca */ /* 0x000fe200000e0000 */
[----:B------:R-:W-:Y:S01]  /*5a10*/  @!UP0 ULEA UR6, UR12, UR29, 0xc ;  /* 0x0000001d0c068291 */ /* 0x000fe2000f8e60ff */
[----:B------:R-:W-:Y:S01]  /*5a20*/  @!P1 R2UR UR16, R8 ;  /* 0x00000000081092ca */ /* 0x000fe200000e0000 */
[----:B------:R-:W-:Y:S01]  /*5a30*/  @!UP0 UIADD3 UR10, UPT, UPT, UR26, 0x20, URZ ;  /* 0x000000201a0a8890 */ /* 0x000fe2000fffe0ff */
[----:B------:R-:W-:Y:S01]  /*5a40*/  LOP3.LUT R9, R15, UR9, RZ, 0x3c, !PT ;  /* 0x000000090f097c12 */ /* 0x000fe2000f8e3cff */
[----:B------:R-:W-:Y:S01]  /*5a50*/  @!UP0 UIADD3 UR24, UPT, UPT, UR6, 0x200, URZ ;  /* 0x0000020006188890 */ /* 0x000fe2000fffe0ff */
[----:B------:R-:W-:Y:S01]  /*5a60*/  @!P1 IADD3 R8, P0, PT, R16, 0x980, RZ ;  /* 0x0000098010089810 */ /* 0x000fe20007f1e0ff */
[----:B------:R-:W-:Y:S01]  /*5a70*/  @!UP0 UIADD3 UR8, UPT, UPT, UR6, 0xa00, URZ ;  /* 0x00000a0006088890 */ /* 0x000fe2000fffe0ff */
[----:B------:R-:W-:Y:S01]  /*5a80*/  SHF.L.U32 R10, R9, 0x1f, RZ ;  /* 0x0000001f090a7819 */ /* 0x000fe200000006ff */
[----:B------:R-:W-:Y:S01]  /*5a90*/  VOTEU.ALL UP0, P1 ;  /* 0x0000000000ff7886 */ /* 0x000fe20000800000 */
[----:B--2---:R-:W-:Y:S01]  /*5aa0*/  UPRMT UR6, UR11, 0x654, UR25 ;  /* 0x000006540b067896 */ /* 0x004fe20008000019 */
[----:B------:R-:W-:Y:S01]  /*5ab0*/  @!P1 IMAD.X R6, RZ, RZ, R17, P0 ;  /* 0x000000ffff069224 */ /* 0x000fe200000e0611 */
[----:B------:R-:W-:Y:S01]  /*5ac0*/  UMOV UR12, UR44 ;  /* 0x0000002c000c7c82 */ /* 0x000fe20008000000 */
[----:B------:R-:W-:Y:S01]  /*5ad0*/  UMOV UR11, UR27 ;  /* 0x0000001b000b7c82 */ /* 0x000fe20008000000 */
[----:B------:R-:W-:Y:S01]  /*5ae0*/  UMOV UR9, UR25 ;  /* 0x0000001900097c82 */ /* 0x000fe20008000000 */
[----:B------:R1:W-:Y:S01]  /*5af0*/  @!UP0 UTMALDG.3D [UR24], [UR16], desc[UR18] ;  /* 0x00001218100085b4 */ /* 0x0003e20008011000 */
[----:B------:R-:W-:Y:S05]  /*5b00*/  VOTEU.ALL UP0, P1 ;  /* 0x0000000000ff7886 */ /* 0x000fea0000800000 */
[----:B------:R1:W-:Y:S01]  /*5b10*/  @!UP0 UTMALDG.3D [UR8], [UR16], desc[UR18] ;  /* 0x00001208100085b4 */ /* 0x0003e20008011000 */
[----:B------:R1:W-:Y:S01]  /*5b20*/  @!P1 SYNCS.ARRIVE.TRANS64.RED.A0TR RZ, [UR4+0x80], R0 ;  /* 0x00008000ffff99a7 */ /* 0x0003e20008300404 */
[----:B------:R-:W-:Y:S01]  /*5b30*/  SYNCS.ARRIVE.TRANS64.RED.A1T0 RZ, [UR6], RZ ;  /* 0x000000ffffff79a7 */ /* 0x000fe20008100406 */
[----:B------:R-:W2:Y:S02]  /*5b40*/  SYNCS.PHASECHK.TRANS64.TRYWAIT P2, [UR7+0x98], R10 ;  /* 0x0000980aff0075a7 */ /* 0x000ea40008041107 */
[----:B-12---:R-:W-:Y:S05]  /*5b50*/  @!P2 BRA `(.L_x_91) ;  /* 0x000000640030a947 */ /* 0x006fea0003800000 */
.L_x_197:
[----:B------:R-:W2:Y:S01]  /*5b60*/  S2UR UR11, SR_CgaCtaId ;  /* 0x00000000000b79c3 */ /* 0x000ea20000008800 */
[----:B------:R-:W-:Y:S01]  /*5b70*/  @!P1 R2UR UR6, R8 ;  /* 0x00000000080692ca */ /* 0x000fe200000e0000 */
[----:B------:R-:W-:Y:S01]  /*5b80*/  UIADD3 UR4, UPT, UPT, UR5, 0x1, URZ ;  /* 0x0000000105047890 */ /* 0x000fe2000fffe0ff */
[----:B------:R-:W-:Y:S01]  /*5b90*/  @!P1 R2UR UR8, R6 ;  /* 0x00000000060892ca */ /* 0x000fe200000e0000 */
[----:B------:R-:W-:Y:S01]  /*5ba0*/  UIADD3 UR17, UPT, UPT, UR7, 0x80, URZ ;  /* 0x0000008007117890 */ /* 0x000fe2000fffe0ff */
[----:B-1----:R-:W-:Y:S01]  /*5bb0*/  @!P1 IMAD.MOV.U32 R0, RZ, RZ, 0x1000 ;  /* 0x00001000ff009424 */ /* 0x002fe200078e00ff */
[----:B------:R-:W-:Y:S01]  /*5bc0*/  UISETP.NE.AND UP0, UPT, UR4, 0x3, UPT ;  /* 0x000000030400788c */ /* 0x000fe2000bf05270 */
[----:B------:R-:W-:Y:S01]  /*5bd0*/  @!P1 IADD3 R8, P0, PT, R16, 0x980, RZ ;  /* 0x0000098010089810 */ /* 0x000fe20007f1e0ff */
[----:B------:R-:W-:Y:S01]  /*5be0*/  UMOV UR32, 0x0 ;  /* 0x0000000000207882 */ /* 0x000fe20000000000 */
[----:B------:R-:W-:Y:S01]  /*5bf0*/  UMOV UR33, 0x10000000 ;  /* 0x1000000000217882 */ /* 0x000fe20000000000 */
[----:B------:R-:W-:Y:S01]  /*5c00*/  USEL UR9, URZ, 0x1, UP0 ;  /* 0x00000001ff097887 */ /* 0x000fe20008000000 */
[----:B------:R-:W-:Y:S01]  /*5c10*/  UMOV UR18, UR26 ;  /* 0x0000001a00127c82 */ /* 0x000fe20008000000 */
[----:B------:R-:W-:Y:S02]  /*5c20*/  UMOV UR20, UR44 ;  /* 0x0000002c00147c82 */ /* 0x000fe40008000000 */
[----:B------:R-:W-:Y:S01]  /*5c30*/  IMAD.U32 R10, RZ, RZ, UR6 ;  /* 0x00000006ff0a7e24 */ /* 0x000fe2000f8e00ff */
[----:B------:R-:W-:Y:S01]  /*5c40*/  USEL UR6, UR4, URZ, UP0 ;  /* 0x000000ff04067287 */ /* 0x000fe20008000000 */
[----:B------:R-:W-:Y:S01]  /*5c50*/  IMAD.U32 R11, RZ, RZ, UR8 ;  /* 0x00000008ff0b7e24 */ /* 0x000fe2000f8e00ff */
[----:B------:R-:W-:Y:S01]  /*5c60*/  VOTEU.ALL UP0, P1 ;  /* 0x0000000000ff7886 */ /* 0x000fe20000800000 */
[----:B------:R-:W-:Y:S01]  /*5c70*/  LOP3.LUT R9, R9, UR9, RZ, 0x3c, !PT ;  /* 0x0000000909097c12 */ /* 0x000fe2000f8e3cff */
[----:B------:R-:W-:Y:S01]  /*5c80*/  UMOV UR12, UR44 ;  /* 0x0000002c000c7c82 */ /* 0x000fe20008000000 */
[----:B------:R-:W-:Y:S01]  /*5c90*/  @!P1 R2UR UR24, R10 ;  /* 0x000000000a1892ca */ /* 0x000fe200000e0000 */
[----:B------:R-:W-:Y:S01]  /*5ca0*/  UMOV UR9, UR17 ;  /* 0x0000001100097c82 */ /* 0x000fe20008000000 */
[----:B------:R-:W-:Y:S01]  /*5cb0*/  @!P1 R2UR UR25, R11 ;  /* 0x000000000b1992ca */ /* 0x000fe200000e0000 */
[----:B------:R-:W-:Y:S01]  /*5cc0*/  @!UP0 ULEA UR5, UR5, UR29, 0xc ;  /* 0x0000001d05058291 */ /* 0x000fe2000f8e60ff */
[----:B------:R-:W-:Y:S01]  /*5cd0*/  SHF.L.U32 R10, R9, 0x1f, RZ ;  /* 0x0000001f090a7819 */ /* 0x000fe200000006ff */
[----:B------:R-:W-:Y:S01]  /*5ce0*/  @!UP0 UIADD3 UR19, UPT, UPT, UR27, 0x40, URZ ;  /* 0x000000401b138890 */ /* 0x000fe2000fffe0ff */
[----:B------:R-:W-:Y:S01]  /*5cf0*/  @!P1 IMAD.X R6, RZ, RZ, R17, P0 ;  /* 0x000000ffff069224 */ /* 0x000fe200000e0611 */
[----:B------:R-:W-:Y:S02]  /*5d00*/  @!UP0 UIADD3 UR16, UPT, UPT, UR5, 0x200, URZ ;  /* 0x0000020005108890 */ /* 0x000fe4000fffe0ff */
[----:B------:R-:W-:Y:S02]  /*5d10*/  @!UP0 UIADD3 UR8, UPT, UPT, UR5, 0xa00, URZ ;  /* 0x00000a0005088890 */ /* 0x000fe4000fffe0ff */
[----:B------:R-:W-:Y:S01]  /*5d20*/  @!UP0 UIADD3 UR10, UPT, UPT, UR26, 0x20, URZ ;  /* 0x000000201a0a8890 */ /* 0x000fe2000fffe0ff */
[----:B------:R-:W-:Y:S01]  /*5d30*/  VOTEU.ALL UP0, P1 ;  /* 0x0000000000ff7886 */ /* 0x000fe20000800000 */
[----:B--2---:R-:W-:Y:S02]  /*5d40*/  UPRMT UR4, UR11, 0x654, UR17 ;  /* 0x000006540b047896 */ /* 0x004fe40008000011 */
[----:B------:R-:W-:Y:S02]  /*5d50*/  ULEA UR5, UR6, UR29, 0x3 ;  /* 0x0000001d06057291 */ /* 0x000fe4000f8e18ff */
[----:B------:R1:W-:Y:S01]  /*5d60*/  @!UP0 UTMALDG.3D [UR16], [UR24], desc[UR32] ;  /* 0x00002010180085b4 */ /* 0x0003e20008011000 */
[----:B------:R-:W-:Y:S01]  /*5d70*/  VOTEU.ALL UP0, P1 ;  /* 0x0000000000ff7886 */ /* 0x000fe20000800000 */
[----:B------:R-:W-:Y:S04]  /*5d80*/  UMOV UR11, UR19 ;  /* 0x00000013000b7c82 */ /* 0x000fe80008000000 */
[----:B------:R1:W-:Y:S01]  /*5d90*/  @!UP0 UTMALDG.3D [UR8], [UR24], desc[UR32] ;  /* 0x00002008180085b4 */ /* 0x0003e20008011000 */
[----:B------:R1:W-:Y:S01]  /*5da0*/  @!P1 SYNCS.ARRIVE.TRANS64.RED.A0TR RZ, [UR7+0x80], R0 ;  /* 0x00008000ffff99a7 */ /* 0x0003e20008300407 */
[----:B------:R-:W-:Y:S01]  /*5db0*/  SYNCS.ARRIVE.TRANS64.RED.A1T0 RZ, [UR4], RZ ;  /* 0x000000ffffff79a7 */ /* 0x000fe20008100404 */
[----:B------:R-:W2:Y:S02]  /*5dc0*/  SYNCS.PHASECHK.TRANS64.TRYWAIT P2, [UR5+0x98], R10 ;  /* 0x0000980aff0075a7 */ /* 0x000ea40008041105 */
[----:B-12---:R-:W-:Y:S05]  /*5dd0*/  @!P2 BRA `(.L_x_92) ;  /* 0x0000006000a8a947 */ /* 0x006fea0003800000 */
.L_x_199:
[----:B------:R-:W2:Y:S01]  /*5de0*/  S2UR UR9, SR_CgaCtaId ;  /* 0x00000000000979c3 */ /* 0x000ea20000008800 */
[----:B------:R-:W-:Y:S01]  /*5df0*/  @!P1 R2UR UR7, R6 ;  /* 0x00000000060792ca */ /* 0x000fe200000e0000 */
[----:B------:R-:W-:Y:S01]  /*5e00*/  UIADD3 UR4, UPT, UPT, UR6, 0x1, URZ ;  /* 0x0000000106047890 */ /* 0x000fe2000fffe0ff */
[----:B------:R-:W-:Y:S01]  /*5e10*/  @!P1 R2UR UR8, R8 ;  /* 0x00000000080892ca */ /* 0x000fe200000e0000 */
[----:B------:R-:W-:Y:S01]  /*5e20*/  UIADD3 UR18, UPT, UPT, UR26, 0x10, URZ ;  /* 0x000000101a127890 */ /* 0x000fe2000fffe0ff */
[----:B-1----:R-:W-:Y:S01]  /*5e30*/  @!P1 IMAD.MOV.U32 R0, RZ, RZ, 0x1000 ;  /* 0x00001000ff009424 */ /* 0x002fe200078e00ff */
[----:B------:R-:W-:Y:S01]  /*5e40*/  UISETP.NE.AND UP0, UPT, UR4, 0x3, UPT ;  /* 0x000000030400788c */ /* 0x000fe2000bf05270 */
[----:B------:R-:W-:Y:S01]  /*5e50*/  VIADD R14, R14, 0x1 ;  /* 0x000000010e0e7836 */ /* 0x000fe20000000000 */
[----:B------:R-:W-:Y:S02]  /*5e60*/  UIADD3 UR17, UPT, UPT, UR5, 0x80, URZ ;  /* 0x0000008005117890 */ /* 0x000fe4000fffe0ff */
[----:B------:R-:W-:Y:S01]  /*5e70*/  USEL UR21, UR4, URZ, UP0 ;  /* 0x000000ff04157287 */ /* 0x000fe20008000000 */
[----:B------:R-:W-:Y:S01]  /*5e80*/  UMOV UR32, 0x0 ;  /* 0x0000000000207882 */ /* 0x000fe20000000000 */
[----:B------:R-:W-:Y:S02]  /*5e90*/  UMOV UR33, 0x10000000 ;  /* 0x1000000000217882 */ /* 0x000fe40000000000 */
[----:B------:R-:W-:Y:S01]  /*5ea0*/  IMAD.U32 R11, RZ, RZ, UR7 ;  /* 0x00000007ff0b7e24 */ /* 0x000fe2000f8e00ff */
[----:B------:R-:W-:Y:S01]  /*5eb0*/  USEL UR7, URZ, 0x1, UP0 ;  /* 0x00000001ff077887 */ /* 0x000fe20008000000 */
[----:B------:R-:W-:Y:S01]  /*5ec0*/  IMAD.U32 R10, RZ, RZ, UR8 ;  /* 0x00000008ff0a7e24 */ /* 0x000fe2000f8e00ff */
[----:B------:R-:W-:Y:S01]  /*5ed0*/  VOTEU.ALL UP0, P1 ;  /* 0x0000000000ff7886 */ /* 0x000fe20000800000 */
[----:B------:R-:W-:Y:S01]  /*5ee0*/  UMOV UR19, UR27 ;  /* 0x0000001b00137c82 */ /* 0x000fe20008000000 */
[----:B------:R-:W-:Y:S01]  /*5ef0*/  @!P1 R2UR UR25, R11 ;  /* 0x000000000b1992ca */ /* 0x000fe200000e0000 */
[----:B------:R-:W-:Y:S01]  /*5f00*/  UMOV UR20, UR44 ;  /* 0x0000002c00147c82 */ /* 0x000fe20008000000 */
[----:B------:R-:W-:Y:S01]  /*5f10*/  @!P1 R2UR UR24, R10 ;  /* 0x000000000a1892ca */ /* 0x000fe200000e0000 */
[----:B------:R-:W-:Y:S01]  /*5f20*/  @!UP0 ULEA UR4, UR6, UR29, 0xc ;  /* 0x0000001d06048291 */ /* 0x000fe2000f8e60ff */
[----:B------:R-:W-:Y:S01]  /*5f30*/  LOP3.LUT R9, R9, UR7, RZ, 0x3c, !PT ;  /* 0x0000000709097c12 */ /* 0x000fe2000f8e3cff */
[----:B------:R-:W-:Y:S02]  /*5f40*/  @!UP0 UIADD3 UR10, UPT, UPT, UR26, 0x30, URZ ;  /* 0x000000301a0a8890 */ /* 0x000fe4000fffe0ff */
[----:B------:R-:W-:Y:S01]  /*5f50*/  @!UP0 UIADD3 UR16, UPT, UPT, UR4, 0x200, URZ ;  /* 0x0000020004108890 */ /* 0x000fe2000fffe0ff */
[----:B------:R-:W-:Y:S01]  /*5f60*/  SHF.L.U32 R6, R9, 0x1f, RZ ;  /* 0x0000001f09067819 */ /* 0x000fe200000006ff */
[----:B------:R-:W-:Y:S01]  /*5f70*/  @!UP0 UIADD3 UR8, UPT, UPT, UR4, 0xa00, URZ ;  /* 0x00000a0004088890 */ /* 0x000fe2000fffe0ff */
[----:B------:R-:W-:Y:S01]  /*5f80*/  VOTEU.ALL UP0, P1 ;  /* 0x0000000000ff7886 */ /* 0x000fe20000800000 */
[----:B--2---:R-:W-:Y:S01]  /*5f90*/  UPRMT UR6, UR9, 0x654, UR17 ;  /* 0x0000065409067896 */ /* 0x004fe20008000011 */
[----:B------:R-:W-:Y:S01]  /*5fa0*/  UMOV UR11, UR27 ;  /* 0x0000001b000b7c82 */ /* 0x000fe20008000000 */
[----:B------:R-:W-:Y:S03]  /*5fb0*/  UMOV UR12, UR44 ;  /* 0x0000002c000c7c82 */ /* 0x000fe60008000000 */
[----:B------:R1:W-:Y:S01]  /*5fc0*/  @!UP0 UTMALDG.3D [UR16], [UR24], desc[UR32] ;  /* 0x00002010180085b4 */ /* 0x0003e20008011000 */
[----:B------:R-:W-:Y:S01]  /*5fd0*/  VOTEU.ALL UP0, P1 ;  /* 0x0000000000ff7886 */ /* 0x000fe20000800000 */
[----:B------:R-:W-:Y:S01]  /*5fe0*/  UMOV UR9, UR17 ;  /* 0x0000001100097c82 */ /* 0x000fe20008000000 */
[----:B------:R-:W-:Y:S03]  /*5ff0*/  ULEA UR4, UR21, UR29, 0x3 ;  /* 0x0000001d15047291 */ /* 0x000fe6000f8e18ff */
[----:B------:R1:W-:Y:S01]  /*6000*/  @!UP0 UTMALDG.3D [UR8], [UR24], desc[UR32] ;  /* 0x00002008180085b4 */ /* 0x0003e20008011000 */
[----:B------:R1:W-:Y:S01]  /*6010*/  @!P1 SYNCS.ARRIVE.TRANS64.RED.A0TR RZ, [UR5+0x80], R0 ;  /* 0x00008000ffff99a7 */ /* 0x0003e20008300405 */
[----:B------:R-:W-:Y:S04]  /*6020*/  SYNCS.ARRIVE.TRANS64.RED.A1T0 RZ, [UR6], RZ ;  /* 0x000000ffffff79a7 */ /* 0x000fe80008100406 */
[----:B------:R-:W2:Y:S02]  /*6030*/  SYNCS.PHASECHK.TRANS64.TRYWAIT P0, [UR4+0x98], R6 ;  /* 0x00009806ff0075a7 */ /* 0x000ea40008001104 */
[----:B-12---:R-:W-:Y:S05]  /*6040*/  @!P0 BRA `(.L_x_93) ;  /* 0x0000006000248947 */ /* 0x006fea0003800000 */
.L_x_201:
[----:B------:R-:W-:Y:S01]  /*6050*/  UIADD3 UR17, UPT, UPT, UR4, 0x80, URZ ;  /* 0x0000008004117890 */ /* 0x000fe2000fffe0ff */
[----:B-1----:R-:W-:Y:S01]  /*6060*/  @!P1 IADD3 R6, P0, PT, R16, 0x980, RZ ;  /* 0x0000098010069810 */ /* 0x002fe20007f1e0ff */
[----:B------:R-:W-:Y:S01]  /*6070*/  UPLOP3.LUT UP1, UPT, UPT, UPT, UPT, 0x80, 0x8 ;  /* 0x000000000008789c */ /* 0x000fe20003f2f070 */
[----:B------:R-:W1:Y:S01]  /*6080*/  S2UR UR9, SR_CgaCtaId ;  /* 0x00000000000979c3 */ /* 0x000e620000008800 */
[----:B------:R-:W-:Y:S01]  /*6090*/  UMOV UR24, 0x0 ;  /* 0x0000000000187882 */ /* 0x000fe20000000000 */
[----:B------:R-:W-:Y:S01]  /*60a0*/  @!P1 R2UR UR6, R6 ;  /* 0x00000000060692ca */ /* 0x000fe200000e0000 */
[----:B------:R-:W-:Y:S01]  /*60b0*/  @!P1 IMAD.X R0, RZ, RZ, R17, P0 ;  /* 0x000000ffff009224 */ /* 0x000fe200000e0611 */
[----:B------:R-:W-:Y:S01]  /*60c0*/  UMOV UR25, 0x10000000 ;  /* 0x1000000000197882 */ /* 0x000fe20000000000 */
[----:B------:R-:W-:Y:S01]  /*60d0*/  UMOV UR20, UR44 ;  /* 0x0000002c00147c82 */ /* 0x000fe20008000000 */
[----:B------:R-:W-:Y:S01]  /*60e0*/  UMOV UR12, UR44 ;  /* 0x0000002c000c7c82 */ /* 0x000fe20008000000 */
[----:B------:R-:W-:Y:S01]  /*60f0*/  VOTEU.ALL UP0, P1 ;  /* 0x0000000000ff7886 */ /* 0x000fe20000800000 */
[----:B------:R-:W-:Y:S01]  /*6100*/  @!P1 R2UR UR5, R0 ;  /* 0x00000000000592ca */ /* 0x000fe200000e0000 */
[----:B------:R-:W-:Y:S01]  /*6110*/  UMOV UR44, UR30 ;  /* 0x0000001e002c7c82 */ /* 0x000fe20008000000 */
[----:B------:R-:W-:Y:S02]  /*6120*/  R2UR UR32, R93 ;  /* 0x000000005d2072ca */ /* 0x000fe400000e0000 */
[----:B------:R-:W-:Y:S01]  /*6130*/  @!UP0 UIADD3 UR19, UPT, UPT, UR27, 0x40, URZ ;  /* 0x000000401b138890 */ /* 0x000fe2000fffe0ff */
[----:B------:R-:W-:Y:S01]  /*6140*/  R2UR UR28, R94 ;  /* 0x000000005e1c72ca */ /* 0x000fe200000e0000 */
[----:B------:R-:W-:Y:S01]  /*6150*/  @!UP0 UIADD3 UR10, UPT, UPT, UR26, 0x30, URZ ;  /* 0x000000301a0a8890 */ /* 0x000fe2000fffe0ff */
[----:B------:R-:W-:Y:S01]  /*6160*/  IMAD.U32 R10, RZ, RZ, UR6 ;  /* 0x00000006ff0a7e24 */ /* 0x000fe2000f8e00ff */
[----:B------:R-:W-:Y:S03]  /*6170*/  ISETP.NE.AND P0, PT, R14, 0x2, PT ;  /* 0x000000020e00780c */ /* 0x000fe60003f05270 */
[----:B------:R-:W-:Y:S01]  /*6180*/  UMOV UR11, UR19 ;  /* 0x00000013000b7c82 */ /* 0x000fe20008000000 */
[----:B------:R-:W-:Y:S01]  /*6190*/  @!P1 R2UR UR6, R10 ;  /* 0x000000000a0692ca */ /* 0x000fe200000e0000 */
[----:B------:R-:W-:Y:S01]  /*61a0*/  IMAD.U32 R11, RZ, RZ, UR5 ;  /* 0x00000005ff0b7e24 */ /* 0x000fe2000f8e00ff */
[----:B------:R-:W-:Y:S01]  /*61b0*/  @!UP0 ULEA UR5, UR21, UR29, 0xc ;  /* 0x0000001d15058291 */ /* 0x000fe2000f8e60ff */
[----:B------:R-:W-:Y:S02]  /*61c0*/  SEL R0, RZ, 0x1, P0 ;  /* 0x00000001ff007807 */ /* 0x000fe40000000000 */
[----:B------:R-:W-:Y:S01]  /*61d0*/  SEL R14, R14, RZ, P0 ;  /* 0x000000ff0e0e7207 */ /* 0x000fe20000000000 */
[----:B------:R-:W-:Y:S01]  /*61e0*/  @!UP0 UIADD3 UR16, UPT, UPT, UR5, 0x200, URZ ;  /* 0x0000020005108890 */ /* 0x000fe2000fffe0ff */
[----:B------:R-:W-:Y:S01]  /*61f0*/  @!P1 R2UR UR7, R11 ;  /* 0x000000000b0792ca */ /* 0x000fe200000e0000 */
[----:B------:R-:W-:Y:S01]  /*6200*/  @!UP0 UIADD3 UR8, UPT, UPT, UR5, 0xa00, URZ ;  /* 0x00000a0005088890 */ /* 0x000fe2000fffe0ff */
[----:B------:R-:W-:Y:S01]  /*6210*/  LOP3.LUT R13, R13, R0, RZ, 0x3c, !PT ;  /* 0x000000000d0d7212 */ /* 0x000fe200078e3cff */
[----:B------:R-:W-:Y:S01]  /*6220*/  VOTEU.ALL UP0, P1 ;  /* 0x0000000000ff7886 */ /* 0x000fe20000800000 */
[----:B-1----:R-:W-:Y:S02]  /*6230*/  UPRMT UR5, UR9, 0x654, UR17 ;  /* 0x0000065409057896 */ /* 0x002fe40008000011 */
[----:B------:R-:W-:Y:S01]  /*6240*/  UIADD3 UR27, UPT, UPT, UR14, UR28, URZ ;  /* 0x0000001c0e1b7290 */ /* 0x000fe2000fffe0ff */
[----:B------:R-:W-:Y:S06]  /*6250*/  UMOV UR9, UR17 ;  /* 0x0000001100097c82 */ /* 0x000fec0008000000 */
[----:B------:R1:W-:Y:S01]  /*6260*/  @!UP0 UTMALDG.3D [UR16], [UR6], desc[UR24] ;  /* 0x00001810060085b4 */ /* 0x0003e20008011000 */
[----:B------:R-:W-:Y:S05]  /*6270*/  VOTEU.ALL UP0, P1 ;  /* 0x0000000000ff7886 */ /* 0x000fea0000800000 */
[----:B------:R2:W-:Y:S01]  /*6280*/  @!UP0 UTMALDG.3D [UR8], [UR6], desc[UR24] ;  /* 0x00001808060085b4 */ /* 0x0005e20008011000 */
[----:B------:R4:W-:Y:S01]  /*6290*/  @!P1 SYNCS.ARRIVE.TRANS64.RED.A0TR RZ, [UR4+0x80], R7 ;  /* 0x00008007ffff99a7 */ /* 0x0009e20008300404 */
[----:B------:R-:W-:Y:S04]  /*62a0*/  UIADD3 UR4, UPT, UPT, UR21, 0x1, URZ ;  /* 0x0000000115047890 */ /* 0x000fe8000fffe0ff */
[----:B------:R-:W-:Y:S01]  /*62b0*/  UISETP.NE.AND UP0, UPT, UR4, 0x3, UPT ;  /* 0x000000030400788c */ /* 0x000fe2000bf05270 */
[----:B------:R-:W-:Y:S03]  /*62c0*/  SYNCS.ARRIVE.TRANS64.RED.A1T0 RZ, [UR5], RZ ;  /* 0x000000ffffff79a7 */ /* 0x000fe60008100405 */
[----:B------:R-:W-:Y:S06]  /*62d0*/  USEL UR5, URZ, 0x1, UP0 ;  /* 0x00000001ff057887 */ /* 0x000fec0008000000 */
[----:B------:R-:W-:Y:S01]  /*62e0*/  LOP3.LUT R15, R9, UR5, RZ, 0x3c, !PT ;  /* 0x00000005090f7c12 */ /* 0x000fe2000f8e3cff */
[----:B-1----:R-:W-:Y:S02]  /*62f0*/  UIADD3 UR20, UPT, UPT, UR13, UR32, URZ ;  /* 0x000000200d147290 */ /* 0x002fe4000fffe0ff */
[----:B--2---:R-:W-:Y:S01]  /*6300*/  USEL UR12, UR4, URZ, UP0 ;  /* 0x000000ff040c7287 */ /* 0x004fe20008000000 */
[----:B------:R-:W-:Y:S11]  /*6310*/  BRA.U UP2, `(.L_x_94) ;  /* 0xffffffed02707547 */ /* 0x000ff6000b83ffff */
[----:B------:R-:W-:Y:S01]  /*6320*/  UIADD3 UR29, UPT, UPT, UR29, 0x98, URZ ;  /* 0x000000981d1d7890 */ /* 0x000fe2000fffe0ff */
[----:B------:R-:W-:-:S03]  /*6330*/  SHF.L.U32 R2, R15, 0x1f, RZ ;  /* 0x0000001f0f027819 */ /* 0x000fc600000006ff */
[----:B------:R-:W-:-:S09]  /*6340*/  ULEA UR4, UR12, UR29, 0x3 ;  /* 0x0000001d0c047291 */ /* 0x000fd2000f8e18ff */
[----:B------:R-:W1:Y:S02]  /*6350*/  SYNCS.PHASECHK.TRANS64.TRYWAIT P0, [UR4], R2 ;  /* 0x00000002ff0075a7 */ /* 0x000e640008001104 */
[----:B-1----:R-:W-:Y:S05]  /*6360*/  @!P0 BRA `(.L_x_95) ;  /* 0x0000005c00748947 */ /* 0x002fea0003800000 */
.L_x_203:
        /* <DEDUP_REMOVED lines=9> */
.L_x_205:
[----:B------:R-:W-:-:S04]  /*6400*/  UIADD3 UR4, UPT, UPT, UR4, 0x1, URZ ;  /* 0x0000000104047890 */ /* 0x000fc8000fffe0ff */
[----:B------:R-:W-:-:S04]  /*6410*/  UISETP.NE.AND UP0, UPT, UR4, 0x3, UPT ;  /* 0x000000030400788c */ /* 0x000fc8000bf05270 */
[----:B------:R-:W-:Y:S02]  /*6420*/  USEL UR5, URZ, 0x1, UP0 ;  /* 0x00000001ff057887 */ /* 0x000fe40008000000 */
[----:B------:R-:W-:-:S04]  /*6430*/  USEL UR4, UR4, URZ, UP0 ;  /* 0x000000ff04047287 */ /* 0x000fc80008000000 */
[----:B------:R-:W-:Y:S01]  /*6440*/  ULEA UR4, UR4, UR29, 0x3 ;  /* 0x0000001d04047291 */ /* 0x000fe2000f8e18ff */
[----:B-1----:R-:W-:-:S04]  /*6450*/  LOP3.LUT R2, R15, UR5, RZ, 0x3c, !PT ;  /* 0x000000050f027c12 */ /* 0x002fc8000f8e3cff */
[----:B------:R-:W-:Y:S01]  /*6460*/  SHF.L.U32 R2, R2, 0x1f, RZ ;  /* 0x0000001f02027819 */ /* 0x000fe200000006ff */
[----:B------:R-:W-:-:S07]  /*6470*/  IMAD.U32 R0, RZ, RZ, UR4 ;  /* 0x00000004ff007e24 */ /* 0x000fce000f8e00ff */
.L_x_97:
[----:B-1----:R1:W2:Y:S02]  /*6480*/  SYNCS.PHASECHK.TRANS64.TRYWAIT P0, [R0+URZ], R2 ;  /* 0x00000002000075a7 */ /* 0x0022a400080011ff */
[----:B--2---:R-:W-:Y:S05]  /*6490*/  @!P0 NANOSLEEP.SYNCS 0x989680 ;  /* 0x009896800000895d */ /* 0x004fea0003900000 */
[----:B------:R-:W2:Y:S02]  /*64a0*/  @!P0 SYNCS.PHASECHK.TRANS64 P0, [R0+URZ], R2 ;  /* 0x00000002000085a7 */ /* 0x000ea400080010ff */
[----:B--2---:R-:W-:Y:S05]  /*64b0*/  @P0 EXIT ;  /* 0x000000000000094d */ /* 0x004fea0003800000 */
[----:B------:R-:W-:Y:S05]  /*64c0*/  BRA `(.L_x_97) ;  /* 0xfffffffc00ec7947 */ /* 0x000fea000383ffff */
.L_x_83:
[----:B------:R-:W-:-:S06]  /*64d0*/  UISETP.GE.AND UP0, UPT, UR21, 0x4, UPT ;  /* 0x000000041500788c */ /* 0x000fcc000bf06270 */
[----:B------:R-:W-:-:S13]  /*64e0*/  PLOP3.LUT P0, PT, PT, PT, UP0, 0x80, 0x8 ;  /* 0x000000000008781c */ /* 0x000fda0003f0f008 */
[----:B------:R-:W-:Y:S05]  /*64f0*/  @!P0 EXIT ;  /* 0x000000000000894d */ /* 0x000fea0003800000 */
[----:B------:R-:W1:Y:S08]  /*6500*/  S2UR UR4, SR_CgaCtaId ;  /* 0x00000000000479c3 */ /* 0x000e700000008800 */
[----:B------:R-:W-:Y:S01]  /*6510*/  BAR.SYNC.DEFER_BLOCKING 0x6, 0xa0 ;  /* 0x0182800000007b1d */ /* 0x000fe20000010000 */
[C---:B------:R-:W-:Y:S01]  /*6520*/  IMAD.SHL.U32 R87, R85.reuse, 0x10, RZ ;  /* 0x0000001055577824 */ /* 0x040fe200078e00ff */
[----:B------:R-:W-:Y:S01]  /*6530*/  LOP3.LUT R88, R90, 0x3, RZ, 0xc0, !PT ;  /* 0x000000035a587812 */ /* 0x000fe200078ec0ff */
[C---:B------:R-:W-:Y:S01]  /*6540*/  IMAD.SHL.U32 R86, R85.reuse, 0x2, RZ ;  /* 0x0000000255567824 */ /* 0x040fe200078e00ff */
[----:B------:R-:W-:Y:S01]  /*6550*/  CS2R R82, SRZ ;  /* 0x0000000000527805 */ /* 0x000fe2000001ff00 */
[----:B------:R-:W-:Y:S01]  /*6560*/  IMAD.U32 R85, R85, 0x10000, RZ ;  /* 0x0001000055557824 */ /* 0x000fe200078e00ff */
[----:B------:R-:W-:-:S02]  /*6570*/  UMOV UR43, 0x400 ;  /* 0x00000400002b7882 */ /* 0x000fc40000000000 */
[----:B------:R-:W2:Y:S01]  /*6580*/  LDC.64 R76, c[0x0][0xc88] ;  /* 0x00032200ff4c7b82 */ /* 0x000ea20000000a00 */
[----:B------:R-:W-:Y:S01]  /*6590*/  IMAD.SHL.U32 R4, R90, 0x200, RZ ;  /* 0x000002005a047824 */ /* 0x000fe200078e00ff */
[C---:B------:R-:W-:Y:S01]  /*65a0*/  LOP3.LUT R6, R87.reuse, 0x40, RZ, 0xc0, !PT ;  /* 0x0000004057067812 */ /* 0x040fe200078ec0ff */
[----:B------:R-:W-:Y:S01]  /*65b0*/  IMAD.MOV.U32 R84, RZ, RZ, RZ ;  /* 0x000000ffff547224 */ /* 0x000fe200078e00ff */
[----:B------:R-:W-:Y:S01]  /*65c0*/  LOP3.LUT R5, R87, 0x1b0, RZ, 0xc0, !PT ;  /* 0x000001b057057812 */ /* 0x000fe200078ec0ff */
[----:B------:R-:W-:Y:S01]  /*65d0*/  IMAD.MOV.U32 R81, RZ, RZ, RZ ;  /* 0x000000ffff517224 */ /* 0x000fe200078e00ff */
[----:B------:R-:W-:Y:S01]  /*65e0*/  LOP3.LUT R85, R85, 0x200000, RZ, 0xc0, !PT ;  /* 0x0020000055557812 */ /* 0x000fe200078ec0ff */
[----:B------:R-:W3:Y:S01]  /*65f0*/  LDCU UR42, c[0x0][0xf0c] ;  /* 0x0001e180ff2a77ac */ /* 0x000ee20008000800 */
[----:B------:R-:W4:Y:S01]  /*6600*/  LDC.64 R78, c[0x0][0xc90] ;  /* 0x00032400ff4e7b82 */ /* 0x000f220000000a00 */
[----:B------:R-:W-:Y:S02]  /*6610*/  LOP3.LUT P0, RZ, R87, 0x40, RZ, 0xc0, !PT ;  /* 0x0000004057ff7812 */ /* 0x000fe4000780c0ff */
[----:B------:R-:W-:Y:S01]  /*6620*/  LOP3.LUT R86, R6, 0x8, R86, 0xf8, !PT ;  /* 0x0000000806567812 */ /* 0x000fe200078ef856 */
[----:B------:R-:W2:Y:S01]  /*6630*/  LDCU UR38, c[0x0][0xf30] ;  /* 0x0001e600ff2677ac */ /* 0x000ea20008000800 */
[----:B------:R-:W-:Y:S01]  /*6640*/  LOP3.LUT R4, R5, 0x200, R4, 0xf8, !PT ;  /* 0x0000020005047812 */ /* 0x000fe200078ef804 */
[----:B-1----:R-:W-:-:S02]  /*6650*/  ULEA UR43, UR4, UR43, 0x18 ;  /* 0x0000002b042b7291 */ /* 0x002fc4000f8ec0ff */
[----:B------:R-:W1:Y:S01]  /*6660*/  LDC.64 R74, c[0x0][0xcb0] ;  /* 0x00032c00ff4a7b82 */ /* 0x000e620000000a00 */
[----:B------:R-:W3:Y:S01]  /*6670*/  LDCU UR4, c[0x0][0x370] ;  /* 0x00006e00ff0477ac */ /* 0x000ee20008000800 */
[----:B------:R-:W-:Y:S01]  /*6680*/  LOP3.LUT R86, R4, R86, RZ, 0xfc, !PT ;  /* 0x0000005604567212 */ /* 0x000fe200078efcff */
[----:B------:R-:W1:Y:S04]  /*6690*/  LDCU.64 UR58, c[0x0][0xc88] ;  /* 0x00019100ff3a77ac */ /* 0x000e680008000a00 */
[----:B------:R-:W2:Y:S01]  /*66a0*/  LDS R0, [UR43+0x150] ;  /* 0x0001502bff007984 */ /* 0x000ea20008000800 */
[----:B------:R-:W1:Y:S01]  /*66b0*/  LDC.64 R72, c[0x0][0xca8] ;  /* 0x00032a00ff487b82 */ /* 0x000e620000000a00 */
[----:B------:R-:W1:Y:S01]  /*66c0*/  LDCU.64 UR40, c[0x0][0xf28] ;  /* 0x0001e500ff2877ac */ /* 0x000e620008000a00 */
[----:B------:R-:W1:Y:S01]  /*66d0*/  LDCU.128 UR60, c[0x0][0xf10] ;  /* 0x0001e200ff3c77ac */ /* 0x000e620008000c00 */
[----:B------:R-:W-:Y:S01]  /*66e0*/  UMOV UR57, 0x1 ;  /* 0x0000000100397882 */ /* 0x000fe20000000000 */
[----:B---3--:R-:W-:Y:S01]  /*66f0*/  IMAD.U32 R92, RZ, RZ, UR4 ;  /* 0x00000004ff5c7e24 */ /* 0x008fe2000f8e00ff */
[----:B------:R-:W3:Y:S01]  /*6700*/  LDCU UR4, c[0x0][0x374] ;  /* 0x00006e80ff0477ac */ /* 0x000ee20008000800 */
[----:B------:R-:W-:Y:S01]  /*6710*/  UMOV UR45, URZ ;  /* 0x000000ff002d7c82 */ /* 0x000fe20008000000 */
[----:B------:R-:W-:Y:S01]  /*6720*/  UMOV UR56, URZ ;  /* 0x000000ff00387c82 */ /* 0x000fe20008000000 */
[----:B------:R-:W-:Y:S01]  /*6730*/  UMOV UR52, URZ ;  /* 0x000000ff00347c82 */ /* 0x000fe20008000000 */
[----:B---3--:R-:W-:Y:S01]  /*6740*/  IMAD.U32 R91, RZ, RZ, UR4 ;  /* 0x00000004ff5b7e24 */ /* 0x008fe2000f8e00ff */
[----:B------:R-:W-:Y:S01]  /*6750*/  UIADD3 UR4, UPT, UPT, UR43, 0x200, URZ ;  /* 0x000002002b047890 */ /* 0x000fe2000fffe0ff */
[----:B--2---:R-:W-:Y:S01]  /*6760*/  IMAD.IADD R85, R0, 0x1, R85 ;  /* 0x0000000100557824 */ /* 0x004fe200078e0255 */
[----:B------:R-:W-:-:S04]  /*6770*/  P2R R0, PR, RZ, 0x1 ;  /* 0x00000001ff007803 */ /* 0x000fc80000000000 */
[----:B----4-:R-:W-:-:S07]  /*6780*/  IMAD.U32 R0, RZ, RZ, UR4 ;  /* 0x00000004ff007e24 */ /* 0x010fce000f8e00ff */
.L_x_156:
[C---:B------:R-:W-:Y:S02]  /*6790*/  LEA R0, R81.reuse, UR43, 0x3 ;  /* 0x0000002b51007c11 */ /* 0x040fe4000f8e18ff */
[----:B------:R-:W-:Y:S02]  /*67a0*/  SHF.L.U32 R2, R82, 0x1f, RZ ;  /* 0x0000001f52027819 */ /* 0x000fe400000006ff */
[----:B------:R-:W-:Y:S02]  /*67b0*/  LEA R4, R81, UR43, 0x4 ;  /* 0x0000002b51047c11 */ /* 0x000fe4000f8e20ff */
[----:B------:R-:W2:Y:S02]  /*67c0*/  SYNCS.PHASECHK.TRANS64.TRYWAIT P0, [R0+URZ+0xc0], R2 ;  /* 0x0000c002000075a7 */ /* 0x000ea400080011ff */
[----:B-12---:R-:W-:Y:S05]  /*67d0*/  @!P0 BRA `(.L_x_98) ;  /* 0x0000005800888947 */ /* 0x006fea0003800000 */
.L_x_206:
[----:B------:R-:W-:Y:S01]  /*67e0*/  R2UR UR7, R95 ;  /* 0x000000005f0772ca */ /* 0x000fe200000e0000 */
[----:B------:R-:W3:Y:S01]  /*67f0*/  LDS.128 R4, [R4+0x130] ;  /* 0x0001300004047984 */ /* 0x000ee20000000c00 */
[----:B--2---:R-:W-:Y:S01]  /*6800*/  VIADD R0, R0, 0xd0 ;  /* 0x000000d000007836 */ /* 0x004fe20000000000 */
[----:B------:R-:W-:Y:S04]  /*6810*/  UISETP.GE.AND UP0, UPT, UR39, 0x1, UPT ;  /* 0x000000012700788c */ /* 0x000fe8000bf06270 */
[----:B------:R-:W-:Y:S01]  /*6820*/  PRMT R0, RZ, 0x654, R0 ;  /* 0x00000654ff007816 */ /* 0x000fe20000000000 */
[----:B------:R-:W-:Y:S01]  /*6830*/  @!PT LDS RZ, [RZ] ;  /* 0x00000000fffff984 */ /* 0x000fe20000000800 */
[----:B------:R-:W-:Y:S01]  /*6840*/  @!PT LDS RZ, [RZ] ;  /* 0x00000000fffff984 */ /* 0x000fe20000000800 */
[----:B------:R-:W-:Y:S01]  /*6850*/  @!PT LDS RZ, [RZ] ;  /* 0x00000000fffff984 */ /* 0x000fe20000000800 */
[----:B------:R-:W-:Y:S01]  /*6860*/  @!PT LDS RZ, [RZ] ;  /* 0x00000000fffff984 */ /* 0x000fe20000000800 */
[----:B------:R2:W-:Y:S06]  /*6870*/  MEMBAR.ALL.CTA ;  /* 0x0000000000007992 */ /* 0x0005ec0000008000 */
[----:B--2---:R-:W2:Y:S02]  /*6880*/  FENCE.VIEW.ASYNC.S ;  /* 0x00000000000073c6 */ /* 0x004ea40000000000 */
[----:B--2---:R2:W-:Y:S01]  /*6890*/  SYNCS.ARRIVE.TRANS64.RED.A1T0 RZ, [R0+URZ], RZ ;  /* 0x000000ff00ff79a7 */ /* 0x0045e200081004ff */
[----:B---3--:R-:W-:Y:S11]  /*68a0*/  LOP3.LUT P0, RZ, R6, 0x1, RZ, 0xc0, !PT ;  /* 0x0000000106ff7812 */ /* 0x008ff6000780c0ff */
[----:B------:R-:W-:Y:S02]  /*68b0*/  @!UPT UIADD3 URZ, UPT, UPT, URZ, URZ, URZ ;  /* 0x000000fffffff290 */ /* 0x000fe4000fffe0ff */
[----:B------:R-:W-:Y:S01]  /*68c0*/  VOTEU.ANY UP1, P0 ;  /* 0x0000000000ff7886 */ /* 0x000fe20000020100 */
[----:B------:R-:W-:Y:S01]  /*68d0*/  PLOP3.LUT P0, PT, PT, PT, UP1, 0x80, 0x8 ;  /* 0x000000000008781c */ /* 0x000fe20003f0f018 */
[----:B------:R-:W-:Y:S06]  /*68e0*/  UP2UR UR4, UPR, URZ, 0x2 ;  /* 0x00000002ff047883 */ /* 0x000fec0008000000 */
[----:B------:R-:W-:Y:S06]  /*68f0*/  IMAD.U32 R96, RZ, RZ, UR4 ;  /* 0x00000004ff607e24 */ /* 0x000fec000f8e00ff */
[----:B------:R-:W-:Y:S02]  /*6900*/  @P0 SHF.R.U32.HI R2, RZ, 0x10, R5 ;  /* 0x00000010ff020819 */ /* 0x000fe40000011605 */
[----:B------:R-:W-:Y:S02]  /*6910*/  @P0 MOV R3, R4 ;  /* 0x0000000400030202 */ /* 0x000fe40000000f00 */
[----:B------:R-:W-:Y:S02]  /*6920*/  @P0 R2UR UR4, R2 ;  /* 0x00000000020402ca */ /* 0x000fe400000e0000 */
[----:B------:R-:W-:Y:S02]  /*6930*/  @P0 LOP3.LUT R4, R5, 0xffff, RZ, 0xc0, !PT ;  /* 0x0000ffff05040812 */ /* 0x000fe400078ec0ff */
[----:B------:R-:W-:Y:S02]  /*6940*/  @P0 R2UR UR6, R3 ;  /* 0x00000000030602ca */ /* 0x000fe400000e0000 */
[----:B------:R-:W-:Y:S07]  /*6950*/  @P0 R2UR UR5, R4 ;  /* 0x00000000040502ca */ /* 0x000fee00000e0000 */
[----:B------:R-:W-:Y:S02]  /*6960*/  @UP1 UMOV UR7, UR4 ;  /* 0x0000000400071c82 */ /* 0x000fe40008000000 */
[----:B------:R-:W-:Y:S02]  /*6970*/  IMAD.U32 R95, RZ, RZ, UR7 ;  /* 0x00000007ff5f7e24 */ /* 0x000fe4000f8e00ff */
[----:B------:R-:W-:Y:S02]  /*6980*/  @UP1 UMOV UR37, UR6 ;  /* 0x0000000600251c82 */ /* 0x000fe40008000000 */
[----:B------:R-:W-:Y:S01]  /*6990*/  @UP1 UMOV UR36, UR5 ;  /* 0x0000000500241c82 */ /* 0x000fe20008000000 */
[----:B--2---:R-:W-:Y:S05]  /*69a0*/  BRA.U !UP0, `(.L_x_99) ;  /* 0x0000000108d47547 */ /* 0x004fea000b800000 */
[----:B------:R-:W2:Y:S01]  /*69b0*/  LDCU UR13, c[0x0][0xf20] ;  /* 0x0001e400ff0d77ac */ /* 0x000ea20008000800 */
[----:B------:R-:W-:Y:S02]  /*69c0*/  R2UR UR14, R91 ;  /* 0x000000005b0e72ca */ /* 0x000fe400000e0000 */
[----:B------:R-:W-:Y:S01]  /*69d0*/  R2UR UR12, R92 ;  /* 0x000000005c0c72ca */ /* 0x000fe200000e0000 */
[----:B-1----:R-:W-:Y:S02]  /*69e0*/  UISETP.NE.AND UP0, UPT, UR62, 0x1, UPT ;  /* 0x000000013e00788c */ /* 0x002fe4000bf05270 */
[----:B------:R-:W-:Y:S02]  /*69f0*/  UIMAD.WIDE.U32 UR8, UR36, UR63, URZ ;  /* 0x0000003f240872a5 */ /* 0x000fe4000f8e00ff */
[----:B------:R-:W-:Y:S02]  /*6a00*/  UISETP.NE.AND UP1, UPT, UR42, 0x1, UPT ;  /* 0x000000012a00788c */ /* 0x000fe4000bf25270 */
[----:B------:R-:W-:Y:S02]  /*6a10*/  UIMAD.WIDE.U32 UR10, UR37, UR60, URZ ;  /* 0x0000003c250a72a5 */ /* 0x000fe4000f8e00ff */
[----:B------:R-:W-:Y:S02]  /*6a20*/  UISETP.NE.AND UP2, UPT, UR39, 0x1, UPT ;  /* 0x000000012700788c */ /* 0x000fe4000bf45270 */
[----:B------:R-:W-:Y:S02]  /*6a30*/  UIMAD.WIDE.U32 UR4, UR14, UR63, URZ ;  /* 0x0000003f0e0472a5 */ /* 0x000fe4000f8e00ff */
[----:B------:R-:W-:Y:S05]  /*6a40*/  UIMAD.WIDE.U32 UR6, UR12, UR60, URZ ;  /* 0x0000003c0c0672a5 */ /* 0x000fea000f8e00ff */
[----:B------:R-:W-:Y:S02]  /*6a50*/  UMOV UR4, UR5 ;  /* 0x0000000500047c82 */ /* 0x000fe40008000000 */
[----:B--2---:R-:W-:Y:S03]  /*6a60*/  USHF.R.U32.HI UR5, URZ, UR13, UR4 ;  /* 0x0000000dff057299 */ /* 0x004fe60008011604 */
[----:B------:R-:W-:Y:S02]  /*6a70*/  UMOV UR4, UR7 ;  /* 0x0000000700047c82 */ /* 0x000fe40008000000 */
[----:B------:R-:W-:Y:S02]  /*6a80*/  USHF.R.U32.HI UR7, URZ, UR61, UR4 ;  /* 0x0000003dff077299 */ /* 0x000fe40008011604 */
[----:B------:R-:W-:Y:S02]  /*6a90*/  USEL UR4, UR14, UR5, !UP0 ;  /* 0x000000050e047287 */ /* 0x000fe4000c000000 */
[----:B------:R-:W-:Y:S01]  /*6aa0*/  USEL UR7, UR12, UR7, !UP1 ;  /* 0x000000070c077287 */ /* 0x000fe2000c800000 */
[----:B------:R-:W-:Y:S01]  /*6ab0*/  UMOV UR5, UR9 ;  /* 0x0000000900057c82 */ /* 0x000fe20008000000 */
[----:B------:R-:W-:Y:S02]  /*6ac0*/  UIMAD.WIDE.U32 UR8, UR4, UR40, URZ ;  /* 0x00000028040872a5 */ /* 0x000fe4000f8e00ff */
[----:B------:R-:W-:Y:S03]  /*6ad0*/  USHF.R.U32.HI UR6, URZ, UR13, UR5 ;  /* 0x0000000dff067299 */ /* 0x000fe60008011605 */
[----:B------:R-:W-:Y:S01]  /*6ae0*/  UMOV UR5, UR11 ;  /* 0x0000000b00057c82 */ /* 0x000fe20008000000 */
[----:B------:R-:W-:Y:S02]  /*6af0*/  UIMAD.WIDE.U32 UR10, UR7, UR40, URZ ;  /* 0x00000028070a72a5 */ /* 0x000fe4000f8e00ff */
[----:B------:R-:W-:Y:S02]  /*6b00*/  USEL UR6, UR36, UR6, !UP0 ;  /* 0x0000000624067287 */ /* 0x000fe4000c000000 */
[----:B------:R-:W-:Y:S01]  /*6b10*/  USHF.R.U32.HI UR5, URZ, UR61, UR5 ;  /* 0x0000003dff057299 */ /* 0x000fe20008011605 */
[----:B------:R-:W-:Y:S02]  /*6b20*/  UMOV UR8, UR9 ;  /* 0x0000000900087c82 */ /* 0x000fe40008000000 */
[----:B------:R-:W-:Y:S01]  /*6b30*/  UMOV UR10, UR11 ;  /* 0x0000000b000a7c82 */ /* 0x000fe20008000000 */
[----:B------:R-:W-:Y:S02]  /*6b40*/  @UP2 USHF.R.U32.HI UR4, URZ, UR41, UR8 ;  /* 0x00000029ff042299 */ /* 0x000fe40008011608 */
[----:B------:R-:W-:Y:S02]  /*6b50*/  @UP2 USHF.R.U32.HI UR7, URZ, UR41, UR10 ;  /* 0x00000029ff072299 */ /* 0x000fe4000801160a */
[----:B------:R-:W-:Y:S02]  /*6b60*/  UIMAD UR4, UR39, UR4, URZ ;  /* 0x00000004270472a4 */ /* 0x000fe4000f8e02ff */
[----:B------:R-:W-:Y:S02]  /*6b70*/  UIMAD.WIDE.U32 UR10, UR6, UR40, URZ ;  /* 0x00000028060a72a5 */ /* 0x000fe4000f8e00ff */
[----:B------:R-:W-:Y:S02]  /*6b80*/  USEL UR5, UR37, UR5, !UP1 ;  /* 0x0000000525057287 */ /* 0x000fe4000c800000 */
[----:B------:R-:W-:Y:S02]  /*6b90*/  UIMAD UR8, UR39, UR7, URZ ;  /* 0x00000007270872a4 */ /* 0x000fe4000f8e02ff */
[----:B------:R-:W-:Y:S03]  /*6ba0*/  UISETP.GE.AND UP0, UPT, UR6, UR4, UPT ;  /* 0x000000040600728c */ /* 0x000fe6000bf06270 */
[----:B------:R-:W-:Y:S01]  /*6bb0*/  UMOV UR4, UR11 ;  /* 0x0000000b00047c82 */ /* 0x000fe20008000000 */
[----:B------:R-:W-:Y:S02]  /*6bc0*/  UISETP.GE.OR UP0, UPT, UR5, UR8, UP0 ;  /* 0x000000080500728c */ /* 0x000fe40008706670 */
[----:B------:R-:W-:Y:S02]  /*6bd0*/  USHF.R.U32.HI UR4, URZ, UR41, UR4 ;  /* 0x00000029ff047299 */ /* 0x000fe40008011604 */
[----:B------:R-:W-:Y:S02]  /*6be0*/  UIMAD.WIDE.U32 UR8, UR5, UR40, URZ ;  /* 0x00000028050872a5 */ /* 0x000fe4000f8e00ff */
[----:B------:R-:W-:Y:S02]  /*6bf0*/  USEL UR11, UR6, UR4, !UP2 ;  /* 0x00000004060b7287 */ /* 0x000fe4000d000000 */
[----:B------:R-:W-:Y:S02]  /*6c00*/  UIADD3 UR8, UPT, UPT, -UR5, URZ, URZ ;  /* 0x000000ff05087290 */ /* 0x000fe4000fffe1ff */
[----:B------:R-:W-:Y:S01]  /*6c10*/  UIADD3 UR10, UPT, UPT, -UR11, URZ, URZ ;  /* 0x000000ff0b0a7290 */ /* 0x000fe2000fffe1ff */
[----:B------:R-:W-:Y:S01]  /*6c20*/  @!UP0 UMOV UR4, UR9 ;  /* 0x0000000900048c82 */ /* 0x000fe20008000000 */
[----:B------:R-:W-:Y:S02]  /*6c30*/  UIADD3 UR9, UPT, UPT, -UR6, URZ, URZ ;  /* 0x000000ff06097290 */ /* 0x000fe4000fffe1ff */
[----:B------:R-:W-:Y:S02]  /*6c40*/  @!UP0 USHF.R.U32.HI UR4, URZ, UR41, UR4 ;  /* 0x00000029ff048299 */ /* 0x000fe40008011604 */
[----:B------:R-:W-:Y:S02]  /*6c50*/  UIMAD UR10, UR39, UR10, UR6 ;  /* 0x0000000a270a72a4 */ /* 0x000fe4000f8e0206 */
[----:B------:R-:W-:Y:S04]  /*6c60*/  @!UP0 USEL UR4, UR5, UR4, !UP2 ;  /* 0x0000000405048287 */ /* 0x000fe8000d000000 */
[----:B------:R-:W-:Y:S02]  /*6c70*/  @!UP0 UIMAD UR10, UR7, UR10, UR4 ;  /* 0x0000000a070a82a4 */ /* 0x000fe4000f8e0204 */
[----:B------:R-:W-:Y:S02]  /*6c80*/  @!UP0 UIADD3 UR11, UPT, UPT, UR11, -UR4, URZ ;  /* 0x800000040b0b8290 */ /* 0x000fe4000fffe0ff */
[----:B------:R-:W-:Y:S02]  /*6c90*/  UIMAD UR7, UR42, UR8, UR37 ;  /* 0x000000082a0772a4 */ /* 0x000fe4000f8e0225 */
[----:B------:R-:W-:Y:S02]  /*6ca0*/  @!UP0 UIMAD UR6, UR11, UR39, UR5 ;  /* 0x000000270b0682a4 */ /* 0x000fe4000f8e0205 */
[----:B------:R-:W-:Y:S01]  /*6cb0*/  UIMAD UR4, UR62, UR9, UR36 ;  /* 0x000000093e0472a4 */ /* 0x000fe2000f8e0224 */
[----:B------:R-:W-:Y:S02]  /*6cc0*/  @!UP0 UMOV UR5, UR10 ;  /* 0x0000000a00058c82 */ /* 0x000fe40008000000 */
[----:B------:R-:W-:Y:S02]  /*6cd0*/  UIMAD UR37, UR5, UR42, UR7 ;  /* 0x0000002a052572a4 */ /* 0x000fe4000f8e0207 */
[----:B------:R-:W-:Y:S11]  /*6ce0*/  UIMAD UR36, UR6, UR62, UR4 ;  /* 0x0000003e062472a4 */ /* 0x000ff6000f8e0204 */
[----:B------:R-:W-:Y:S01]  /*6cf0*/  @!UPT UIADD3 URZ, UPT, UPT, URZ, URZ, URZ ;  /* 0x000000fffffff290 */ /* 0x000fe2000fffe0ff */
.L_x_99:
[----:B------:R-:W-:Y:S01]  /*6d00*/  UISETP.NE.AND UP0, UPT, UR38, 0x1, UPT ;  /* 0x000000012600788c */ /* 0x000fe2000bf05270 */
[----:B------:R-:W-:Y:S01]  /*6d10*/  IADD3 R81, PT, PT, R81, 0x1, RZ ;  /* 0x0000000151517810 */ /* 0x000fe20007ffe0ff */
[----:B------:R-:W-:Y:S02]  /*6d20*/  UIADD3 UR11, UPT, UPT, UR43, 0x200, URZ ;  /* 0x000002002b0b7890 */ /* 0x000fe4000fffe0ff */
[----:B------:R-:W-:Y:S02]  /*6d30*/  USHF.L.U32 UR50, UR27, 0x7, URZ ;  /* 0x000000071b327899 */ /* 0x000fe400080006ff */
[----:B------:R-:W-:Y:S05]  /*6d40*/  USHF.L.U32 UR49, UR20, 0x6, URZ ;  /* 0x0000000614317899 */ /* 0x000fea00080006ff */
[----:B------:R-:W2:Y:S01]  /*6d50*/  @!UP0 LDCU.128 UR12, c[0x0][0xf10] ;  /* 0x0001e200ff0c87ac */ /* 0x000ea20008000c00 */
[----:B------:R-:W3:Y:S01]  /*6d60*/  @!UP0 LDCU UR5, c[0x0][0xf0c] ;  /* 0x0001e180ff0587ac */ /* 0x000ee20008000800 */
[----:B------:R-:W4:Y:S01]  /*6d70*/  @!UP0 LDCU UR10, c[0x0][0xf20] ;  /* 0x0001e400ff0a87ac */ /* 0x000f220008000800 */
[----:B--2---:R-:W-:Y:S02]  /*6d80*/  UIMAD.WIDE.U32 UR8, UR37, UR12, URZ ;  /* 0x0000000c250872a5 */ /* 0x004fe4000f8e00ff */
[----:B------:R-:W-:Y:S02]  /*6d90*/  UIMAD.WIDE.U32 UR6, UR36, UR15, URZ ;  /* 0x0000000f240672a5 */ /* 0x000fe4000f8e00ff */
[----:B------:R-:W-:Y:S03]  /*6da0*/  @!UP0 UISETP.NE.AND UP1, UPT, UR14, 0x1, UPT ;  /* 0x000000010e00888c */ /* 0x000fe6000bf25270 */
[----:B------:R-:W-:Y:S01]  /*6db0*/  @!UP0 UMOV UR4, UR9 ;  /* 0x0000000900048c82 */ /* 0x000fe20008000000 */
[----:B---3--:R-:W-:Y:S02]  /*6dc0*/  @!UP0 UISETP.NE.AND UP2, UPT, UR5, 0x1, UPT ;  /* 0x000000010500888c */ /* 0x008fe4000bf45270 */
[----:B------:R-:W-:Y:S01]  /*6dd0*/  @!UP0 USHF.R.U32.HI UR4, URZ, UR13, UR4 ;  /* 0x0000000dff048299 */ /* 0x000fe20008011604 */
[----:B------:R-:W-:Y:S02]  /*6de0*/  @!UP0 UMOV UR6, UR7 ;  /* 0x0000000700068c82 */ /* 0x000fe40008000000 */
[----:B----4-:R-:W-:Y:S02]  /*6df0*/  @!UP0 USHF.R.U32.HI UR6, URZ, UR10, UR6 ;  /* 0x0000000aff068299 */ /* 0x010fe40008011606 */
[----:B------:R-:W-:Y:S02]  /*6e00*/  @!UP0 USEL UR7, UR37, UR4, !UP2 ;  /* 0x0000000425078287 */ /* 0x000fe4000d000000 */
[----:B------:R-:W-:Y:S04]  /*6e10*/  @!UP0 USEL UR6, UR36, UR6, !UP1 ;  /* 0x0000000624068287 */ /* 0x000fe8000c800000 */
[----:B------:R-:W-:Y:S02]  /*6e20*/  @!UP0 UIADD3 UR4, UPT, UPT, -UR7, UR6, URZ ;  /* 0x0000000607048290 */ /* 0x000fe4000fffe1ff */
[----:B------:R-:W-:Y:S02]  /*6e30*/  @!UP0 UIADD3 UR6, UPT, UPT, UR7, -UR6, URZ ;  /* 0x8000000607068290 */ /* 0x000fe4000fffe0ff */
[----:B------:R-:W-:Y:S02]  /*6e40*/  @!UP0 UIMAD UR37, UR4, UR5, UR37 ;  /* 0x00000005042582a4 */ /* 0x000fe4000f8e0225 */
[----:B------:R-:W-:Y:S02]  /*6e50*/  @!UP0 UIMAD UR36, UR6, UR14, UR36 ;  /* 0x0000000e062482a4 */ /* 0x000fe4000f8e0224 */
[----:B------:R-:W-:Y:S09]  /*6e60*/  ULOP3.LUT UP0, URZ, UR11, 0x90, URZ, 0xc0, !UPT ;  /* 0x000000900bff7892 */ /* 0x000ff2000f80c0ff */
[----:B------:R-:W-:Y:S05]  /*6e70*/  BRA.U !UP0, `(.L_x_100) ;  /* 0x00000001087c7547 */ /* 0x000fea000b800000 */
[----:B------:R-:W2:Y:S01]  /*6e80*/  LDCU.64 UR8, c[0x4][0x80] ;  /* 0x01001000ff0877ac */ /* 0x000ea20008000a00 */
[----:B------:R-:W-:Y:S01]  /*6e90*/  MOV R2, 0x0 ;  /* 0x0000000000027802 */ /* 0x000fe20000000f00 */
[----:B------:R-:W-:Y:S02]  /*6ea0*/  HFMA2 R12, -RZ, RZ, 0, 5.9604644775390625e-08 ;  /* 0x00000001ff0c7431 */ /* 0x000fe400000001ff */
[----:B------:R-:W-:Y:S01]  /*6eb0*/  IMAD.MOV.U32 R8, RZ, RZ, 0x70 ;  /* 0x00000070ff087424 */ /* 0x000fe200078e00ff */
[----:B------:R3:W4:Y:S01]  /*6ec0*/  LDC.64 R14, c[0x4][R2] ;  /* 0x01000000020e7b82 */ /* 0x0007220000000a00 */
[----:B------:R-:W1:Y:S01]  /*6ed0*/  LDCU.64 UR6, c[0x4][0x88] ;  /* 0x01001100ff0677ac */ /* 0x000e620008000a00 */
[----:B------:R-:W-:Y:S01]  /*6ee0*/  IMAD.MOV.U32 R13, RZ, RZ, RZ ;  /* 0x000000ffff0d7224 */ /* 0x000fe200078e00ff */
[----:B------:R-:W1:Y:S01]  /*6ef0*/  LDCU.64 UR4, c[0x4][0x8] ;  /* 0x01000100ff0477ac */ /* 0x000e620008000a00 */
[----:B--2---:R-:W-:Y:S01]  /*6f00*/  MOV R5, UR9 ;  /* 0x0000000900057c02 */ /* 0x004fe20008000f00 */
[----:B------:R-:W-:Y:S01]  /*6f10*/  IMAD.U32 R4, RZ, RZ, UR8 ;  /* 0x00000008ff047e24 */ /* 0x000fe2000f8e00ff */
[----:B-1----:R-:W-:Y:S01]  /*6f20*/  MOV R7, UR7 ;  /* 0x0000000700077c02 */ /* 0x002fe20008000f00 */
[----:B------:R-:W-:Y:S01]  /*6f30*/  IMAD.U32 R6, RZ, RZ, UR6 ;  /* 0x00000006ff067e24 */ /* 0x000fe2000f8e00ff */
[----:B------:R-:W-:Y:S01]  /*6f40*/  MOV R11, UR5 ;  /* 0x00000005000b7c02 */ /* 0x000fe20008000f00 */
[----:B------:R-:W-:Y:S02]  /*6f50*/  IMAD.U32 R10, RZ, RZ, UR4 ;  /* 0x00000004ff0a7e24 */ /* 0x000fe4000f8e00ff */
[----:B------:R-:W-:Y:S07]  /*6f60*/  LEPC R20, `(.L_x_101) ;  /* 0x000000001014794e */ /* 0x000fee0000000000 */
[----:B---345:R-:W-:Y:S05]  /*6f70*/  CALL.ABS.NOINC R14 ;  /* 0x000000000e007343 */ /* 0x038fea0003c00000 */
.L_x_101:
[----:B------:R-:W1:Y:S01]  /*6f80*/  LDCU.64 UR8, c[0x4][0x80] ;  /* 0x01001000ff0877ac */ /* 0x000e620008000a00 */
[----:B------:R-:W2:Y:S01]  /*6f90*/  LDC.64 R2, c[0x4][R2] ;  /* 0x0100000002027b82 */ /* 0x000ea20000000a00 */
[----:B------:R-:W-:Y:S02]  /*6fa0*/  HFMA2 R12, -RZ, RZ, 0, 5.9604644775390625e-08 ;  /* 0x00000001ff0c7431 */ /* 0x000fe400000001ff */
[----:B------:R-:W-:Y:S02]  /*6fb0*/  IMAD.MOV.U32 R8, RZ, RZ, 0x70 ;  /* 0x00000070ff087424 */ /* 0x000fe400078e00ff */
[----:B------:R-:W-:Y:S01]  /*6fc0*/  IMAD.MOV.U32 R13, RZ, RZ, RZ ;  /* 0x000000ffff0d7224 */ /* 0x000fe200078e00ff */
[----:B------:R-:W3:Y:S01]  /*6fd0*/  LDCU.64 UR6, c[0x4][0x88] ;  /* 0x01001100ff0677ac */ /* 0x000ee20008000a00 */
[----:B------:R-:W4:Y:S01]  /*6fe0*/  LDCU.64 UR4, c[0x4][0x8] ;  /* 0x01000100ff0477ac */ /* 0x000f220008000a00 */
[----:B-1----:R-:W-:Y:S02]  /*6ff0*/  MOV R4, UR8 ;  /* 0x0000000800047c02 */ /* 0x002fe40008000f00 */
[----:B------:R-:W-:Y:S02]  /*7000*/  MOV R5, UR9 ;  /* 0x0000000900057c02 */ /* 0x000fe40008000f00 */
[----:B---3--:R-:W-:Y:S01]  /*7010*/  MOV R7, UR7 ;  /* 0x0000000700077c02 */ /* 0x008fe20008000f00 */
[----:B------:R-:W-:Y:S01]  /*7020*/  IMAD.U32 R6, RZ, RZ, UR6 ;  /* 0x00000006ff067e24 */ /* 0x000fe2000f8e00ff */
[----:B----4-:R-:W-:Y:S01]  /*7030*/  MOV R11, UR5 ;  /* 0x00000005000b7c02 */ /* 0x010fe20008000f00 */
[----:B------:R-:W-:Y:S02]  /*7040*/  IMAD.U32 R10, RZ, RZ, UR4 ;  /* 0x00000004ff0a7e24 */ /* 0x000fe4000f8e00ff */
[----:B------:R-:W-:Y:S07]  /*7050*/  LEPC R20, `(.L_x_100) ;  /* 0x000000001014794e */ /* 0x000fee0000000000 */
[----:B--2---:R-:W-:Y:S05]  /*7060*/  CALL.ABS.NOINC R2 ;  /* 0x0000000002007343 */ /* 0x004fea0003c00000 */
.L_x_100:
[----:B-1----:R-:W-:Y:S02]  /*7070*/  ISETP.NE.U32.AND P0, PT, RZ, UR58, PT ;  /* 0x0000003aff007c0c */ /* 0x002fe4000bf05070 */
[C---:B------:R-:W-:Y:S02]  /*7080*/  ISETP.NE.U32.AND P1, PT, R78.reuse, RZ, PT ;  /* 0x000000ff4e00720c */ /* 0x040fe40003f25070 */
[----:B------:R-:W-:Y:S02]  /*7090*/  ISETP.NE.U32.AND P4, PT, R78, RZ, PT ;  /* 0x000000ff4e00720c */ /* 0x000fe40003f85070 */
[----:B------:R-:W-:Y:S02]  /*70a0*/  ISETP.NE.AND.EX P0, PT, RZ, UR59, PT, P0 ;  /* 0x0000003bff007c0c */ /* 0x000fe4000bf05300 */
[C---:B------:R-:W-:Y:S02]  /*70b0*/  ISETP.NE.AND.EX P1, PT, R79.reuse, RZ, PT, P1 ;  /* 0x000000ff4f00720c */ /* 0x040fe40003f25310 */
[----:B------:R-:W-:Y:S02]  /*70c0*/  ISETP.NE.AND.EX P4, PT, R79, RZ, P0, P4 ;  /* 0x000000ff4f00720c */ /* 0x000fe40000785340 */
[----:B------:R-:W-:Y:S02]  /*70d0*/  ISETP.NE.U32.AND P5, PT, R74, RZ, PT ;  /* 0x000000ff4a00720c */ /* 0x000fe40003fa5070 */
[----:B------:R-:W-:Y:S02]  /*70e0*/  ISETP.NE.U32.AND P3, PT, RZ, UR58, PT ;  /* 0x0000003aff007c0c */ /* 0x000fe4000bf65070 */
[----:B------:R-:W-:Y:S02]  /*70f0*/  PLOP3.LUT P2, PT, PT, PT, PT, 0x8, 0x80 ;  /* 0x000000000080781c */ /* 0x000fe40003f4e170 */
[----:B------:R-:W-:Y:S02]  /*7100*/  ISETP.NE.AND.EX P5, PT, R75, RZ, PT, P5 ;  /* 0x000000ff4b00720c */ /* 0x000fe40003fa5350 */
[----:B------:R-:W-:Y:S03]  /*7110*/  ISETP.NE.AND.EX P3, PT, RZ, UR59, PT, P3 ;  /* 0x0000003bff007c0c */ /* 0x000fe6000bf65330 */
[----:B------:R-:W-:Y:S01]  /*7120*/  @!P4 PLOP3.LUT P2, PT, P1, PT, PT, 0x80, 0x8 ;  /* 0x000000000008c81c */ /* 0x000fe20000f4f070 */
[----:B------:R-:W-:Y:S01]  /*7130*/  @!UPT UIADD3 URZ, UPT, UPT, URZ, URZ, URZ ;  /* 0x000000fffffff290 */ /* 0x000fe2000fffe0ff */
[----:B------:R-:W-:Y:S11]  /*7140*/  @!P1 BRA `(.L_x_102) ;  /* 0x0000000000309947 */ /* 0x000ff60003800000 */
[----:B------:R-:W-:Y:S01]  /*7150*/  ISETP.NE.U32.AND P0, PT, R76, RZ, PT ;  /* 0x000000ff4c00720c */ /* 0x000fe20003f05070 */
[----:B------:R-:W1:Y:S01]  /*7160*/  LDCU.64 UR4, c[0x0][0x358] ;  /* 0x00006b00ff0477ac */ /* 0x000e620008000a00 */
[----:B------:R-:W-:Y:S02]  /*7170*/  IMAD.MOV.U32 R89, RZ, RZ, 0x1 ;  /* 0x00000001ff597424 */ /* 0x000fe400078e00ff */
[----:B------:R-:W-:Y:S11]  /*7180*/  ISETP.NE.AND.EX P0, PT, R77, RZ, PT, P0 ;  /* 0x000000ff4d00720c */ /* 0x000ff60003f05300 */
[----:B------:R-:W-:Y:S02]  /*7190*/  @!UPT UIADD3 URZ, UPT, UPT, URZ, URZ, URZ ;  /* 0x000000fffffff290 */ /* 0x000fe4000fffe0ff */
[----:B------:R-:W2:Y:S01]  /*71a0*/  @P0 LDC.64 R2, c[0x0][0xc88] ;  /* 0x00032200ff020b82 */ /* 0x000ea20000000a00 */
[----:B------:R-:W-:Y:S04]  /*71b0*/  @P0 IMAD R0, R78, UR44, RZ ;  /* 0x0000002c4e000c24 */ /* 0x000fe8000f8e02ff */
[----:B--2---:R-:W-:Y:S04]  /*71c0*/  @P0 IMAD.WIDE R2, R0, 0x4, R2 ;  /* 0x0000000400020825 */ /* 0x004fe800078e0202 */
[----:B------:R-:W-:Y:S01]  /*71d0*/  HFMA2 R0, -RZ, RZ, 0, 5.9604644775390625e-08 ;  /* 0x00000001ff007431 */ /* 0x000fe200000001ff */
[----:B-1---5:R1:W5:Y:S04]  /*71e0*/  @P0 LDG.E R45, desc[UR4][R2.64] ;  /* 0x00000004022d0981 */ /* 0x022368000c1e1900 */
[----:B------:R-:W-:Y:S01]  /*71f0*/  @!P0 PRMT R89, R0, 0x7610, R89 ;  /* 0x0000761000598816 */ /* 0x000fe20000000059 */
[----:B-1----:R-:W2:Y:S06]  /*7200*/  @!P0 LDC R45, c[0x0][0xc80] ;  /* 0x00032000ff2d8b82 */ /* 0x002eac0000000800 */
.L_x_102:
[----:B------:R-:W-:Y:S05]  /*7210*/  @!P5 BRA `(.L_x_103) ;  /* 0x000000000024d947 */ /* 0x000fea0003800000 */
[----:B------:R-:W-:Y:S01]  /*7220*/  ISETP.NE.U32.AND P0, PT, R72, RZ, PT ;  /* 0x000000ff4800720c */ /* 0x000fe20003f05070 */
[----:B------:R-:W1:Y:S03]  /*7230*/  LDCU.64 UR4, c[0x0][0x358] ;  /* 0x00006b00ff0477ac */ /* 0x000e660008000a00 */
[----:B------:R-:W-:Y:S11]  /*7240*/  ISETP.NE.AND.EX P0, PT, R73, RZ, PT, P0 ;  /* 0x000000ff4900720c */ /* 0x000ff60003f05300 */
[----:B------:R-:W-:Y:S02]  /*7250*/  @!UPT UIADD3 URZ, UPT, UPT, URZ, URZ, URZ ;  /* 0x000000fffffff290 */ /* 0x000fe4000fffe0ff */
[----:B------:R-:W3:Y:S01]  /*7260*/  @P0 LDC.64 R2, c[0x0][0xca8] ;  /* 0x00032a00ff020b82 */ /* 0x000ee20000000a00 */
[----:B------:R-:W-:Y:S04]  /*7270*/  @P0 IMAD R0, R74, UR44, RZ ;  /* 0x0000002c4a000c24 */ /* 0x000fe8000f8e02ff */
[----:B---3--:R-:W-:Y:S05]  /*7280*/  @P0 IMAD.WIDE R2, R0, 0x4, R2 ;  /* 0x0000000400020825 */ /* 0x008fea00078e0202 */
[----:B-1---5:R1:W5:Y:S02]  /*7290*/  @P0 LDG.E R43, desc[UR4][R2.64] ;  /* 0x00000004022b0981 */ /* 0x022364000c1e1900 */
[----:B-1----:R-:W3:Y:S02]  /*72a0*/  @!P0 LDC R43, c[0x0][0xca0] ;  /* 0x00032800ff2b8b82 */ /* 0x002ee40000000800 */
.L_x_103:
[----:B--2--5:R-:W-:Y:S01]  /*72b0*/  FSETP.NEU.AND P0, PT, R45, RZ, PT ;  /* 0x000000ff2d00720b */ /* 0x024fe20003f0d000 */
[----:B------:R-:W-:Y:S01]  /*72c0*/  ULOP3.LUT UR4, UR57, 0x1, URZ, 0x3c, !UPT ;  /* 0x0000000139047892 */ /* 0x000fe2000f8e3cff */
[----:B------:R-:W-:Y:S01]  /*72d0*/  SEL R4, RZ, 0xffffffff, P3 ;  /* 0xffffffffff047807 */ /* 0x000fe20001800000 */
[----:B------:R-:W-:Y:S01]  /*72e0*/  IMAD.U32 R51, RZ, RZ, UR45 ;  /* 0x0000002dff337e24 */ /* 0x000fe2000f8e00ff */
[----:B------:R-:W-:Y:S01]  /*72f0*/  @!P4 LOP3.LUT P3, RZ, R89, 0xff, RZ, 0xc0, !PT ;  /* 0x000000ff59ffc812 */ /* 0x000fe2000786c0ff */
[----:B------:R-:W-:Y:S01]  /*7300*/  IMAD.MOV.U32 R98, RZ, RZ, 0x10 ;  /* 0x00000010ff627424 */ /* 0x000fe200078e00ff */
[----:B------:R-:W-:Y:S01]  /*7310*/  @!P4 SEL R0, RZ, 0xffffffff, P0 ;  /* 0xffffffffff00c807 */ /* 0x000fe20000000000 */
[----:B------:R-:W-:Y:S01]  /*7320*/  IMAD.U32 R112, RZ, RZ, UR4 ;  /* 0x00000004ff707e24 */ /* 0x000fe2000f8e00ff */
[----:B------:R-:W-:Y:S01]  /*7330*/  LEA R104, R84, UR43, 0x3 ;  /* 0x0000002b54687c11 */ /* 0x000fe2000f8e18ff */
[----:B------:R-:W-:Y:S01]  /*7340*/  IMAD.SHL.U32 R99, R86, 0x2, RZ ;  /* 0x0000000256637824 */ /* 0x000fe200078e00ff */
[----:B------:R-:W-:Y:S01]  /*7350*/  @P2 SEL R0, R4, R0, !P3 ;  /* 0x0000000004002207 */ /* 0x000fe20005800000 */
[----:B------:R-:W-:Y:S01]  /*7360*/  IMAD.SHL.U32 R51, R51, 0x1000, RZ ;  /* 0x0000100033337824 */ /* 0x000fe200078e00ff */
[----:B------:R-:W-:Y:S01]  /*7370*/  SEL R3, RZ, 0xffffffff, P0 ;  /* 0xffffffffff037807 */ /* 0x000fe20000000000 */
[----:B------:R-:W-:Y:S01]  /*7380*/  BSSY B1, `(.L_x_104) ;  /* 0x000003a000017945 */ /* 0x000fe20003800000 */
[----:B------:R-:W-:Y:S01]  /*7390*/  @!P4 LOP3.LUT R0, R0, 0x1, RZ, 0xc0, !PT ;  /* 0x000000010000c812 */ /* 0x000fe200078ec0ff */
[----:B------:R-:W-:Y:S01]  /*73a0*/  IMAD.MOV.U32 R107, RZ, RZ, 0x1 ;  /* 0x00000001ff6b7424 */ /* 0x000fe200078e00ff */
[----:B------:R-:W-:Y:S01]  /*73b0*/  LOP3.LUT P6, RZ, R87, 0x40, RZ, 0xc0, !PT ;  /* 0x0000004057ff7812 */ /* 0x000fe200078cc0ff */
[----:B------:R-:W-:Y:S01]  /*73c0*/  IMAD R105, R84, 0x40, R85 ;  /* 0x0000004054697824 */ /* 0x000fe200078e0255 */
[----:B------:R-:W-:Y:S01]  /*73d0*/  ISETP.NE.U32.OR P5, PT, R0, 0x1, P4 ;  /* 0x000000010000780c */ /* 0x000fe200027a5470 */
[----:B------:R-:W-:Y:S01]  /*73e0*/  IMAD.U32 R0, RZ, RZ, UR45 ;  /* 0x0000002dff007e24 */ /* 0x000fe2000f8e00ff */
[----:B------:R-:W-:Y:S01]  /*73f0*/  LOP3.LUT P4, R80, R89, 0xff, RZ, 0xc0, !PT ;  /* 0x000000ff59507812 */ /* 0x000fe2000788c0ff */
[----:B------:R-:W-:Y:S01]  /*7400*/  IMAD.U32 R106, RZ, RZ, UR45 ;  /* 0x0000002dff6a7e24 */ /* 0x000fe2000f8e00ff */
[----:B------:R-:W-:Y:S02]  /*7410*/  SEL R98, R98, 0xfffffff0, !P6 ;  /* 0xfffffff062627807 */ /* 0x000fe40007000000 */
[----:B------:R-:W-:Y:S02]  /*7420*/  CS2R R70, SRZ ;  /* 0x0000000000467805 */ /* 0x000fe4000001ff00 */
[----:B------:R-:W-:Y:S02]  /*7430*/  LEA R0, R0, UR43, 0x3 ;  /* 0x0000002b00007c11 */ /* 0x000fe4000f8e18ff */
[----:B------:R-:W-:Y:S02]  /*7440*/  CS2R R68, SRZ ;  /* 0x0000000000447805 */ /* 0x000fe4000001ff00 */
[----:B------:R-:W-:Y:S02]  /*7450*/  @P1 SEL R3, R4, R3, !P4 ;  /* 0x0000000304031207 */ /* 0x000fe40006000000 */
[----:B------:R-:W-:Y:S02]  /*7460*/  CS2R R66, SRZ ;  /* 0x0000000000427805 */ /* 0x000fe4000001ff00 */
[----:B------:R-:W-:Y:S02]  /*7470*/  IADD3 R50, PT, PT, R51, UR43, R99 ;  /* 0x0000002b33327c10 */ /* 0x000fe4000fffe063 */
[----:B------:R-:W-:Y:S02]  /*7480*/  CS2R R64, SRZ ;  /* 0x0000000000407805 */ /* 0x000fe4000001ff00 */
[----:B------:R-:W-:Y:S02]  /*7490*/  LOP3.LUT R3, R3, 0x1, RZ, 0xc0, !PT ;  /* 0x0000000103037812 */ /* 0x000fe400078ec0ff */
[----:B------:R-:W-:Y:S02]  /*74a0*/  CS2R R58, SRZ ;  /* 0x00000000003a7805 */ /* 0x000fe4000001ff00 */
[----:B------:R-:W-:Y:S02]  /*74b0*/  @P5 SHF.L.U32 R2, R112, 0x1f, RZ ;  /* 0x0000001f70025819 */ /* 0x000fe400000006ff */
[----:B------:R-:W-:Y:S02]  /*74c0*/  CS2R R56, SRZ ;  /* 0x0000000000387805 */ /* 0x000fe4000001ff00 */
[----:B------:R-:W-:Y:S02]  /*74d0*/  ISETP.NE.U32.AND P0, PT, R3, 0x1, PT ;  /* 0x000000010300780c */ /* 0x000fe40003f05070 */
[----:B------:R-:W-:Y:S01]  /*74e0*/  CS2R R54, SRZ ;  /* 0x0000000000367805 */ /* 0x000fe2000001ff00 */
[----:B------:R1:W2:Y:S01]  /*74f0*/  @P5 SYNCS.PHASECHK.TRANS64.TRYWAIT P3, [R0+URZ+0x80], R2 ;  /* 0x00008002000055a7 */ /* 0x0002a200080611ff */
[----:B------:R-:W-:Y:S02]  /*7500*/  P2R R97, PR, RZ, 0x20 ;  /* 0x00000020ff617803 */ /* 0x000fe40000000000 */
[----:B------:R-:W-:Y:S02]  /*7510*/  CS2R R52, SRZ ;  /* 0x0000000000347805 */ /* 0x000fe4000001ff00 */
[----:B------:R-:W-:Y:S01]  /*7520*/  P2R R113, PR, RZ, 0x1 ;  /* 0x00000001ff717803 */ /* 0x000fe20000000000 */
[----:B------:R-:W-:Y:S01]  /*7530*/  IMAD.IADD R49, R50, 0x1, R98 ;  /* 0x0000000132317824 */ /* 0x000fe200078e0262 */
[----:B-1----:R-:W-:Y:S04]  /*7540*/  SHF.L.U32 R2, R83, 0x1f, RZ ;  /* 0x0000001f53027819 */ /* 0x002fe800000006ff */
[----:B------:R1:W4:Y:S01]  /*7550*/  SYNCS.PHASECHK.TRANS64.TRYWAIT P2, [R104+URZ+0xe0], R2 ;  /* 0x0000e002680075a7 */ /* 0x00032200080411ff */
[----:B--2---:R-:W-:Y:S01]  /*7560*/  @P5 SEL R107, RZ, 0x1, !P3 ;  /* 0x00000001ff6b5807 */ /* 0x004fe20005800000 */
[----:B-1----:R-:W-:Y:S06]  /*7570*/  @!P5 BRA `(.L_x_105) ;  /* 0x000000000068d947 */ /* 0x002fec0003800000 */
[----:B------:R-:W-:Y:S01]  /*7580*/  ISETP.NE.AND P0, PT, R107, RZ, PT ;  /* 0x000000ff6b00720c */ /* 0x000fe20003f05270 */
[----:B------:R-:W-:Y:S01]  /*7590*/  BSSY B0, `(.L_x_106) ;  /* 0x000000d000007945 */ /* 0x000fe20003800000 */
[----:B------:R-:W-:Y:S02]  /*75a0*/  CS2R R54, SRZ ;  /* 0x0000000000367805 */ /* 0x000fe4000001ff00 */
[----:B------:R-:W-:Y:S02]  /*75b0*/  CS2R R52, SRZ ;  /* 0x0000000000347805 */ /* 0x000fe4000001ff00 */
[----:B------:R-:W-:Y:S02]  /*75c0*/  CS2R R58, SRZ ;  /* 0x00000000003a7805 */ /* 0x000fe4000001ff00 */
[----:B------:R-:W-:Y:S02]  /*75d0*/  CS2R R56, SRZ ;  /* 0x0000000000387805 */ /* 0x000fe4000001ff00 */
[----:B------:R-:W-:Y:S02]  /*75e0*/  CS2R R66, SRZ ;  /* 0x0000000000427805 */ /* 0x000fe4000001ff00 */
[----:B------:R-:W-:Y:S02]  /*75f0*/  CS2R R64, SRZ ;  /* 0x0000000000407805 */ /* 0x000fe4000001ff00 */
[----:B------:R-:W-:Y:S02]  /*7600*/  CS2R R70, SRZ ;  /* 0x0000000000467805 */ /* 0x000fe4000001ff00 */
[----:B------:R-:W-:Y:S01]  /*7610*/  CS2R R68, SRZ ;  /* 0x0000000000447805 */ /* 0x000fe2000001ff00 */
[----:B------:R-:W-:Y:S06]  /*7620*/  @P0 BRA `(.L_x_107) ;  /* 0x00000000000c0947 */ /* 0x000fec0003800000 */
[----:B------:R-:W-:Y:S04]  /*7630*/  SHF.L.U32 R3, R112, 0x1f, RZ ;  /* 0x0000001f70037819 */ /* 0x000fe800000006ff */
[----:B------:R-:W1:Y:S02]  /*7640*/  SYNCS.PHASECHK.TRANS64.TRYWAIT P0, [R0+URZ+0x80], R3 ;  /* 0x00008003000075a7 */ /* 0x000e6400080011ff */
[----:B-1----:R-:W-:Y:S05]  /*7650*/  @!P0 BRA `(.L_x_108) ;  /* 0x0000004800fc8947 */ /* 0x002fea0003800000 */
.L_x_107:
[----:B------:R-:W-:Y:S05]  /*7660*/  BSYNC B0 ;  /* 0x0000000000007941 */ /* 0x000fea0003800000 */
.L_x_106:
[----:B------:R-:W-:Y:S01]  /*7670*/  ISETP.NE.AND P0, PT, R113, RZ, PT ;  /* 0x000000ff7100720c */ /* 0x000fe20003f05270 */
[----:B------:R-:W-:Y:S04]  /*7680*/  UIADD3 UR4, UPT, UPT, UR45, 0x1, URZ ;  /* 0x000000012d047890 */ /* 0x000fe8000fffe0ff */
[----:B------:R-:W-:Y:S04]  /*7690*/  UISETP.NE.AND UP0, UPT, UR4, 0x3, UPT ;  /* 0x000000030400788c */ /* 0x000fe8000bf05270 */
[----:B------:R-:W-:Y:S02]  /*76a0*/  USEL UR5, URZ, 0x1, UP0 ;  /* 0x00000001ff057887 */ /* 0x000fe40008000000 */
[----:B------:R-:W-:Y:S02]  /*76b0*/  USEL UR4, UR4, URZ, UP0 ;  /* 0x000000ff04047287 */ /* 0x000fe40008000000 */
[----:B------:R2:W1:Y:S02]  /*76c0*/  @P0 LDS.128 R52, [R50+0x200] ;  /* 0x0002000032340984 */ /* 0x0004640000000c00 */
[----:B------:R-:W-:Y:S02]  /*76d0*/  LOP3.LUT R112, R112, UR5, RZ, 0x3c, !PT ;  /* 0x0000000570707c12 */ /* 0x000fe4000f8e3cff */
[----:B------:R2:W1:Y:S01]  /*76e0*/  @P0 LDS.128 R56, [R49+0x200] ;  /* 0x0002000031380984 */ /* 0x0004620000000c00 */
[----:B------:R-:W-:Y:S03]  /*76f0*/  IMAD.U32 R106, RZ, RZ, UR4 ;  /* 0x00000004ff6a7e24 */ /* 0x000fe6000f8e00ff */
[----:B------:R2:W1:Y:S04]  /*7700*/  @P0 LDS.128 R64, [R50+0xa00] ;  /* 0x000a000032400984 */ /* 0x0004680000000c00 */
[----:B------:R2:W1:Y:S02]  /*7710*/  @P0 LDS.128 R68, [R49+0xa00] ;  /* 0x000a000031440984 */ /* 0x0004640000000c00 */
.L_x_105:
[----:B------:R-:W-:Y:S05]  /*7720*/  BSYNC B1 ;  /* 0x0000000000017941 */ /* 0x000fea0003800000 */
.L_x_104:
[----:B------:R-:W-:Y:S01]  /*7730*/  HFMA2 R39, -RZ, RZ, 0, 0 ;  /* 0x00000000ff277431 */ /* 0x000fe200000001ff */
[----:B-1----:R-:W-:Y:S01]  /*7740*/  SHF.R.U32.HI R0, RZ, 0x15, R105 ;  /* 0x00000015ff007819 */ /* 0x002fe20000011669 */
[----:B----4-:R-:W-:Y:S06]  /*7750*/  @P2 BRA `(.L_x_109) ;  /* 0x0000000000082947 */ /* 0x010fec0003800000 */
[----:B------:R-:W1:Y:S02]  /*7760*/  SYNCS.PHASECHK.TRANS64.TRYWAIT P0, [R104+URZ+0xe0], R2 ;  /* 0x0000e002680075a7 */ /* 0x000e6400080011ff */
[----:B-1----:R-:W-:Y:S05]  /*7770*/  @!P0 BRA `(.L_x_110) ;  /* 0x0000004800c88947 */ /* 0x002fea0003800000 */
.L_x_109:
[----:B-1----:R-:W-:Y:S01]  /*7780*/  LOP3.LUT R2, R0, 0x3, RZ, 0xc0, !PT ;  /* 0x0000000300027812 */ /* 0x002fe200078ec0ff */
[----:B------:R-:W-:Y:S01]  /*7790*/  IMAD.MOV.U32 R38, RZ, RZ, RZ ;  /* 0x000000ffff267224 */ /* 0x000fe200078e00ff */
[----:B------:R-:W-:Y:S02]  /*77a0*/  CS2R R36, SRZ ;  /* 0x0000000000247805 */ /* 0x000fe4000001ff00 */
[----:B------:R-:W-:Y:S02]  /*77b0*/  CS2R R34, SRZ ;  /* 0x0000000000227805 */ /* 0x000fe4000001ff00 */
[----:B------:R-:W-:Y:S02]  /*77c0*/  ISETP.NE.AND P0, PT, R88, R2, PT ;  /* 0x000000025800720c */ /* 0x000fe40003f05270 */
[----:B------:R-:W-:Y:S02]  /*77d0*/  CS2R R32, SRZ ;  /* 0x0000000000207805 */ /* 0x000fe4000001ff00 */
        /* <DEDUP_REMOVED lines=13> */
[----:B------:R-:W-:Y:S11]  /*78b0*/  LOP3.LUT P0, RZ, R0, 0x3, R90, 0x48, !PT ;  /* 0x0000000300ff7812 */ /* 0x000ff6000780485a */
[----:B------:R-:W-:Y:S02]  /*78c0*/  @!UPT UIADD3 URZ, UPT, UPT, URZ, URZ, URZ ;  /* 0x000000fffffff290 */ /* 0x000fe4000fffe0ff */
[----:B------:R-:W-:Y:S05]  /*78d0*/  @!P0 BRA `(.L_x_112) ;  /* 0x0000000000408947 */ /* 0x000fea0003800000 */
[----:B------:R-:W1:Y:S01]  /*78e0*/  LDCU.64 UR8, c[0x4][0x70] ;  /* 0x01000e00ff0877ac */ /* 0x000e620008000a00 */
[----:B------:R-:W-:Y:S01]  /*78f0*/  MOV R15, 0x0 ;  /* 0x00000000000f7802 */ /* 0x000fe20000000f00 */
[----:B------:R-:W-:Y:S02]  /*7900*/  HFMA2 R12, -RZ, RZ, 0, 5.9604644775390625e-08 ;  /* 0x00000001ff0c7431 */ /* 0x000fe400000001ff */
[----:B------:R-:W-:Y:S02]  /*7910*/  IMAD.MOV.U32 R8, RZ, RZ, 0x192 ;  /* 0x00000192ff087424 */ /* 0x000fe400078e00ff */
[----:B------:R-:W-:Y:S01]  /*7920*/  IMAD.MOV.U32 R13, RZ, RZ, RZ ;  /* 0x000000ffff0d7224 */ /* 0x000fe200078e00ff */
[----:B------:R-:W4:Y:S01]  /*7930*/  LDCU.64 UR6, c[0x4][0x78] ;  /* 0x01000f00ff0677ac */ /* 0x000f220008000a00 */
[----:B------:R-:W2:Y:S01]  /*7940*/  LDC.64 R14, c[0x4][R15] ;  /* 0x010000000f0e7b82 */ /* 0x000ea20000000a00 */
[----:B------:R-:W5:Y:S01]  /*7950*/  LDCU.64 UR4, c[0x4][0x10] ;  /* 0x01000200ff0477ac */ /* 0x000f620008000a00 */
[----:B-1----:R-:W-:Y:S01]  /*7960*/  MOV R5, UR9 ;  /* 0x0000000900057c02 */ /* 0x002fe20008000f00 */
[----:B------:R-:W-:Y:S01]  /*7970*/  IMAD.U32 R4, RZ, RZ, UR8 ;  /* 0x00000008ff047e24 */ /* 0x000fe2000f8e00ff */
[----:B----4-:R-:W-:Y:S01]  /*7980*/  MOV R7, UR7 ;  /* 0x0000000700077c02 */ /* 0x010fe20008000f00 */
[----:B------:R-:W-:Y:S01]  /*7990*/  IMAD.U32 R6, RZ, RZ, UR6 ;  /* 0x00000006ff067e24 */ /* 0x000fe2000f8e00ff */
[----:B-----5:R-:W-:Y:S01]  /*79a0*/  MOV R11, UR5 ;  /* 0x00000005000b7c02 */ /* 0x020fe20008000f00 */
[----:B------:R-:W-:Y:S02]  /*79b0*/  IMAD.U32 R10, RZ, RZ, UR4 ;  /* 0x00000004ff0a7e24 */ /* 0x000fe4000f8e00ff */
[----:B------:R-:W-:Y:S07]  /*79c0*/  LEPC R20, `(.L_x_112) ;  /* 0x000000001014794e */ /* 0x000fee0000000000 */
[----:B--23--:R-:W-:Y:S05]  /*79d0*/  CALL.ABS.NOINC R14 ;  /* 0x000000000e007343 */ /* 0x00cfea0003c00000 */
.L_x_112:
[----:B------:R-:W-:Y:S05]  /*79e0*/  WARPSYNC.ALL ;  /* 0x0000000000007948 */ /* 0x000fea0003800000 */
[C---:B------:R-:W-:Y:S01]  /*79f0*/  R2UR UR4, R105.reuse ;  /* 0x00000000690472ca */ /* 0x040fe200000e0000 */
[----:B------:R-:W-:Y:S05]  /*7a00*/  VIADD R0, R105, 0x20 ;  /* 0x0000002069007836 */ /* 0x000fea0000000000 */
[----:B------:R-:W-:Y:S04]  /*7a10*/  SHF.R.U32.HI R0, RZ, 0x15, R0 ;  /* 0x00000015ff007819 */ /* 0x000fe80000011600 */
[----:B------:R-:W-:Y:S03]  /*7a20*/  LOP3.LUT P0, RZ, R0, 0x3, R90, 0x48, !PT ;  /* 0x0000000300ff7812 */ /* 0x000fe6000780485a */
[----:B------:R-:W1:Y:S10]  /*7a30*/  LDTM.x16 R24, tmem[UR4] ;  /* 0x00000004001879ee */ /* 0x000e740008240000 */
[----:B-1----:R-:W-:Y:S05]  /*7a40*/  @!P0 BRA `(.L_x_113) ;  /* 0x0000000000408947 */ /* 0x002fea0003800000 */
        /* <DEDUP_REMOVED lines=16> */
.L_x_113:
[----:B------:R-:W-:Y:S05]  /*7b50*/  WARPSYNC.ALL ;  /* 0x0000000000007948 */ /* 0x000fea0003800000 */
[----:B------:R-:W-:Y:S11]  /*7b60*/  R2UR UR4, R105 ;  /* 0x00000000690472ca */ /* 0x000ff600000e0000 */
[----:B------:R-:W-:Y:S02]  /*7b70*/  @!UPT UIADD3 URZ, UPT, UPT, URZ, URZ, URZ ;  /* 0x000000fffffff290 */ /* 0x000fe4000fffe0ff */
[----:B------:R-:W1:Y:S02]  /*7b80*/  LDTM.x16 R4, tmem[UR4+0x20] ;  /* 0x00002004000479ee */ /* 0x000e640008240000 */
[----:B-1----:R-:W-:Y:S01]  /*7b90*/  NOP ;  /* 0x0000000000007918 */ /* 0x002fe20000000000 */
.L_x_111:
[----:B------:R-:W-:Y:S01]  /*7ba0*/  SHF.L.U32 R20, R52, 0x10, RZ ;  /* 0x0000001034147819 */ /* 0x000fe200000006ff */
[C---:B---3--:R-:W-:Y:S01]  /*7bb0*/  FMUL R0, R43.reuse, R24 ;  /* 0x000000182b007220 */ /* 0x048fe20000400000 */
[----:B------:R-:W-:Y:S01]  /*7bc0*/  ISETP.NE.AND P0, PT, R88, R2, PT ;  /* 0x000000025800720c */ /* 0x000fe20003f05270 */
[----:B------:R-:W-:Y:S01]  /*7bd0*/  FMUL R2, R43, R25 ;  /* 0x000000192b027220 */ /* 0x000fe20000400000 */
[----:B------:R-:W-:Y:S01]  /*7be0*/  LOP3.LUT R21, R52, 0xffff0000, RZ, 0xc0, !PT ;  /* 0xffff000034157812 */ /* 0x000fe200078ec0ff */
[----:B------:R-:W-:Y:S01]  /*7bf0*/  FFMA R0, R45, R20, R0 ;  /* 0x000000142d007223 */ /* 0x000fe20000000000 */
[----:B------:R-:W-:Y:S01]  /*7c00*/  SHF.L.U32 R22, R53, 0x10, RZ ;  /* 0x0000001035167819 */ /* 0x000fe200000006ff */
[----:B------:R-:W-:Y:S01]  /*7c10*/  FMUL R3, R43, R26 ;  /* 0x0000001a2b037220 */ /* 0x000fe20000400000 */
[----:B------:R-:W-:Y:S01]  /*7c20*/  LOP3.LUT R23, R53, 0xffff0000, RZ, 0xc0, !PT ;  /* 0xffff000035177812 */ /* 0x000fe200078ec0ff */
[----:B------:R-:W-:Y:S01]  /*7c30*/  FFMA R2, R45, R21, R2 ;  /* 0x000000152d027223 */ /* 0x000fe20000000002 */
[C---:B------:R-:W-:Y:S01]  /*7c40*/  SHF.L.U32 R40, R54.reuse, 0x10, RZ ;  /* 0x0000001036287819 */ /* 0x040fe200000006ff */
[----:B------:R-:W-:Y:S01]  /*7c50*/  FMUL R20, R43, R27 ;  /* 0x0000001b2b147220 */ /* 0x000fe20000400000 */
[----:B------:R-:W-:Y:S01]  /*7c60*/  LOP3.LUT R41, R54, 0xffff0000, RZ, 0xc0, !PT ;  /* 0xffff000036297812 */ /* 0x000fe200078ec0ff */
[----:B------:R-:W-:Y:S01]  /*7c70*/  FFMA R3, R45, R22, R3 ;  /* 0x000000162d037223 */ /* 0x000fe20000000003 */
[----:B------:R-:W-:Y:S01]  /*7c80*/  F2FP.BF16.F32.PACK_AB R60, R2, R0 ;  /* 0x00000000023c723e */ /* 0x000fe200000010ff */
[----:B------:R-:W-:Y:S01]  /*7c90*/  FMUL R21, R43, R28 ;  /* 0x0000001c2b157220 */ /* 0x000fe20000400000 */
[----:B------:R-:W-:Y:S01]  /*7ca0*/  LOP3.LUT R42, R69, 0xffff0000, RZ, 0xc0, !PT ;  /* 0xffff0000452a7812 */ /* 0x000fe200078ec0ff */
[----:B------:R-:W-:Y:S01]  /*7cb0*/  FMUL R22, R43, R29 ;  /* 0x0000001d2b167220 */ /* 0x000fe20000400000 */
[----:B------:R-:W-:Y:S01]  /*7cc0*/  SHF.L.U32 R44, R70, 0x10, RZ ;  /* 0x00000010462c7819 */ /* 0x000fe200000006ff */
[----:B------:R-:W-:Y:S01]  /*7cd0*/  FFMA R20, R45, R23, R20 ;  /* 0x000000172d147223 */ /* 0x000fe20000000014 */
[----:B------:R-:W-:Y:S01]  /*7ce0*/  SHF.L.U32 R23, R55, 0x10, RZ ;  /* 0x0000001037177819 */ /* 0x000fe200000006ff */
[----:B------:R-:W-:Y:S01]  /*7cf0*/  FFMA R21, R45, R40, R21 ;  /* 0x000000282d157223 */ /* 0x000fe20000000015 */
[----:B------:R-:W-:Y:S01]  /*7d00*/  LOP3.LUT R40, R55, 0xffff0000, RZ, 0xc0, !PT ;  /* 0xffff000037287812 */ /* 0x000fe200078ec0ff */
[----:B------:R-:W-:Y:S01]  /*7d10*/  FFMA R22, R45, R41, R22 ;  /* 0x000000292d167223 */ /* 0x000fe20000000016 */
[----:B------:R-:W-:Y:S01]  /*7d20*/  F2FP.BF16.F32.PACK_AB R61, R20, R3 ;  /* 0x00000003143d723e */ /* 0x000fe200000010ff */
[C---:B------:R-:W-:Y:S01]  /*7d30*/  FMUL R0, R43.reuse, R30 ;  /* 0x0000001e2b007220 */ /* 0x040fe20000400000 */
[----:B------:R-:W-:Y:S01]  /*7d40*/  LOP3.LUT R41, R58, 0xffff0000, RZ, 0xc0, !PT ;  /* 0xffff00003a297812 */ /* 0x000fe200078ec0ff */
[----:B------:R-:W-:Y:S01]  /*7d50*/  FMUL R2, R43, R31 ;  /* 0x0000001f2b027220 */ /* 0x000fe20000400000 */
[----:B------:R-:W-:Y:S01]  /*7d60*/  F2FP.BF16.F32.PACK_AB R62, R22, R21 ;  /* 0x00000015163e723e */ /* 0x000fe200000010ff */
[C---:B------:R-:W-:Y:S01]  /*7d70*/  FFMA R0, R45.reuse, R23, R0 ;  /* 0x000000172d007223 */ /* 0x040fe20000000000 */
[C---:B------:R-:W-:Y:S01]  /*7d80*/  SHF.L.U32 R22, R56.reuse, 0x10, RZ ;  /* 0x0000001038167819 */ /* 0x040fe200000006ff */
[----:B------:R-:W-:Y:S01]  /*7d90*/  FFMA R2, R45, R40, R2 ;  /* 0x000000282d027223 */ /* 0x000fe20000000002 */
[----:B------:R-:W-:Y:S01]  /*7da0*/  LOP3.LUT R23, R56, 0xffff0000, RZ, 0xc0, !PT ;  /* 0xffff000038177812 */ /* 0x000fe200078ec0ff */
[----:B------:R-:W-:Y:S01]  /*7db0*/  FMUL R3, R43, R32 ;  /* 0x000000202b037220 */ /* 0x000fe20000400000 */
[----:B------:R-:W-:Y:S01]  /*7dc0*/  SHF.L.U32 R40, R57, 0x10, RZ ;  /* 0x0000001039287819 */ /* 0x000fe200000006ff */
[C---:B------:R-:W-:Y:S01]  /*7dd0*/  FMUL R20, R43.reuse, R33 ;  /* 0x000000212b147220 */ /* 0x040fe20000400000 */
[----:B------:R-:W-:Y:S01]  /*7de0*/  F2FP.BF16.F32.PACK_AB R63, R2, R0 ;  /* 0x00000000023f723e */ /* 0x000fe200000010ff */
[----:B------:R-:W-:Y:S01]  /*7df0*/  FMUL R21, R43, R34 ;  /* 0x000000222b157220 */ /* 0x000fe20000400000 */
[----:B------:R-:W-:Y:S01]  /*7e00*/  LOP3.LUT R46, R70, 0xffff0000, RZ, 0xc0, !PT ;  /* 0xffff0000462e7812 */ /* 0x000fe200078ec0ff */
[----:B------:R-:W-:Y:S01]  /*7e10*/  FFMA R3, R45, R22, R3 ;  /* 0x000000162d037223 */ /* 0x000fe20000000003 */
[----:B------:R-:W-:Y:S01]  /*7e20*/  SHF.L.U32 R47, R71, 0x10, RZ ;  /* 0x00000010472f7819 */ /* 0x000fe200000006ff */
[----:B------:R-:W-:Y:S01]  /*7e30*/  FFMA R20, R45, R23, R20 ;  /* 0x000000172d147223 */ /* 0x000fe20000000014 */
[----:B------:R-:W-:Y:S01]  /*7e40*/  LOP3.LUT R23, R57, 0xffff0000, RZ, 0xc0, !PT ;  /* 0xffff000039177812 */ /* 0x000fe200078ec0ff */
[----:B------:R-:W-:Y:S01]  /*7e50*/  FFMA R21, R45, R40, R21 ;  /* 0x000000282d157223 */ /* 0x000fe20000000015 */
[----:B------:R-:W-:Y:S01]  /*7e60*/  SHF.L.U32 R40, R58, 0x10, RZ ;  /* 0x000000103a287819 */ /* 0x000fe200000006ff */
[C---:B------:R-:W-:Y:S01]  /*7e70*/  FMUL R0, R43.reuse, R35 ;  /* 0x000000232b007220 */ /* 0x040fe20000400000 */
[----:B------:R-:W-:Y:S01]  /*7e80*/  F2FP.BF16.F32.PACK_AB R100, R20, R3 ;  /* 0x000000031464723e */ /* 0x000fe200000010ff */
[----:B------:R-:W-:Y:S01]  /*7e90*/  FMUL R2, R43, R36 ;  /* 0x000000242b027220 */ /* 0x000fe20000400000 */
[----:B------:R-:W-:Y:S01]  /*7ea0*/  LOP3.LUT R48, R71, 0xffff0000, RZ, 0xc0, !PT ;  /* 0xffff000047307812 */ /* 0x000fe200078ec0ff */
[----:B------:R-:W-:Y:S01]  /*7eb0*/  FMUL R22, R43, R37 ;  /* 0x000000252b167220 */ /* 0x000fe20000400000 */
[----:B------:R-:W-:Y:S01]  /*7ec0*/  ISETP.NE.AND P1, PT, R88, RZ, PT ;  /* 0x000000ff5800720c */ /* 0x000fe20003f25270 */
[----:B------:R-:W-:Y:S01]  /*7ed0*/  FFMA R0, R45, R23, R0 ;  /* 0x000000172d007223 */ /* 0x000fe20000000000 */
[----:B------:R-:W-:Y:S01]  /*7ee0*/  SHF.L.U32 R23, R59, 0x10, RZ ;  /* 0x000000103b177819 */ /* 0x000fe200000006ff */
[----:B------:R-:W-:Y:S01]  /*7ef0*/  FFMA R2, R45, R40, R2 ;  /* 0x000000282d027223 */ /* 0x000fe20000000002 */
[----:B------:R-:W-:Y:S01]  /*7f00*/  LOP3.LUT R40, R59, 0xffff0000, RZ, 0xc0, !PT ;  /* 0xffff00003b287812 */ /* 0x000fe200078ec0ff */
[----:B------:R1:W-:Y:S01]  /*7f10*/  @!P0 STS.128 [R50+0x200], R60 ;  /* 0x0002003c32008388 */ /* 0x0003e20000000c00 */
[----:B------:R-:W-:Y:S01]  /*7f20*/  F2FP.BF16.F32.PACK_AB R101, R0, R21 ;  /* 0x000000150065723e */ /* 0x000fe200000010ff */
[----:B------:R-:W-:Y:S01]  /*7f30*/  FFMA R22, R45, R41, R22 ;  /* 0x000000292d167223 */ /* 0x000fe20000000016 */
[----:B------:R-:W-:Y:S01]  /*7f40*/  LOP3.LUT R41, R66, 0xffff0000, RZ, 0xc0, !PT ;  /* 0xffff000042297812 */ /* 0x000fe200078ec0ff */
[C---:B------:R-:W-:Y:S01]  /*7f50*/  FMUL R3, R43.reuse, R38 ;  /* 0x000000262b037220 */ /* 0x040fe20000400000 */
[C---:B------:R-:W-:Y:S01]  /*7f60*/  FMUL R20, R43.reuse, R39 ;  /* 0x000000272b147220 */ /* 0x040fe20000400000 */
        /* <DEDUP_REMOVED lines=8> */
[----:B------:R-:W-:Y:S01]  /*7ff0*/  FMUL R21, R43, R6 ;  /* 0x000000062b157220 */ /* 0x000fe20000400000 */
[C---:B------:R-:W-:Y:S01]  /*8000*/  FFMA R0, R45.reuse, R22, R0 ;  /* 0x000000162d007223 */ /* 0x040fe20000000000 */
[C---:B------:R-:W-:Y:S01]  /*8010*/  FFMA R2, R45.reuse, R23, R2 ;  /* 0x000000172d027223 */ /* 0x040fe20000000002 */
[----:B------:R-:W-:Y:S01]  /*8020*/  F2FP.BF16.F32.PACK_AB R103, R20, R3 ;  /* 0x000000031467723e */ /* 0x000fe200000010ff */
[----:B------:R-:W-:Y:S01]  /*8030*/  FFMA R21, R45, R40, R21 ;  /* 0x000000282d157223 */ /* 0x000fe20000000015 */
[----:B------:R-:W-:Y:S01]  /*8040*/  LOP3.LUT R23, R65, 0xffff0000, RZ, 0xc0, !PT ;  /* 0xffff000041177812 */ /* 0x000fe200078ec0ff */
[C---:B------:R-:W-:Y:S01]  /*8050*/  FMUL R3, R43.reuse, R7 ;  /* 0x000000072b037220 */ /* 0x040fe20000400000 */
[----:B------:R-:W-:Y:S01]  /*8060*/  SHF.L.U32 R40, R66, 0x10, RZ ;  /* 0x0000001042287819 */ /* 0x000fe200000006ff */
[----:B------:R1:W-:Y:S01]  /*8070*/  @!P0 STS.128 [R49+0x200], R100 ;  /* 0x0002006431008388 */ /* 0x0003e20000000c00 */
[C---:B------:R-:W-:Y:S01]  /*8080*/  FMUL R20, R43.reuse, R8 ;  /* 0x000000082b147220 */ /* 0x040fe20000400000 */
[----:B------:R-:W-:Y:S01]  /*8090*/  FMUL R22, R43, R9 ;  /* 0x000000092b167220 */ /* 0x000fe20000400000 */
[C---:B------:R-:W-:Y:S01]  /*80a0*/  FFMA R3, R45.reuse, R23, R3 ;  /* 0x000000172d037223 */ /* 0x040fe20000000003 */
[----:B------:R-:W-:Y:S01]  /*80b0*/  F2FP.BF16.F32.PACK_AB R108, R2, R0 ;  /* 0x00000000026c723e */ /* 0x000fe200000010ff */
[----:B------:R-:W-:Y:S01]  /*80c0*/  FFMA R20, R45, R40, R20 ;  /* 0x000000282d147223 */ /* 0x000fe20000000014 */
[----:B------:R-:W-:Y:S01]  /*80d0*/  SHF.L.U32 R23, R67, 0x10, RZ ;  /* 0x0000001043177819 */ /* 0x000fe200000006ff */
[----:B------:R-:W-:Y:S01]  /*80e0*/  FMUL R0, R43, R10 ;  /* 0x0000000a2b007220 */ /* 0x000fe20000400000 */
[----:B------:R-:W-:Y:S01]  /*80f0*/  LOP3.LUT R40, R67, 0xffff0000, RZ, 0xc0, !PT ;  /* 0xffff000043287812 */ /* 0x000fe200078ec0ff */
[----:B------:R-:W-:Y:S01]  /*8100*/  FFMA R22, R45, R41, R22 ;  /* 0x000000292d167223 */ /* 0x000fe20000000016 */
[----:B------:R-:W-:Y:S01]  /*8110*/  FMUL R2, R43, R11 ;  /* 0x0000000b2b027220 */ /* 0x000fe20000400000 */
[----:B------:R-:W-:Y:S01]  /*8120*/  FFMA R0, R45, R23, R0 ;  /* 0x000000172d007223 */ /* 0x000fe20000000000 */
[----:B------:R-:W-:Y:S01]  /*8130*/  F2FP.BF16.F32.PACK_AB R109, R3, R21 ;  /* 0x00000015036d723e */ /* 0x000fe200000010ff */
[----:B------:R-:W-:Y:S01]  /*8140*/  FMUL R3, R43, R12 ;  /* 0x0000000c2b037220 */ /* 0x000fe20000400000 */
[----:B------:R-:W-:Y:S01]  /*8150*/  FFMA R2, R45, R40, R2 ;  /* 0x000000282d027223 */ /* 0x000fe20000000002 */
[----:B------:R-:W-:Y:S01]  /*8160*/  SHF.L.U32 R23, R68, 0x10, RZ ;  /* 0x0000001044177819 */ /* 0x000fe200000006ff */
[C---:B------:R-:W-:Y:S01]  /*8170*/  FMUL R21, R43.reuse, R14 ;  /* 0x0000000e2b157220 */ /* 0x040fe20000400000 */
[----:B------:R-:W-:Y:S01]  /*8180*/  F2FP.BF16.F32.PACK_AB R110, R22, R20 ;  /* 0x00000014166e723e */ /* 0x000fe200000010ff */
[C---:B------:R-:W-:Y:S01]  /*8190*/  FMUL R20, R43.reuse, R13 ;  /* 0x0000000d2b147220 */ /* 0x040fe20000400000 */
[----:B------:R-:W-:Y:S01]  /*81a0*/  LOP3.LUT R40, R68, 0xffff0000, RZ, 0xc0, !PT ;  /* 0xffff000044287812 */ /* 0x000fe200078ec0ff */
[----:B------:R-:W-:Y:S01]  /*81b0*/  FMUL R22, R43, R15 ;  /* 0x0000000f2b167220 */ /* 0x000fe20000400000 */
[----:B------:R-:W-:Y:S01]  /*81c0*/  SHF.L.U32 R41, R69, 0x10, RZ ;  /* 0x0000001045297819 */ /* 0x000fe200000006ff */
[----:B------:R-:W-:Y:S01]  /*81d0*/  FFMA R3, R45, R23, R3 ;  /* 0x000000172d037223 */ /* 0x000fe20000000003 */
[----:B------:R-:W-:Y:S01]  /*81e0*/  FMUL R23, R43, R16 ;  /* 0x000000102b177220 */ /* 0x000fe20000400000 */
[----:B------:R-:W-:Y:S01]  /*81f0*/  FFMA R20, R45, R40, R20 ;  /* 0x000000282d147223 */ /* 0x000fe20000000014 */
[----:B------:R-:W-:Y:S01]  /*8200*/  FMUL R40, R43, R17 ;  /* 0x000000112b287220 */ /* 0x000fe20000400000 */
[C---:B------:R-:W-:Y:S01]  /*8210*/  FFMA R21, R45.reuse, R41, R21 ;  /* 0x000000292d157223 */ /* 0x040fe20000000015 */
[----:B------:R-:W-:Y:S01]  /*8220*/  FFMA R22, R45, R42, R22 ;  /* 0x0000002a2d167223 */ /* 0x000fe20000000016 */
[C---:B------:R-:W-:Y:S01]  /*8230*/  FMUL R41, R43.reuse, R18 ;  /* 0x000000122b297220 */ /* 0x040fe20000400000 */
[----:B------:R-:W-:Y:S01]  /*8240*/  FMUL R42, R43, R19 ;  /* 0x000000132b2a7220 */ /* 0x000fe20000400000 */
[----:B------:R-:W-:Y:S01]  /*8250*/  F2FP.BF16.F32.PACK_AB R111, R2, R0 ;  /* 0x00000000026f723e */ /* 0x000fe200000010ff */
[C---:B------:R-:W-:Y:S01]  /*8260*/  FFMA R23, R45.reuse, R44, R23 ;  /* 0x0000002c2d177223 */ /* 0x040fe20000000017 */
[C---:B------:R-:W-:Y:S01]  /*8270*/  FFMA R40, R45.reuse, R46, R40 ;  /* 0x0000002e2d287223 */ /* 0x040fe20000000028 */
[C---:B------:R-:W-:Y:S01]  /*8280*/  FFMA R41, R45.reuse, R47, R41 ;  /* 0x0000002f2d297223 */ /* 0x040fe20000000029 */
[----:B------:R-:W-:Y:S01]  /*8290*/  FFMA R42, R45, R48, R42 ;  /* 0x000000302d2a7223 */ /* 0x000fe2000000002a */
[----:B------:R1:W-:Y:S01]  /*82a0*/  @!P0 STS.128 [R50+0xa00], R108 ;  /* 0x000a006c32008388 */ /* 0x0003e20000000c00 */
[----:B------:R-:W-:Y:S02]  /*82b0*/  F2FP.BF16.F32.PACK_AB R21, R22, R21 ;  /* 0x000000151615723e */ /* 0x000fe400000010ff */
[----:B------:R-:W-:Y:S02]  /*82c0*/  F2FP.BF16.F32.PACK_AB R22, R40, R23 ;  /* 0x000000172816723e */ /* 0x000fe400000010ff */
[----:B------:R-:W-:Y:S02]  /*82d0*/  F2FP.BF16.F32.PACK_AB R20, R20, R3 ;  /* 0x000000031414723e */ /* 0x000fe400000010ff */
[----:B------:R-:W-:Y:S05]  /*82e0*/  F2FP.BF16.F32.PACK_AB R23, R42, R41 ;  /* 0x000000292a17723e */ /* 0x000fea00000010ff */
[----:B------:R1:W-:Y:S01]  /*82f0*/  @!P0 STS.128 [R49+0xa00], R20 ;  /* 0x000a001431008388 */ /* 0x0003e20000000c00 */
[----:B------:R-:W-:Y:S01]  /*8300*/  @!PT LDS RZ, [RZ] ;  /* 0x00000000fffff984 */ /* 0x000fe20000000800 */
[----:B------:R-:W-:Y:S01]  /*8310*/  @!PT LDS RZ, [RZ] ;  /* 0x00000000fffff984 */ /* 0x000fe20000000800 */
[----:B------:R-:W-:Y:S01]  /*8320*/  @!PT LDS RZ, [RZ] ;  /* 0x00000000fffff984 */ /* 0x000fe20000000800 */
[----:B------:R-:W-:Y:S01]  /*8330*/  @!PT LDS RZ, [RZ] ;  /* 0x00000000fffff984 */ /* 0x000fe20000000800 */
[----:B------:R3:W-:Y:S07]  /*8340*/  MEMBAR.ALL.CTA ;  /* 0x0000000000007992 */ /* 0x0007ee0000008000 */
[----:B---3--:R-:W3:Y:S01]  /*8350*/  FENCE.VIEW.ASYNC.S ;  /* 0x00000000000073c6 */ /* 0x008ee20000000000 */
[----:B------:R-:W-:Y:S05]  /*8360*/  WARPSYNC.ALL ;  /* 0x0000000000007948 */ /* 0x000fea0003800000 */
[----:B------:R-:W-:Y:S01]  /*8370*/  BSSY.RECONVERGENT B0, `(.L_x_114) ;  /* 0x0000011000007945 */ /* 0x000fe20003800200 */
[----:B---3--:R-:W-:Y:S06]  /*8380*/  BAR.SYNC.DEFER_BLOCKING 0x1, 0x80 ;  /* 0x0042000000007b1d */ /* 0x008fec0000010000 */
[----:B------:R-:W-:Y:S05]  /*8390*/  @P1 BRA `(.L_x_115) ;  /* 0x0000000000381947 */ /* 0x000fea0003800000 */
[----:B------:R-:W3:Y:S01]  /*83a0*/  LDCU.64 UR6, c[0x0][0x348] ;  /* 0x00006900ff0677ac */ /* 0x000ee20008000a00 */
[----:B------:R-:W-:Y:S01]  /*83b0*/  R2UR UR5, R51 ;  /* 0x00000000330572ca */ /* 0x000fe200000e0000 */
[----:B------:R-:W-:Y:S01]  /*83c0*/  UMOV UR51, UR44 ;  /* 0x0000002c00337c82 */ /* 0x000fe20008000000 */
[----:B------:R-:W-:Y:S01]  /*83d0*/  UIADD3 UR9, UPT, UPT, UR49, 0x20, URZ ;  /* 0x0000002031097890 */ /* 0x000fe2000fffe0ff */
[----:B------:R-:W-:Y:S01]  /*83e0*/  UMOV UR10, UR50 ;  /* 0x00000032000a7c82 */ /* 0x000fe20008000000 */
[----:B------:R-:W-:Y:S09]  /*83f0*/  UMOV UR11, UR44 ;  /* 0x0000002c000b7c82 */ /* 0x000ff20008000000 */
[----:B------:R-:W-:Y:S02]  /*8400*/  UIADD3 UR5, UPT, UPT, UR43, UR5, URZ ;  /* 0x000000052b057290 */ /* 0x000fe4000fffe0ff */
[----:B---3--:R-:W-:Y:S02]  /*8410*/  UIADD3 UR4, UP0, UPT, UR6, 0xa80, URZ ;  /* 0x00000a8006047890 */ /* 0x008fe4000ff1e0ff */
[----:B------:R-:W-:Y:S02]  /*8420*/  UIADD3 UR48, UPT, UPT, UR5, 0x200, URZ ;  /* 0x0000020005307890 */ /* 0x000fe4000fffe0ff */
[----:B------:R-:W-:Y:S02]  /*8430*/  UIADD3 UR8, UPT, UPT, UR5, 0xa00, URZ ;  /* 0x00000a0005087890 */ /* 0x000fe4000fffe0ff */
[----:B------:R-:W-:Y:S09]  /*8440*/  UIADD3.X UR5, UPT, UPT, URZ, UR7, URZ, UP0, !UPT ;  /* 0x00000007ff057290 */ /* 0x000ff200087fe4ff */
[----:B------:R3:W-:Y:S01]  /*8450*/  UTMASTG.3D [UR48], [UR4] ;  /* 0x00000030040073b5 */ /* 0x0007e20008010000 */
[----:B------:R3:W-:Y:S02]  /*8460*/  UTMASTG.3D [UR8], [UR4] ;  /* 0x00000008040073b5 */ /* 0x0007e40008010000 */
[----:B---3--:R0:W-:Y:S02]  /*8470*/  UTMACMDFLUSH ;  /* 0x00000000000079b7 */ /* 0x0081e40000000000 */
.L_x_115:
[----:B------:R-:W-:Y:S05]  /*8480*/  BSYNC.RECONVERGENT B0 ;  /* 0x0000000000007941 */ /* 0x000fea0003800200 */
.L_x_114:
[----:B------:R-:W-:Y:S01]  /*8490*/  UIADD3 UR47, UPT, UPT, UR45, 0x1, URZ ;  /* 0x000000012d2f7890 */ /* 0x000fe2000fffe0ff */
[----:B------:R-:W-:Y:S03]  /*84a0*/  BSSY.RECONVERGENT B0, `(.L_x_116) ;  /* 0x0000005000007945 */ /* 0x000fe60003800200 */
[----:B------:R-:W-:Y:S04]  /*84b0*/  UISETP.NE.AND UP0, UPT, UR47, 0x3, UPT ;  /* 0x000000032f00788c */ /* 0x000fe8000bf05270 */
[----:B------:R-:W-:Y:S01]  /*84c0*/  USEL UR46, UR47, URZ, UP0 ;  /* 0x000000ff2f2e7287 */ /* 0x000fe20008000000 */
[----:B------:R-:W-:Y:S11]  /*84d0*/  @P1 BRA `(.L_x_117) ;  /* 0x0000000000041947 */ /* 0x000ff60003800000 */
[----:B------:R-:W-:Y:S04]  /*84e0*/  DEPBAR.LE SB0, 0x1 ;  /* 0x000080400000791a */ /* 0x000fe80000000000 */
.L_x_117:
[----:B------:R-:W-:Y:S05]  /*84f0*/  BSYNC.RECONVERGENT B0 ;  /* 0x0000000000007941 */ /* 0x000fea0003800200 */
.L_x_116:
[----:B------:R-:W-:Y:S01]  /*8500*/  BAR.SYNC.DEFER_BLOCKING 0x1, 0x80 ;  /* 0x0042000000007b1d */ /* 0x000fe20000010000 */
[----:B------:R-:W-:Y:S01]  /*8510*/  ISETP.NE.AND P1, PT, R97, RZ, PT ;  /* 0x000000ff6100720c */ /* 0x000fe20003f25270 */
[----:B------:R-:W-:Y:S01]  /*8520*/  UISETP.NE.AND UP0, UPT, UR56, URZ, UPT ;  /* 0x000000ff3800728c */ /* 0x000fe2000bf05270 */
[----:B-1----:R-:W-:Y:S11]  /*8530*/  LEA R20, R106, UR43, 0x3 ;  /* 0x0000002b6a147c11 */ /* 0x002ff6000f8e18ff */
[----:B------:R-:W-:Y:S01]  /*8540*/  @P1 SHF.L.U32 R3, R112, 0x1f, RZ ;  /* 0x0000001f70031819 */ /* 0x000fe200000006ff */
[----:B------:R-:W-:Y:S06]  /*8550*/  BRA.U !UP0, `(.L_x_118) ;  /* 0x0000000108247547 */ /* 0x000fec000b800000 */
[----:B------:R-:W1:Y:S01]  /*8560*/  S2R R0, SR_CgaCtaId ;  /* 0x0000000000007919 */ /* 0x000e620000008800 */
[----:B------:R-:W-:Y:S01]  /*8570*/  IMAD.U32 R2, RZ, RZ, UR52 ;  /* 0x00000034ff027e24 */ /* 0x000fe2000f8e00ff */
[----:B------:R-:W-:Y:S04]  /*8580*/  UIADD3 UR4, UPT, UPT, UR52, 0x1, URZ ;  /* 0x0000000134047890 */ /* 0x000fe8000fffe0ff */
[----:B------:R-:W-:Y:S01]  /*8590*/  @P1 LEA R2, R2, UR43, 0x3 ;  /* 0x0000002b02021c11 */ /* 0x000fe2000f8e18ff */
[----:B------:R-:W-:Y:S04]  /*85a0*/  UISETP.NE.AND UP0, UPT, UR4, 0x3, UPT ;  /* 0x000000030400788c */ /* 0x000fe8000bf05270 */
[----:B------:R-:W-:Y:S01]  /*85b0*/  @P1 VIADD R2, R2, 0x98 ;  /* 0x0000009802021836 */ /* 0x000fe20000000000 */
[----:B------:R-:W-:Y:S04]  /*85c0*/  USEL UR52, UR4, URZ, UP0 ;  /* 0x000000ff04347287 */ /* 0x000fe80008000000 */
[----:B-1----:R-:W-:Y:S04]  /*85d0*/  @P1 PRMT R0, R0, 0x654, R2 ;  /* 0x0000065400001816 */ /* 0x002fe80000000002 */
[----:B------:R1:W-:Y:S04]  /*85e0*/  @P1 SYNCS.ARRIVE.TRANS64.RED.A1T0 RZ, [R0+URZ], RZ ;  /* 0x000000ff00ff19a7 */ /* 0x0003e800081004ff */
.L_x_118:
[----:B------:R-:W3:Y:S01]  /*85f0*/  @P1 SYNCS.PHASECHK.TRANS64.TRYWAIT P0, [R20+URZ+0x80], R3 ;  /* 0x00008003140015a7 */ /* 0x000ee200080011ff */
[----:B------:R-:W-:Y:S01]  /*8600*/  BSSY B1, `(.L_x_119) ;  /* 0x0000019000017945 */ /* 0x000fe20003800000 */
[----:B---3--:R-:W-:Y:S03]  /*8610*/  @P1 SEL R107, RZ, 0x1, !P0 ;  /* 0x00000001ff6b1807 */ /* 0x008fe60004000000 */
[----:B------:R-:W-:Y:S05]  /*8620*/  @!P1 BRA `(.L_x_120) ;  /* 0x0000000000589947 */ /* 0x000fea0003800000 */
[----:B------:R-:W-:Y:S01]  /*8630*/  ISETP.NE.AND P1, PT, R113, RZ, PT ;  /* 0x000000ff7100720c */ /* 0x000fe20003f25270 */
[----:B------:R-:W-:Y:S01]  /*8640*/  BSSY B0, `(.L_x_121) ;  /* 0x0000009000007945 */ /* 0x000fe20003800000 */
[----:B------:R-:W-:Y:S11]  /*8650*/  ISETP.NE.AND P0, PT, R107, RZ, PT ;  /* 0x000000ff6b00720c */ /* 0x000ff60003f05270 */
[----:B------:R-:W-:Y:S05]  /*8660*/  @P1 IMAD R3, R106, 0x1000, R99 ;  /* 0x000010006a031824 */ /* 0x000fea00078e0263 */
[----:B------:R-:W-:Y:S05]  /*8670*/  @P1 IADD3 R2, PT, PT, R3, UR43, RZ ;  /* 0x0000002b03021c10 */ /* 0x000fea000fffe0ff */
[----:B------:R-:W-:Y:S01]  /*8680*/  @P1 IMAD.IADD R2, R98, 0x1, R2 ;  /* 0x0000000162021824 */ /* 0x000fe200078e0202 */
[----:B------:R-:W-:Y:S06]  /*8690*/  @P0 BRA `(.L_x_122) ;  /* 0x00000000000c0947 */ /* 0x000fec0003800000 */
[----:B-1----:R-:W-:Y:S04]  /*86a0*/  SHF.L.U32 R0, R112, 0x1f, RZ ;  /* 0x0000001f70007819 */ /* 0x002fe800000006ff */
[----:B------:R-:W1:Y:S02]  /*86b0*/  SYNCS.PHASECHK.TRANS64.TRYWAIT P0, [R20+URZ+0x80], R0 ;  /* 0x00008000140075a7 */ /* 0x000e6400080011ff */
[----:B-1----:R-:W-:Y:S05]  /*86c0*/  @!P0 BRA `(.L_x_123) ;  /* 0x0000003c00088947 */ /* 0x002fea0003800000 */
.L_x_122:
[----:B------:R-:W-:Y:S05]  /*86d0*/  BSYNC B0 ;  /* 0x0000000000007941 */ /* 0x000fea0003800000 */
.L_x_121:
[----:B------:R-:W-:Y:S01]  /*86e0*/  ISETP.NE.AND P0, PT, R113, RZ, PT ;  /* 0x000000ff7100720c */ /* 0x000fe20003f05270 */
[----:B------:R-:W-:Y:S11]  /*86f0*/  VIADD R106, R106, 0x1 ;  /* 0x000000016a6a7836 */ /* 0x000ff60000000000 */
[----:B------:R-:W-:Y:S01]  /*8700*/  @!UPT UIADD3 URZ, UPT, UPT, URZ, URZ, URZ ;  /* 0x000000fffffff290 */ /* 0x000fe2000fffe0ff */
[----:B------:R3:W4:Y:S04]  /*8710*/  @P0 LDS.128 R52, [R3+UR43+0x200] ;  /* 0x0002002b03340984 */ /* 0x0007280008000c00 */
[----:B------:R3:W2:Y:S04]  /*8720*/  @P0 LDS.128 R64, [R3+UR43+0xa00] ;  /* 0x000a002b03400984 */ /* 0x0006a80008000c00 */
[----:B------:R3:W2:Y:S04]  /*8730*/  @P0 LDS.128 R56, [R2+0x200] ;  /* 0x0002000002380984 */ /* 0x0006a80000000c00 */
[----:B------:R3:W2:Y:S01]  /*8740*/  @P0 LDS.128 R68, [R2+0xa00] ;  /* 0x000a000002440984 */ /* 0x0006a20000000c00 */
[C---:B------:R-:W-:Y:S04]  /*8750*/  ISETP.NE.AND P0, PT, R106.reuse, 0x3, PT ;  /* 0x000000036a00780c */ /* 0x040fe80003f05270 */
[----:B-1----:R-:W-:Y:S02]  /*8760*/  SEL R0, RZ, 0x1, P0 ;  /* 0x00000001ff007807 */ /* 0x002fe40000000000 */
[----:B------:R-:W-:Y:S02]  /*8770*/  SEL R106, R106, RZ, P0 ;  /* 0x000000ff6a6a7207 */ /* 0x000fe40000000000 */
[----:B------:R-:W-:Y:S02]  /*8780*/  LOP3.LUT R112, R112, R0, RZ, 0x3c, !PT ;  /* 0x0000000070707212 */ /* 0x000fe400078e3cff */
.L_x_120:
[----:B------:R-:W-:Y:S05]  /*8790*/  BSYNC B1 ;  /* 0x0000000000017941 */ /* 0x000fea0003800000 */
.L_x_119:
[----:B---3--:R-:W-:Y:S05]  /*87a0*/  VIADD R3, R105, 0x400000 ;  /* 0x0040000069037836 */ /* 0x008fea0000000000 */
[----:B-1----:R-:W-:Y:S04]  /*87b0*/  SHF.R.U32.HI R0, RZ, 0x15, R3 ;  /* 0x00000015ff007819 */ /* 0x002fe80000011603 */
[----:B------:R-:W-:Y:S04]  /*87c0*/  LOP3.LUT R2, R0, 0x3, RZ, 0xc0, !PT ;  /* 0x0000000300027812 */ /* 0x000fe800078ec0ff */
[----:B------:R-:W-:Y:S11]  /*87d0*/  ISETP.NE.AND P0, PT, R88, R2, PT ;  /* 0x000000025800720c */ /* 0x000ff60003f05270 */
[----:B------:R-:W-:Y:S02]  /*87e0*/  @!UPT UIADD3 URZ, UPT, UPT, URZ, URZ, URZ ;  /* 0x000000fffffff290 */ /* 0x000fe4000fffe0ff */
[----:B------:R-:W-:Y:S05]  /*87f0*/  @P0 BRA `(.L_x_124) ;  /* 0x0000000000bc0947 */ /* 0x000fea0003800000 */
[----:B------:R-:W-:Y:S02]  /*8800*/  LOP3.LUT P0, RZ, R0, 0x3, R90, 0x48, !PT ;  /* 0x0000000300ff7812 */ /* 0x000fe4000780485a */
[----:B------:R-:W-:Y:S11]  /*8810*/  MOV R16, R3 ;  /* 0x0000000300107202 */ /* 0x000ff60000000f00 */
[----:B------:R-:W-:Y:S05]  /*8820*/  @!P0 BRA `(.L_x_125) ;  /* 0x0000000000408947 */ /* 0x000fea0003800000 */
[----:B------:R-:W1:Y:S01]  /*8830*/  LDCU.64 UR8, c[0x4][0x70] ;  /* 0x01000e00ff0877ac */ /* 0x000e620008000a00 */
[----:B------:R-:W-:Y:S01]  /*8840*/  MOV R15, 0x0 ;  /* 0x00000000000f7802 */ /* 0x000fe20000000f00 */
[----:B------:R-:W-:Y:S02]  /*8850*/  HFMA2 R12, -RZ, RZ, 0, 5.9604644775390625e-08 ;  /* 0x00000001ff0c7431 */ /* 0x000fe400000001ff */
[----:B------:R-:W-:Y:S02]  /*8860*/  IMAD.MOV.U32 R8, RZ, RZ, 0x192 ;  /* 0x00000192ff087424 */ /* 0x000fe400078e00ff */
[----:B------:R-:W-:Y:S01]  /*8870*/  IMAD.MOV.U32 R13, RZ, RZ, RZ ;  /* 0x000000ffff0d7224 */ /* 0x000fe200078e00ff */
[----:B------:R-:W3:Y:S01]  /*8880*/  LDCU.64 UR6, c[0x4][0x78] ;  /* 0x01000f00ff0677ac */ /* 0x000ee20008000a00 */
[----:B------:R-:W2:Y:S01]  /*8890*/  LDC.64 R14, c[0x4][R15] ;  /* 0x010000000f0e7b82 */ /* 0x000ea20000000a00 */
[----:B------:R-:W5:Y:S01]  /*88a0*/  LDCU.64 UR4, c[0x4][0x10] ;  /* 0x01000200ff0477ac */ /* 0x000f620008000a00 */
[----:B-1----:R-:W-:Y:S01]  /*88b0*/  MOV R5, UR9 ;  /* 0x0000000900057c02 */ /* 0x002fe20008000f00 */
[----:B------:R-:W-:Y:S01]  /*88c0*/  IMAD.U32 R4, RZ, RZ, UR8 ;  /* 0x00000008ff047e24 */ /* 0x000fe2000f8e00ff */
[----:B---3--:R-:W-:Y:S01]  /*88d0*/  MOV R7, UR7 ;  /* 0x0000000700077c02 */ /* 0x008fe20008000f00 */
[----:B------:R-:W-:Y:S01]  /*88e0*/  IMAD.U32 R6, RZ, RZ, UR6 ;  /* 0x00000006ff067e24 */ /* 0x000fe2000f8e00ff */
[----:B-----5:R-:W-:Y:S01]  /*88f0*/  MOV R11, UR5 ;  /* 0x00000005000b7c02 */ /* 0x020fe20008000f00 */
[----:B------:R-:W-:Y:S02]  /*8900*/  IMAD.U32 R10, RZ, RZ, UR4 ;  /* 0x00000004ff0a7e24 */ /* 0x000fe4000f8e00ff */
[----:B------:R-:W-:Y:S07]  /*8910*/  LEPC R20, `(.L_x_125) ;  /* 0x000000001014794e */ /* 0x000fee0000000000 */
[----:B--2-4-:R-:W-:Y:S05]  /*8920*/  CALL.ABS.NOINC R14 ;  /* 0x000000000e007343 */ /* 0x014fea0003c00000 */
.L_x_125:
        /* <DEDUP_REMOVED lines=23> */
.L_x_126:
[----:B------:R-:W-:Y:S05]  /*8aa0*/  WARPSYNC.ALL ;  /* 0x0000000000007948 */ /* 0x000fea0003800000 */
[----:B------:R-:W-:Y:S11]  /*8ab0*/  R2UR UR4, R16 ;  /* 0x00000000100472ca */ /* 0x000ff600000e0000 */
[----:B------:R-:W-:Y:S02]  /*8ac0*/  @!UPT UIADD3 URZ, UPT, UPT, URZ, URZ, URZ ;  /* 0x000000fffffff290 */ /* 0x000fe4000fffe0ff */
[----:B------:R-:W1:Y:S02]  /*8ad0*/  LDTM.x16 R4, tmem[UR4+0x20] ;  /* 0x00002004000479ee */ /* 0x000e640008240000 */
[----:B-1----:R-:W-:Y:S01]  /*8ae0*/  NOP ;  /* 0x0000000000007918 */ /* 0x002fe20000000000 */
.L_x_124:
[----:B----4-:R-:W-:Y:S01]  /*8af0*/  SHF.L.U32 R3, R52, 0x10, RZ ;  /* 0x0000001034037819 */ /* 0x010fe200000006ff */
[C---:B------:R-:W-:Y:S01]  /*8b00*/  FMUL R0, R43.reuse, R24 ;  /* 0x000000182b007220 */ /* 0x040fe20000400000 */
[----:B------:R-:W-:Y:S01]  /*8b10*/  ISETP.NE.AND P1, PT, R88, R2, PT ;  /* 0x000000025800720c */ /* 0x000fe20003f25270 */
[----:B------:R-:W-:Y:S01]  /*8b20*/  FMUL R2, R43, R25 ;  /* 0x000000192b027220 */ /* 0x000fe20000400000 */
[----:B------:R-:W-:Y:S01]  /*8b30*/  LOP3.LUT R21, R52, 0xffff0000, RZ, 0xc0, !PT ;  /* 0xffff000034157812 */ /* 0x000fe200078ec0ff */
[----:B------:R-:W-:Y:S01]  /*8b40*/  FFMA R0, R45, R3, R0 ;  /* 0x000000032d007223 */ /* 0x000fe20000000000 */
[----:B------:R-:W-:Y:S01]  /*8b50*/  SHF.L.U32 R22, R53, 0x10, RZ ;  /* 0x0000001035167819 */ /* 0x000fe200000006ff */
[----:B------:R-:W-:Y:S01]  /*8b60*/  FMUL R3, R43, R26 ;  /* 0x0000001a2b037220 */ /* 0x000fe20000400000 */
[----:B------:R-:W-:Y:S01]  /*8b70*/  LOP3.LUT R23, R53, 0xffff0000, RZ, 0xc0, !PT ;  /* 0xffff000035177812 */ /* 0x000fe200078ec0ff */
[----:B------:R-:W-:Y:S01]  /*8b80*/  FMUL R20, R43, R27 ;  /* 0x0000001b2b147220 */ /* 0x000fe20000400000 */
[----:B------:R-:W-:Y:S01]  /*8b90*/  SHF.L.U32 R40, R54, 0x10, RZ ;  /* 0x0000001036287819 */ /* 0x000fe200000006ff */
[----:B------:R-:W-:Y:S01]  /*8ba0*/  FFMA R2, R45, R21, R2 ;  /* 0x000000152d027223 */ /* 0x000fe20000000002 */
[----:B--2---:R-:W-:Y:S01]  /*8bb0*/  LOP3.LUT R41, R57, 0xffff0000, RZ, 0xc0, !PT ;  /* 0xffff000039297812 */ /* 0x004fe200078ec0ff */
[C---:B------:R-:W-:Y:S01]  /*8bc0*/  FFMA R3, R45.reuse, R22, R3 ;  /* 0x000000162d037223 */ /* 0x040fe20000000003 */
[----:B------:R-:W-:Y:S01]  /*8bd0*/  LOP3.LUT R42, R66, 0xffff0000, RZ, 0xc0, !PT ;  /* 0xffff0000422a7812 */ /* 0x000fe200078ec0ff */
[----:B------:R-:W-:Y:S01]  /*8be0*/  FFMA R20, R45, R23, R20 ;  /* 0x000000172d147223 */ /* 0x000fe20000000014 */
[----:B------:R-:W-:Y:S01]  /*8bf0*/  LOP3.LUT R23, R54, 0xffff0000, RZ, 0xc0, !PT ;  /* 0xffff000036177812 */ /* 0x000fe200078ec0ff */
[C---:B------:R-:W-:Y:S01]  /*8c00*/  FMUL R21, R43.reuse, R28 ;  /* 0x0000001c2b157220 */ /* 0x040fe20000400000 */
[----:B------:R-:W-:Y:S01]  /*8c10*/  F2FP.BF16.F32.PACK_AB R48, R2, R0 ;  /* 0x000000000230723e */ /* 0x000fe200000010ff */
[----:B------:R-:W-:Y:S01]  /*8c20*/  FMUL R22, R43, R29 ;  /* 0x0000001d2b167220 */ /* 0x000fe20000400000 */
[----:B------:R-:W-:Y:S01]  /*8c30*/  F2FP.BF16.F32.PACK_AB R49, R20, R3 ;  /* 0x000000031431723e */ /* 0x000fe200000010ff */
[----:B------:R-:W-:Y:S01]  /*8c40*/  FFMA R21, R45, R40, R21 ;  /* 0x000000282d157223 */ /* 0x000fe20000000015 */
[----:B------:R-:W-:Y:S01]  /*8c50*/  SHF.L.U32 R20, R55, 0x10, RZ ;  /* 0x0000001037147819 */ /* 0x000fe200000006ff */
[----:B------:R-:W-:Y:S01]  /*8c60*/  FFMA R22, R45, R23, R22 ;  /* 0x000000172d167223 */ /* 0x000fe20000000016 */
[----:B------:R-:W-:Y:S01]  /*8c70*/  LOP3.LUT R23, R55, 0xffff0000, RZ, 0xc0, !PT ;  /* 0xffff000037177812 */ /* 0x000fe200078ec0ff */
[C---:B------:R-:W-:Y:S01]  /*8c80*/  FMUL R0, R43.reuse, R30 ;  /* 0x0000001e2b007220 */ /* 0x040fe20000400000 */
[----:B------:R-:W-:Y:S01]  /*8c90*/  SHF.L.U32 R40, R56, 0x10, RZ ;  /* 0x0000001038287819 */ /* 0x000fe200000006ff */
[C---:B------:R-:W-:Y:S01]  /*8ca0*/  FMUL R2, R43.reuse, R31 ;  /* 0x0000001f2b027220 */ /* 0x040fe20000400000 */
[----:B------:R-:W-:Y:S01]  /*8cb0*/  F2FP.BF16.F32.PACK_AB R50, R22, R21 ;  /* 0x000000151632723e */ /* 0x000fe200000010ff */
[----:B------:R-:W-:Y:S01]  /*8cc0*/  FMUL R3, R43, R32 ;  /* 0x000000202b037220 */ /* 0x000fe20000400000 */
[----:B------:R-:W-:Y:S01]  /*8cd0*/  SHF.L.U32 R44, R67, 0x10, RZ ;  /* 0x00000010432c7819 */ /* 0x000fe200000006ff */
[----:B------:R-:W-:Y:S01]  /*8ce0*/  FFMA R0, R45, R20, R0 ;  /* 0x000000142d007223 */ /* 0x000fe20000000000 */
[----:B------:R-:W-:Y:S01]  /*8cf0*/  LOP3.LUT R46, R67, 0xffff0000, RZ, 0xc0, !PT ;  /* 0xffff0000432e7812 */ /* 0x000fe200078ec0ff */
[C---:B------:R-:W-:Y:S01]  /*8d00*/  FFMA R2, R45.reuse, R23, R2 ;  /* 0x000000172d027223 */ /* 0x040fe20000000002 */
[----:B------:R-:W-:Y:S01]  /*8d10*/  LOP3.LUT R23, R56, 0xffff0000, RZ, 0xc0, !PT ;  /* 0xffff000038177812 */ /* 0x000fe200078ec0ff */
[----:B------:R-:W-:Y:S01]  /*8d20*/  FFMA R3, R45, R40, R3 ;  /* 0x000000282d037223 */ /* 0x000fe20000000003 */
[----:B------:R-:W-:Y:S01]  /*8d30*/  SHF.L.U32 R40, R57, 0x10, RZ ;  /* 0x0000001039287819 */ /* 0x000fe200000006ff */
[C---:B------:R-:W-:Y:S01]  /*8d40*/  FMUL R20, R43.reuse, R33 ;  /* 0x000000212b147220 */ /* 0x040fe20000400000 */
[----:B------:R-:W-:Y:S01]  /*8d50*/  F2FP.BF16.F32.PACK_AB R51, R2, R0 ;  /* 0x000000000233723e */ /* 0x000fe200000010ff */
[C---:B------:R-:W-:Y:S01]  /*8d60*/  FMUL R21, R43.reuse, R34 ;  /* 0x000000222b157220 */ /* 0x040fe20000400000 */
[----:B------:R-:W-:Y:S01]  /*8d70*/  ISETP.NE.AND P0, PT, R88, RZ, PT ;  /* 0x000000ff5800720c */ /* 0x000fe20003f05270 */
[----:B------:R-:W-:Y:S01]  /*8d80*/  FMUL R22, R43, R35 ;  /* 0x000000232b167220 */ /* 0x000fe20000400000 */
[C---:B------:R-:W-:Y:S01]  /*8d90*/  FFMA R20, R45.reuse, R23, R20 ;  /* 0x000000172d147223 */ /* 0x040fe20000000014 */
[C---:B------:R-:W-:Y:S01]  /*8da0*/  SHF.L.U32 R23, R58.reuse, 0x10, RZ ;  /* 0x000000103a177819 */ /* 0x040fe200000006ff */
[C---:B------:R-:W-:Y:S01]  /*8db0*/  FFMA R21, R45.reuse, R40, R21 ;  /* 0x000000282d157223 */ /* 0x040fe20000000015 */
[----:B------:R-:W-:Y:S01]  /*8dc0*/  LOP3.LUT R40, R58, 0xffff0000, RZ, 0xc0, !PT ;  /* 0xffff00003a287812 */ /* 0x000fe200078ec0ff */
[----:B------:R-:W-:Y:S01]  /*8dd0*/  FFMA R22, R45, R41, R22 ;  /* 0x000000292d167223 */ /* 0x000fe20000000016 */
[----:B------:R-:W-:Y:S01]  /*8de0*/  F2FP.BF16.F32.PACK_AB R60, R20, R3 ;  /* 0x00000003143c723e */ /* 0x000fe200000010ff */
[----:B------:R-:W-:Y:S01]  /*8df0*/  FMUL R0, R43, R36 ;  /* 0x000000242b007220 */ /* 0x000fe20000400000 */
[----:B------:R-:W-:Y:S01]  /*8e00*/  LOP3.LUT R41, R65, 0xffff0000, RZ, 0xc0, !PT ;  /* 0xffff000041297812 */ /* 0x000fe200078ec0ff */
        /* <DEDUP_REMOVED lines=11> */
[C---:B------:R-:W-:Y:S01]  /*8ec0*/  FFMA R3, R45.reuse, R22, R3 ;  /* 0x000000162d037223 */ /* 0x040fe20000000003 */
[C---:B------:R-:W-:Y:S01]  /*8ed0*/  FFMA R20, R45.reuse, R23, R20 ;  /* 0x000000172d147223 */ /* 0x040fe20000000014 */
[----:B------:R-:W-:Y:S01]  /*8ee0*/  LOP3.LUT R23, R64, 0xffff0000, RZ, 0xc0, !PT ;  /* 0xffff000040177812 */ /* 0x000fe200078ec0ff */
[----:B------:R-:W1:Y:S01]  /*8ef0*/  S2R R114, SR_CgaCtaId ;  /* 0x0000000000727919 */ /* 0x000e620000008800 */
[----:B------:R-:W-:Y:S01]  /*8f00*/  FFMA R21, R45, R40, R21 ;  /* 0x000000282d157223 */ /* 0x000fe20000000015 */
[----:B------:R-:W-:Y:S01]  /*8f10*/  SHF.L.U32 R40, R65, 0x10, RZ ;  /* 0x0000001041287819 */ /* 0x000fe200000006ff */
[C---:B------:R-:W-:Y:S01]  /*8f20*/  FMUL R0, R43.reuse, R5 ;  /* 0x000000052b007220 */ /* 0x040fe20000400000 */
[----:B------:R-:W-:Y:S01]  /*8f30*/  F2FP.BF16.F32.PACK_AB R63, R20, R3 ;  /* 0x00000003143f723e */ /* 0x000fe200000010ff */
[C---:B------:R-:W-:Y:S01]  /*8f40*/  FMUL R2, R43.reuse, R6 ;  /* 0x000000062b027220 */ /* 0x040fe20000400000 */
[----:B------:R-:W-:Y:S01]  /*8f50*/  FMUL R22, R43, R7 ;  /* 0x000000072b167220 */ /* 0x000fe20000400000 */
[----:B------:R-:W-:Y:S01]  /*8f60*/  FFMA R0, R45, R23, R0 ;  /* 0x000000172d007223 */ /* 0x000fe20000000000 */
[----:B------:R-:W-:Y:S01]  /*8f70*/  FMUL R3, R43, R8 ;  /* 0x000000082b037220 */ /* 0x000fe20000400000 */
[C---:B------:R-:W-:Y:S01]  /*8f80*/  FFMA R2, R45.reuse, R40, R2 ;  /* 0x000000282d027223 */ /* 0x040fe20000000002 */
[----:B------:R-:W-:Y:S01]  /*8f90*/  FFMA R22, R45, R41, R22 ;  /* 0x000000292d167223 */ /* 0x000fe20000000016 */
[----:B------:R-:W-:Y:S01]  /*8fa0*/  SHF.L.U32 R41, R66, 0x10, RZ ;  /* 0x0000001042297819 */ /* 0x000fe200000006ff */
[C---:B------:R-:W-:Y:S01]  /*8fb0*/  FMUL R20, R43.reuse, R9 ;  /* 0x000000092b147220 */ /* 0x040fe20000400000 */
[C---:B------:R-:W-:Y:S01]  /*8fc0*/  FMUL R23, R43.reuse, R10 ;  /* 0x0000000a2b177220 */ /* 0x040fe20000400000 */
[----:B------:R-:W-:Y:S01]  /*8fd0*/  FMUL R40, R43, R11 ;  /* 0x0000000b2b287220 */ /* 0x000fe20000400000 */
[----:B------:R-:W-:Y:S01]  /*8fe0*/  F2FP.BF16.F32.PACK_AB R100, R0, R21 ;  /* 0x000000150064723e */ /* 0x000fe200000010ff */
[C---:B------:R-:W-:Y:S01]  /*8ff0*/  FFMA R3, R45.reuse, R41, R3 ;  /* 0x000000292d037223 */ /* 0x040fe20000000003 */
[C---:B------:R-:W-:Y:S01]  /*9000*/  FFMA R20, R45.reuse, R42, R20 ;  /* 0x0000002a2d147223 */ /* 0x040fe20000000014 */
[C---:B------:R-:W-:Y:S01]  /*9010*/  FFMA R23, R45.reuse, R44, R23 ;  /* 0x0000002c2d177223 */ /* 0x040fe20000000017 */
[----:B------:R-:W-:Y:S01]  /*9020*/  FFMA R40, R45, R46, R40 ;  /* 0x0000002e2d287223 */ /* 0x000fe20000000028 */
[----:B------:R-:W-:Y:S01]  /*9030*/  SHF.L.U32 R42, R68, 0x10, RZ ;  /* 0x00000010442a7819 */ /* 0x000fe200000006ff */
[C---:B------:R-:W-:Y:S01]  /*9040*/  FMUL R41, R43.reuse, R12 ;  /* 0x0000000c2b297220 */ /* 0x040fe20000400000 */
[----:B------:R-:W-:Y:S01]  /*9050*/  F2FP.BF16.F32.PACK_AB R101, R22, R2 ;  /* 0x000000021665723e */ /* 0x000fe200000010ff */
[C---:B------:R-:W-:Y:S01]  /*9060*/  FMUL R0, R43.reuse, R13 ;  /* 0x0000000d2b007220 */ /* 0x040fe20000400000 */
[----:B------:R-:W-:Y:S01]  /*9070*/  LOP3.LUT R21, R68, 0xffff0000, RZ, 0xc0, !PT ;  /* 0xffff000044157812 */ /* 0x000fe200078ec0ff */
[----:B------:R-:W-:Y:S01]  /*9080*/  FMUL R2, R43, R14 ;  /* 0x0000000e2b027220 */ /* 0x000fe20000400000 */
[----:B------:R-:W-:Y:S01]  /*9090*/  F2FP.BF16.F32.PACK_AB R103, R40, R23 ;  /* 0x000000172867723e */ /* 0x000fe200000010ff */
[----:B------:R-:W-:Y:S01]  /*90a0*/  FFMA R41, R45, R42, R41 ;  /* 0x0000002a2d297223 */ /* 0x000fe20000000029 */
[----:B------:R-:W-:Y:S01]  /*90b0*/  SHF.L.U32 R22, R69, 0x10, RZ ;  /* 0x0000001045167819 */ /* 0x000fe200000006ff */
[----:B------:R-:W-:Y:S01]  /*90c0*/  FFMA R0, R45, R21, R0 ;  /* 0x000000152d007223 */ /* 0x000fe20000000000 */
[----:B------:R-:W-:Y:S01]  /*90d0*/  F2FP.BF16.F32.PACK_AB R102, R20, R3 ;  /* 0x000000031466723e */ /* 0x000fe200000010ff */
[----:B------:R-:W-:Y:S01]  /*90e0*/  FMUL R3, R43, R15 ;  /* 0x0000000f2b037220 */ /* 0x000fe20000400000 */
[----:B------:R-:W-:Y:S01]  /*90f0*/  LOP3.LUT R23, R69, 0xffff0000, RZ, 0xc0, !PT ;  /* 0xffff000045177812 */ /* 0x000fe200078ec0ff */
[----:B------:R-:W-:Y:S01]  /*9100*/  FMUL R20, R43, R16 ;  /* 0x000000102b147220 */ /* 0x000fe20000400000 */
[C---:B------:R-:W-:Y:S01]  /*9110*/  SHF.L.U32 R40, R70.reuse, 0x10, RZ ;  /* 0x0000001046287819 */ /* 0x040fe200000006ff */
[C---:B------:R-:W-:Y:S01]  /*9120*/  FFMA R2, R45.reuse, R22, R2 ;  /* 0x000000162d027223 */ /* 0x040fe20000000002 */
[----:B------:R-:W-:Y:S01]  /*9130*/  MOV R46, UR46 ;  /* 0x0000002e002e7c02 */ /* 0x000fe20008000f00 */
[----:B------:R-:W-:Y:S01]  /*9140*/  FFMA R3, R45, R23, R3 ;  /* 0x000000172d037223 */ /* 0x000fe20000000003 */
[----:B------:R-:W-:Y:S01]  /*9150*/  FMUL R21, R43, R17 ;  /* 0x000000112b157220 */ /* 0x000fe20000400000 */
[----:B------:R-:W-:Y:S01]  /*9160*/  FFMA R20, R45, R40, R20 ;  /* 0x000000282d147223 */ /* 0x000fe20000000014 */
[----:B------:R-:W-:Y:S01]  /*9170*/  LOP3.LUT R40, R70, 0xffff0000, RZ, 0xc0, !PT ;  /* 0xffff000046287812 */ /* 0x000fe200078ec0ff */
[C---:B------:R-:W-:Y:S01]  /*9180*/  FMUL R22, R43.reuse, R18 ;  /* 0x000000122b167220 */ /* 0x040fe20000400000 */
[----:B------:R-:W-:Y:S01]  /*9190*/  @!P1 LEA R46, R46, R99, 0xc ;  /* 0x000000632e2e9211 */ /* 0x000fe200078e60ff */
[----:B------:R-:W-:Y:S01]  /*91a0*/  FMUL R23, R43, R19 ;  /* 0x000000132b177220 */ /* 0x000fe20000400000 */
[----:B------:R-:W-:Y:S01]  /*91b0*/  F2FP.BF16.F32.PACK_AB R108, R0, R41 ;  /* 0x00000029006c723e */ /* 0x000fe200000010ff */
[----:B------:R-:W-:Y:S01]  /*91c0*/  FFMA R21, R45, R40, R21 ;  /* 0x000000282d157223 */ /* 0x000fe20000000015 */
[----:B------:R-:W-:Y:S01]  /*91d0*/  @!P1 IADD3 R40, PT, PT, R46, UR43, RZ ;  /* 0x0000002b2e289c10 */ /* 0x000fe2000fffe0ff */
[----:B------:R2:W-:Y:S01]  /*91e0*/  @!P1 STS.128 [R46+UR43+0x200], R48 ;  /* 0x000200302e009988 */ /* 0x0005e20008000c2b */
[----:B------:R-:W-:Y:S02]  /*91f0*/  SHF.L.U32 R42, R71, 0x10, RZ ;  /* 0x00000010472a7819 */ /* 0x000fe400000006ff */
[----:B------:R-:W-:Y:S02]  /*9200*/  @!P1 IADD3 R40, PT, PT, R98, R40, RZ ;  /* 0x0000002862289210 */ /* 0x000fe40007ffe0ff */
[----:B------:R-:W-:Y:S01]  /*9210*/  F2FP.BF16.F32.PACK_AB R109, R3, R2 ;  /* 0x00000002036d723e */ /* 0x000fe200000010ff */
[----:B------:R-:W-:Y:S01]  /*9220*/  FFMA R22, R45, R42, R22 ;  /* 0x0000002a2d167223 */ /* 0x000fe20000000016 */
[----:B------:R-:W-:Y:S01]  /*9230*/  F2FP.BF16.F32.PACK_AB R110, R21, R20 ;  /* 0x00000014156e723e */ /* 0x000fe200000010ff */
[----:B------:R2:W-:Y:S01]  /*9240*/  @!P1 STS.128 [R40+0x200], R60 ;  /* 0x0002003c28009388 */ /* 0x0005e20000000c00 */
[----:B------:R-:W-:Y:S02]  /*9250*/  LOP3.LUT R44, R71, 0xffff0000, RZ, 0xc0, !PT ;  /* 0xffff0000472c7812 */ /* 0x000fe400078ec0ff */
[----:B------:R-:W-:Y:S03]  /*9260*/  MOV R0, UR52 ;  /* 0x0000003400007c02 */ /* 0x000fe60008000f00 */
[----:B------:R-:W-:Y:S02]  /*9270*/  FFMA R23, R45, R44, R23 ;  /* 0x0000002c2d177223 */ /* 0x000fe40000000017 */
[----:B------:R2:W-:Y:S03]  /*9280*/  @!P1 STS.128 [R46+UR43+0xa00], R100 ;  /* 0x000a00642e009988 */ /* 0x0005e60008000c2b */
        /* <DEDUP_REMOVED lines=11> */
[----:B-1----:R-:W-:Y:S05]  /*9340*/  @P0 BRA `(.L_x_128) ;  /* 0x00000000003c0947 */ /* 0x002fea0003800000 */
[----:B------:R-:W1:Y:S01]  /*9350*/  LDCU.64 UR6, c[0x0][0x348] ;  /* 0x00006900ff0677ac */ /* 0x000e620008000a00 */
[----:B------:R-:W-:Y:S02]  /*9360*/  ULEA UR5, UR46, UR43, 0xc ;  /* 0x0000002b2e057291 */ /* 0x000fe4000f8e60ff */
[----:B------:R-:W-:Y:S02]  /*9370*/  UIADD3 UR10, UPT, UPT, UR50, 0x40, URZ ;  /* 0x00000040320a7890 */ /* 0x000fe4000fffe0ff */
[----:B------:R-:W-:Y:S02]  /*9380*/  UIADD3 UR8, UPT, UPT, UR5, 0x200, URZ ;  /* 0x0000020005087890 */ /* 0x000fe4000fffe0ff */
[----:B------:R-:W-:Y:S01]  /*9390*/  UIADD3 UR12, UPT, UPT, UR5, 0xa00, URZ ;  /* 0x00000a00050c7890 */ /* 0x000fe2000fffe0ff */
[----:B------:R-:W-:Y:S01]  /*93a0*/  UMOV UR9, UR49 ;  /* 0x0000003100097c82 */ /* 0x000fe20008000000 */
[----:B------:R-:W-:Y:S01]  /*93b0*/  UMOV UR11, UR44 ;  /* 0x0000002c000b7c82 */ /* 0x000fe20008000000 */
[----:B------:R-:W-:Y:S01]  /*93c0*/  UIADD3 UR13, UPT, UPT, UR49, 0x20, URZ ;  /* 0x00000020310d7890 */ /* 0x000fe2000fffe0ff */
[----:B------:R-:W-:Y:S01]  /*93d0*/  UMOV UR15, UR44 ;  /* 0x0000002c000f7c82 */ /* 0x000fe20008000000 */
[----:B------:R-:W-:Y:S01]  /*93e0*/  UMOV UR14, UR10 ;  /* 0x0000000a000e7c82 */ /* 0x000fe20008000000 */
[----:B-1----:R-:W-:Y:S04]  /*93f0*/  UIADD3 UR4, UP0, UPT, UR6, 0xa80, URZ ;  /* 0x00000a8006047890 */ /* 0x002fe8000ff1e0ff */
[----:B------:R-:W-:Y:S09]  /*9400*/  UIADD3.X UR5, UPT, UPT, URZ, UR7, URZ, UP0, !UPT ;  /* 0x00000007ff057290 */ /* 0x000ff200087fe4ff */
[----:B------:R1:W-:Y:S01]  /*9410*/  UTMASTG.3D [UR8], [UR4] ;  /* 0x00000008040073b5 */ /* 0x0003e20008010000 */
[----:B------:R1:W-:Y:S02]  /*9420*/  UTMASTG.3D [UR12], [UR4] ;  /* 0x0000000c040073b5 */ /* 0x0003e40008010000 */
[----:B-1----:R0:W-:Y:S02]  /*9430*/  UTMACMDFLUSH ;  /* 0x00000000000079b7 */ /* 0x0021e40000000000 */
.L_x_128:
[----:B------:R-:W-:Y:S05]  /*9440*/  BSYNC.RECONVERGENT B0 ;  /* 0x0000000000007941 */ /* 0x000fea0003800200 */
.L_x_127:
[----:B------:R-:W-:Y:S01]  /*9450*/  UIADD3 UR4, UPT, UPT, UR46, 0x1, URZ ;  /* 0x000000012e047890 */ /* 0x000fe2000fffe0ff */
[----:B------:R-:W-:Y:S01]  /*9460*/  ISETP.NE.AND P1, PT, R97, RZ, PT ;  /* 0x000000ff6100720c */ /* 0x000fe20003f25270 */
[----:B------:R-:W-:Y:S01]  /*9470*/  BSSY.RECONVERGENT B0, `(.L_x_129) ;  /* 0x000000c000007945 */ /* 0x000fe20003800200 */
[----:B------:R-:W-:Y:S01]  /*9480*/  LEA R21, R106, UR43, 0x3 ;  /* 0x0000002b6a157c11 */ /* 0x000fe2000f8e18ff */
[----:B------:R-:W-:Y:S04]  /*9490*/  UISETP.NE.AND UP0, UPT, UR4, 0x3, UPT ;  /* 0x000000030400788c */ /* 0x000fe8000bf05270 */
[----:B------:R-:W-:Y:S02]  /*94a0*/  USEL UR45, UR4, URZ, UP0 ;  /* 0x000000ff042d7287 */ /* 0x000fe40008000000 */
[----:B------:R-:W-:Y:S04]  /*94b0*/  UISETP.EQ.XOR UP0, UPT, UR47, 0x3, !UP0 ;  /* 0x000000032f00788c */ /* 0x000fe8000c702a70 */
[----:B------:R-:W-:Y:S01]  /*94c0*/  @P1 LEA R0, R0, UR43, 0x3 ;  /* 0x0000002b00001c11 */ /* 0x000fe2000f8e18ff */
[----:B------:R-:W-:Y:S04]  /*94d0*/  UP2UR UR51, UPR, URZ, 0x1 ;  /* 0x00000001ff337883 */ /* 0x000fe80008000000 */
[----:B------:R-:W-:Y:S01]  /*94e0*/  @P1 VIADD R2, R0, 0x98 ;  /* 0x0000009800021836 */ /* 0x000fe20000000000 */
[----:B------:R-:W-:Y:S04]  /*94f0*/  @P1 SHF.L.U32 R0, R112, 0x1f, RZ ;  /* 0x0000001f70001819 */ /* 0x000fe800000006ff */
[----:B------:R-:W-:Y:S01]  /*9500*/  @P1 PRMT R2, R114, 0x654, R2 ;  /* 0x0000065472021816 */ /* 0x000fe20000000002 */
[----:B------:R-:W-:Y:S05]  /*9510*/  @P0 BRA `(.L_x_130) ;  /* 0x0000000000040947 */ /* 0x000fea0003800000 */
[----:B------:R-:W-:Y:S04]  /*9520*/  DEPBAR.LE SB0, 0x1 ;  /* 0x000080400000791a */ /* 0x000fe80000000000 */
.L_x_130:
[----:B------:R-:W-:Y:S05]  /*9530*/  BSYNC.RECONVERGENT B0 ;  /* 0x0000000000007941 */ /* 0x000fea0003800200 */
.L_x_129:
[----:B------:R-:W-:Y:S01]  /*9540*/  BAR.SYNC.DEFER_BLOCKING 0x1, 0x80 ;  /* 0x0042000000007b1d */ /* 0x000fe20000010000 */
[----:B------:R-:W-:Y:S02]  /*9550*/  UIADD3 UR4, UPT, UPT, UR52, 0x1, URZ ;  /* 0x0000000134047890 */ /* 0x000fe4000fffe0ff */
[----:B------:R-:W-:Y:S02]  /*9560*/  UIADD3 UR53, UPT, UPT, UR49, 0x10, URZ ;  /* 0x0000001031357890 */ /* 0x000fe4000fffe0ff */
[----:B------:R-:W-:Y:S04]  /*9570*/  UISETP.NE.AND UP0, UPT, UR4, 0x3, UPT ;  /* 0x000000030400788c */ /* 0x000fe8000bf05270 */
[----:B------:R-:W-:Y:S01]  /*9580*/  USEL UR48, UR4, URZ, UP0 ;  /* 0x000000ff04307287 */ /* 0x000fe20008000000 */
[----:B------:R-:W-:Y:S01]  /*9590*/  @P1 SYNCS.ARRIVE.TRANS64.RED.A1T0 RZ, [R2+URZ], RZ ;  /* 0x000000ff02ff19a7 */ /* 0x000fe200081004ff */
[----:B------:R-:W-:Y:S01]  /*95a0*/  BSSY B1, `(.L_x_131) ;  /* 0x000001b000017945 */ /* 0x000fe20003800000 */
[----:B------:R1:W3:Y:S02]  /*95b0*/  @P1 SYNCS.PHASECHK.TRANS64.TRYWAIT P0, [R21+URZ+0x80], R0 ;  /* 0x00008000150015a7 */ /* 0x0002e400080011ff */
[----:B-1----:R-:W-:Y:S02]  /*95c0*/  IADD3 R0, PT, PT, R105, 0x10, RZ ;  /* 0x0000001069007810 */ /* 0x002fe40007ffe0ff */
[----:B---3--:R-:W-:Y:S01]  /*95d0*/  @P1 SEL R107, RZ, 0x1, !P0 ;  /* 0x00000001ff6b1807 */ /* 0x008fe20004000000 */
[----:B------:R-:W-:Y:S06]  /*95e0*/  @!P1 BRA `(.L_x_132) ;  /* 0x0000000000589947 */ /* 0x000fec0003800000 */
[----:B------:R-:W-:Y:S01]  /*95f0*/  ISETP.NE.AND P1, PT, R113, RZ, PT ;  /* 0x000000ff7100720c */ /* 0x000fe20003f25270 */
[----:B------:R-:W-:Y:S01]  /*9600*/  BSSY B0, `(.L_x_133) ;  /* 0x0000009000007945 */ /* 0x000fe20003800000 */
[----:B------:R-:W-:Y:S11]  /*9610*/  ISETP.NE.AND P0, PT, R107, RZ, PT ;  /* 0x000000ff6b00720c */ /* 0x000ff60003f05270 */
[----:B------:R-:W-:Y:S05]  /*9620*/  @P1 IMAD R3, R106, 0x1000, R99 ;  /* 0x000010006a031824 */ /* 0x000fea00078e0263 */
[----:B------:R-:W-:Y:S05]  /*9630*/  @P1 IADD3 R2, PT, PT, R3, UR43, RZ ;  /* 0x0000002b03021c10 */ /* 0x000fea000fffe0ff */
[----:B------:R-:W-:Y:S01]  /*9640*/  @P1 IMAD.IADD R2, R98, 0x1, R2 ;  /* 0x0000000162021824 */ /* 0x000fe200078e0202 */
[----:B------:R-:W-:Y:S06]  /*9650*/  @P0 BRA `(.L_x_134) ;  /* 0x00000000000c0947 */ /* 0x000fec0003800000 */
[----:B------:R-:W-:Y:S04]  /*9660*/  SHF.L.U32 R20, R112, 0x1f, RZ ;  /* 0x0000001f70147819 */ /* 0x000fe800000006ff */
[----:B------:R-:W1:Y:S02]  /*9670*/  SYNCS.PHASECHK.TRANS64.TRYWAIT P0, [R21+URZ+0x80], R20 ;  /* 0x00008014150075a7 */ /* 0x000e6400080011ff */
[----:B-1----:R-:W-:Y:S05]  /*9680*/  @!P0 BRA `(.L_x_135) ;  /* 0x0000002c002c8947 */ /* 0x002fea0003800000 */
.L_x_134:
[----:B------:R-:W-:Y:S05]  /*9690*/  BSYNC B0 ;  /* 0x0000000000007941 */ /* 0x000fea0003800000 */
.L_x_133:
[----:B------:R-:W-:Y:S01]  /*96a0*/  ISETP.NE.AND P0, PT, R113, RZ, PT ;  /* 0x000000ff7100720c */ /* 0x000fe20003f05270 */
[----:B------:R-:W-:Y:S11]  /*96b0*/  VIADD R106, R106, 0x1 ;  /* 0x000000016a6a7836 */ /* 0x000ff60000000000 */
[----:B------:R-:W-:Y:S01]  /*96c0*/  @!UPT UIADD3 URZ, UPT, UPT, URZ, URZ, URZ ;  /* 0x000000fffffff290 */ /* 0x000fe2000fffe0ff */
[----:B------:R-:W3:Y:S04]  /*96d0*/  @P0 LDS.128 R52, [R3+UR43+0x200] ;  /* 0x0002002b03340984 */ /* 0x000ee80008000c00 */
[----:B------:R-:W4:Y:S04]  /*96e0*/  @P0 LDS.128 R64, [R3+UR43+0xa00] ;  /* 0x000a002b03400984 */ /* 0x000f280008000c00 */
[----:B------:R-:W1:Y:S04]  /*96f0*/  @P0 LDS.128 R56, [R2+0x200] ;  /* 0x0002000002380984 */ /* 0x000e680000000c00 */
[----:B------:R5:W1:Y:S01]  /*9700*/  @P0 LDS.128 R68, [R2+0xa00] ;  /* 0x000a000002440984 */ /* 0x000a620000000c00 */
[C---:B------:R-:W-:Y:S04]  /*9710*/  ISETP.NE.AND P0, PT, R106.reuse, 0x3, PT ;  /* 0x000000036a00780c */ /* 0x040fe80003f05270 */
[----:B------:R-:W-:Y:S02]  /*9720*/  SEL R106, R106, RZ, P0 ;  /* 0x000000ff6a6a7207 */ /* 0x000fe40000000000 */
[----:B-----5:R-:W-:Y:S04]  /*9730*/  SEL R2, RZ, 0x1, P0 ;  /* 0x00000001ff027807 */ /* 0x020fe80000000000 */
[----:B------:R-:W-:Y:S02]  /*9740*/  LOP3.LUT R112, R112, R2, RZ, 0x3c, !PT ;  /* 0x0000000270707212 */ /* 0x000fe400078e3cff */
.L_x_132:
[----:B------:R-:W-:Y:S05]  /*9750*/  BSYNC B1 ;  /* 0x0000000000017941 */ /* 0x000fea0003800000 */
.L_x_131:
[----:B------:R-:W-:Y:S04]  /*9760*/  SHF.R.U32.HI R3, RZ, 0x15, R0 ;  /* 0x00000015ff037819 */ /* 0x000fe80000011600 */
[----:B------:R-:W-:Y:S04]  /*9770*/  LOP3.LUT R2, R3, 0x3, RZ, 0xc0, !PT ;  /* 0x0000000303027812 */ /* 0x000fe800078ec0ff */
[----:B------:R-:W-:Y:S11]  /*9780*/  ISETP.NE.AND P0, PT, R88, R2, PT ;  /* 0x000000025800720c */ /* 0x000ff60003f05270 */
[----:B------:R-:W-:Y:S02]  /*9790*/  @!UPT UIADD3 URZ, UPT, UPT, URZ, URZ, URZ ;  /* 0x000000fffffff290 */ /* 0x000fe4000fffe0ff */
[----:B------:R-:W-:Y:S05]  /*97a0*/  @P0 BRA `(.L_x_136) ;  /* 0x0000000000bc0947 */ /* 0x000fea0003800000 */
[----:B------:R-:W-:Y:S02]  /*97b0*/  LOP3.LUT P0, RZ, R3, 0x3, R90, 0x48, !PT ;  /* 0x0000000303ff7812 */ /* 0x000fe4000780485a */
[----:B------:R-:W-:Y:S11]  /*97c0*/  MOV R16, R0 ;  /* 0x0000000000107202 */ /* 0x000ff60000000f00 */
[----:B------:R-:W-:Y:S05]  /*97d0*/  @!P0 BRA `(.L_x_137) ;  /* 0x0000000000408947 */ /* 0x000fea0003800000 */
[----:B------:R-:W5:Y:S01]  /*97e0*/  LDCU.64 UR8, c[0x4][0x70] ;  /* 0x01000e00ff0877ac */ /* 0x000f620008000a00 */
[----:B------:R-:W-:Y:S01]  /*97f0*/  MOV R15, 0x0 ;  /* 0x00000000000f7802 */ /* 0x000fe20000000f00 */
[----:B------:R-:W-:Y:S02]  /*9800*/  HFMA2 R12, -RZ, RZ, 0, 5.9604644775390625e-08 ;  /* 0x00000001ff0c7431 */ /* 0x000fe400000001ff */
[----:B------:R-:W-:Y:S02]  /*9810*/  IMAD.MOV.U32 R8, RZ, RZ, 0x192 ;  /* 0x00000192ff087424 */ /* 0x000fe400078e00ff */
[----:B------:R-:W-:Y:S01]  /*9820*/  IMAD.MOV.U32 R13, RZ, RZ, RZ ;  /* 0x000000ffff0d7224 */ /* 0x000fe200078e00ff */
[----:B------:R-:W1:Y:S01]  /*9830*/  LDCU.64 UR6, c[0x4][0x78] ;  /* 0x01000f00ff0677ac */ /* 0x000e620008000a00 */
[----:B------:R-:W2:Y:S01]  /*9840*/  LDC.64 R14, c[0x4][R15] ;  /* 0x010000000f0e7b82 */ /* 0x000ea20000000a00 */
[----:B------:R-:W3:Y:S01]  /*9850*/  LDCU.64 UR4, c[0x4][0x10] ;  /* 0x01000200ff0477ac */ /* 0x000ee20008000a00 */
[----:B-----5:R-:W-:Y:S01]  /*9860*/  MOV R5, UR9 ;  /* 0x0000000900057c02 */ /* 0x020fe20008000f00 */
[----:B------:R-:W-:Y:S01]  /*9870*/  IMAD.U32 R4, RZ, RZ, UR8 ;  /* 0x00000008ff047e24 */ /* 0x000fe2000f8e00ff */
[----:B-1----:R-:W-:Y:S01]  /*9880*/  MOV R7, UR7 ;  /* 0x0000000700077c02 */ /* 0x002fe20008000f00 */
[----:B------:R-:W-:Y:S01]  /*9890*/  IMAD.U32 R6, RZ, RZ, UR6 ;  /* 0x00000006ff067e24 */ /* 0x000fe2000f8e00ff */
[----:B---3--:R-:W-:Y:S01]  /*98a0*/  MOV R11, UR5 ;  /* 0x00000005000b7c02 */ /* 0x008fe20008000f00 */
[----:B------:R-:W-:Y:S02]  /*98b0*/  IMAD.U32 R10, RZ, RZ, UR4 ;  /* 0x00000004ff0a7e24 */ /* 0x000fe4000f8e00ff */
[----:B------:R-:W-:Y:S07]  /*98c0*/  LEPC R20, `(.L_x_137) ;  /* 0x000000001014794e */ /* 0x000fee0000000000 */
[----:B--2-4-:R-:W-:Y:S05]  /*98d0*/  CALL.ABS.NOINC R14 ;  /* 0x000000000e007343 */ /* 0x014fea0003c00000 */
.L_x_137:
        /* <DEDUP_REMOVED lines=12> */
[----:B------:R-:W5:Y:S01]  /*99a0*/  LDCU.64 UR6, c[0x4][0x78] ;  /* 0x01000f00ff0677ac */ /* 0x000f620008000a00 */
[----:B------:R-:W2:Y:S01]  /*99b0*/  LDC.64 R14, c[0x4][R15] ;  /* 0x010000000f0e7b82 */ /* 0x000ea20000000a00 */
[----:B------:R-:W3:Y:S01]  /*99c0*/  LDCU.64 UR4, c[0x4][0x10] ;  /* 0x01000200ff0477ac */ /* 0x000ee20008000a00 */
[----:B-1----:R-:W-:Y:S01]  /*99d0*/  MOV R5, UR9 ;  /* 0x0000000900057c02 */ /* 0x002fe20008000f00 */
[----:B------:R-:W-:Y:S01]  /*99e0*/  IMAD.U32 R4, RZ, RZ, UR8 ;  /* 0x00000008ff047e24 */ /* 0x000fe2000f8e00ff */
[----:B-----5:R-:W-:Y:S01]  /*99f0*/  MOV R7, UR7 ;  /* 0x0000000700077c02 */ /* 0x020fe20008000f00 */
[----:B------:R-:W-:Y:S01]  /*9a00*/  IMAD.U32 R6, RZ, RZ, UR6 ;  /* 0x00000006ff067e24 */ /* 0x000fe2000f8e00ff */
[----:B---3--:R-:W-:Y:S01]  /*9a10*/  MOV R11, UR5 ;  /* 0x00000005000b7c02 */ /* 0x008fe20008000f00 */
[----:B------:R-:W-:Y:S02]  /*9a20*/  IMAD.U32 R10, RZ, RZ, UR4 ;  /* 0x00000004ff0a7e24 */ /* 0x000fe4000f8e00ff */
[----:B------:R-:W-:Y:S07]  /*9a30*/  LEPC R20, `(.L_x_138) ;  /* 0x000000001014794e */ /* 0x000fee0000000000 */
[----:B--2-4-:R-:W-:Y:S05]  /*9a40*/  CALL.ABS.NOINC R14 ;  /* 0x000000000e007343 */ /* 0x014fea0003c00000 */
.L_x_138:
[----:B------:R-:W-:Y:S05]  /*9a50*/  WARPSYNC.ALL ;  /* 0x0000000000007948 */ /* 0x000fea0003800000 */
[----:B------:R-:W-:Y:S11]  /*9a60*/  R2UR UR4, R16 ;  /* 0x00000000100472ca */ /* 0x000ff600000e0000 */
[----:B------:R-:W-:Y:S02]  /*9a70*/  @!UPT UIADD3 URZ, UPT, UPT, URZ, URZ, URZ ;  /* 0x000000fffffff290 */ /* 0x000fe4000fffe0ff */
[----:B------:R-:W1:Y:S02]  /*9a80*/  LDTM.x16 R4, tmem[UR4+0x20] ;  /* 0x00002004000479ee */ /* 0x000e640008240000 */
[----:B-1----:R-:W-:Y:S01]  /*9a90*/  NOP ;  /* 0x0000000000007918 */ /* 0x002fe20000000000 */
.L_x_136:
[----:B---3--:R-:W-:Y:S01]  /*9aa0*/  SHF.L.U32 R3, R52, 0x10, RZ ;  /* 0x0000001034037819 */ /* 0x008fe200000006ff */
[C---:B------:R-:W-:Y:S01]  /*9ab0*/  FMUL R0, R43.reuse, R24 ;  /* 0x000000182b007220 */ /* 0x040fe20000400000 */
[----:B------:R-:W-:Y:S01]  /*9ac0*/  ISETP.NE.AND P1, PT, R88, R2, PT ;  /* 0x000000025800720c */ /* 0x000fe20003f25270 */
[----:B------:R-:W-:Y:S01]  /*9ad0*/  FMUL R2, R43, R25 ;  /* 0x000000192b027220 */ /* 0x000fe20000400000 */
[----:B-1----:R-:W-:Y:S01]  /*9ae0*/  LOP3.LUT R21, R52, 0xffff0000, RZ, 0xc0, !PT ;  /* 0xffff000034157812 */ /* 0x002fe200078ec0ff */
[----:B------:R-:W-:Y:S01]  /*9af0*/  FFMA R0, R45, R3, R0 ;  /* 0x000000032d007223 */ /* 0x000fe20000000000 */
[----:B------:R-:W-:Y:S01]  /*9b00*/  SHF.L.U32 R22, R53, 0x10, RZ ;  /* 0x0000001035167819 */ /* 0x000fe200000006ff */
[----:B------:R-:W-:Y:S01]  /*9b10*/  FMUL R3, R43, R26 ;  /* 0x0000001a2b037220 */ /* 0x000fe20000400000 */
[----:B------:R-:W-:Y:S01]  /*9b20*/  LOP3.LUT R23, R53, 0xffff0000, RZ, 0xc0, !PT ;  /* 0xffff000035177812 */ /* 0x000fe200078ec0ff */
[----:B------:R-:W-:Y:S01]  /*9b30*/  FMUL R20, R43, R27 ;  /* 0x0000001b2b147220 */ /* 0x000fe20000400000 */
[C---:B------:R-:W-:Y:S01]  /*9b40*/  SHF.L.U32 R41, R54.reuse, 0x10, RZ ;  /* 0x0000001036297819 */ /* 0x040fe200000006ff */
[C---:B------:R-:W-:Y:S01]  /*9b50*/  FFMA R2, R45.reuse, R21, R2 ;  /* 0x000000152d027223 */ /* 0x040fe20000000002 */
[----:B------:R-:W-:Y:S01]  /*9b60*/  LOP3.LUT R42, R54, 0xffff0000, RZ, 0xc0, !PT ;  /* 0xffff0000362a7812 */ /* 0x000fe200078ec0ff */
[----:B------:R-:W-:Y:S01]  /*9b70*/  FFMA R3, R45, R22, R3 ;  /* 0x000000162d037223 */ /* 0x000fe20000000003 */
[----:B------:R-:W-:Y:S01]  /*9b80*/  SHF.L.U32 R44, R55, 0x10, RZ ;  /* 0x00000010372c7819 */ /* 0x000fe200000006ff */
[----:B------:R-:W-:Y:S01]  /*9b90*/  FMUL R21, R43, R28 ;  /* 0x0000001c2b157220 */ /* 0x000fe20000400000 */
[----:B--2---:R-:W-:Y:S01]  /*9ba0*/  LOP3.LUT R46, R55, 0xffff0000, RZ, 0xc0, !PT ;  /* 0xffff0000372e7812 */ /* 0x004fe200078ec0ff */
[----:B------:R-:W-:Y:S01]  /*9bb0*/  FFMA R20, R45, R23, R20 ;  /* 0x000000172d147223 */ /* 0x000fe20000000014 */
[----:B------:R-:W-:Y:S01]  /*9bc0*/  MOV R47, UR45 ;  /* 0x0000002d002f7c02 */ /* 0x000fe20008000f00 */
[C---:B------:R-:W-:Y:S01]  /*9bd0*/  FMUL R22, R43.reuse, R29 ;  /* 0x0000001d2b167220 */ /* 0x040fe20000400000 */
[----:B------:R-:W-:Y:S01]  /*9be0*/  F2FP.BF16.F32.PACK_AB R48, R2, R0 ;  /* 0x000000000230723e */ /* 0x000fe200000010ff */
[C---:B------:R-:W-:Y:S01]  /*9bf0*/  FMUL R23, R43.reuse, R30 ;  /* 0x0000001e2b177220 */ /* 0x040fe20000400000 */
[----:B------:R-:W-:Y:S01]  /*9c00*/  F2FP.BF16.F32.PACK_AB R49, R20, R3 ;  /* 0x000000031431723e */ /* 0x000fe200000010ff */
[----:B------:R-:W-:Y:S01]  /*9c10*/  FMUL R40, R43, R31 ;  /* 0x0000001f2b287220 */ /* 0x000fe20000400000 */
[----:B------:R-:W-:Y:S01]  /*9c20*/  @!P1 LEA R47, R47, R99, 0xc ;  /* 0x000000632f2f9211 */ /* 0x000fe200078e60ff */
[C---:B------:R-:W-:Y:S01]  /*9c30*/  FFMA R21, R45.reuse, R41, R21 ;  /* 0x000000292d157223 */ /* 0x040fe20000000015 */
[----:B------:R-:W-:Y:S01]  /*9c40*/  SHF.L.U32 R2, R56, 0x10, RZ ;  /* 0x0000001038027819 */ /* 0x000fe200000006ff */
[----:B------:R-:W-:Y:S01]  /*9c50*/  FFMA R22, R45, R42, R22 ;  /* 0x0000002a2d167223 */ /* 0x000fe20000000016 */
[----:B----4-:R-:W-:Y:S01]  /*9c60*/  LOP3.LUT R41, R65, 0xffff0000, RZ, 0xc0, !PT ;  /* 0xffff000041297812 */ /* 0x010fe200078ec0ff */
[C---:B------:R-:W-:Y:S01]  /*9c70*/  FFMA R23, R45.reuse, R44, R23 ;  /* 0x0000002c2d177223 */ /* 0x040fe20000000017 */
[----:B------:R-:W-:Y:S01]  /*9c80*/  LOP3.LUT R42, R66, 0xffff0000, RZ, 0xc0, !PT ;  /* 0xffff0000422a7812 */ /* 0x000fe200078ec0ff */
[----:B------:R-:W-:Y:S01]  /*9c90*/  FFMA R40, R45, R46, R40 ;  /* 0x0000002e2d287223 */ /* 0x000fe20000000028 */
[----:B------:R-:W-:Y:S01]  /*9ca0*/  F2FP.BF16.F32.PACK_AB R50, R22, R21 ;  /* 0x000000151632723e */ /* 0x000fe200000010ff */
[C---:B------:R-:W-:Y:S01]  /*9cb0*/  FMUL R0, R43.reuse, R32 ;  /* 0x000000202b007220 */ /* 0x040fe20000400000 */
[----:B------:R-:W-:Y:S01]  /*9cc0*/  LOP3.LUT R21, R56, 0xffff0000, RZ, 0xc0, !PT ;  /* 0xffff000038157812 */ /* 0x000fe200078ec0ff */
[----:B------:R-:W-:Y:S01]  /*9cd0*/  FMUL R3, R43, R34 ;  /* 0x000000222b037220 */ /* 0x000fe20000400000 */
[----:B------:R-:W-:Y:S01]  /*9ce0*/  F2FP.BF16.F32.PACK_AB R51, R40, R23 ;  /* 0x000000172833723e */ /* 0x000fe200000010ff */
[----:B------:R-:W-:Y:S01]  /*9cf0*/  FFMA R0, R45, R2, R0 ;  /* 0x000000022d007223 */ /* 0x000fe20000000000 */
[----:B------:R-:W-:Y:S01]  /*9d00*/  SHF.L.U32 R22, R57, 0x10, RZ ;  /* 0x0000001039167819 */ /* 0x000fe200000006ff */
[----:B------:R-:W-:Y:S01]  /*9d10*/  FMUL R2, R43, R33 ;  /* 0x000000212b027220 */ /* 0x000fe20000400000 */
[----:B------:R-:W-:Y:S01]  /*9d20*/  LOP3.LUT R23, R57, 0xffff0000, RZ, 0xc0, !PT ;  /* 0xffff000039177812 */ /* 0x000fe200078ec0ff */
[----:B------:R1:W-:Y:S01]  /*9d30*/  @!P1 STS.128 [R47+UR43+0x200], R48 ;  /* 0x000200302f009988 */ /* 0x0003e20008000c2b */
[----:B------:R-:W-:Y:S01]  /*9d40*/  SHF.L.U32 R40, R58, 0x10, RZ ;  /* 0x000000103a287819 */ /* 0x000fe200000006ff */
[----:B------:R-:W-:Y:S01]  /*9d50*/  FMUL R20, R43, R35 ;  /* 0x000000232b147220 */ /* 0x000fe20000400000 */
[----:B------:R-:W-:Y:S01]  /*9d60*/  SHF.L.U32 R44, R67, 0x10, RZ ;  /* 0x00000010432c7819 */ /* 0x000fe200000006ff */
[----:B------:R-:W-:Y:S01]  /*9d70*/  FFMA R2, R45, R21, R2 ;  /* 0x000000152d027223 */ /* 0x000fe20000000002 */
[----:B------:R-:W-:Y:S01]  /*9d80*/  LOP3.LUT R46, R67, 0xffff0000, RZ, 0xc0, !PT ;  /* 0xffff0000432e7812 */ /* 0x000fe200078ec0ff */
[C---:B------:R-:W-:Y:S01]  /*9d90*/  FFMA R3, R45.reuse, R22, R3 ;  /* 0x000000162d037223 */ /* 0x040fe20000000003 */
[----:B------:R-:W-:Y:S01]  /*9da0*/  ISETP.NE.AND P0, PT, R88, RZ, PT ;  /* 0x000000ff5800720c */ /* 0x000fe20003f05270 */
[----:B------:R-:W-:Y:S01]  /*9db0*/  FFMA R20, R45, R23, R20 ;  /* 0x000000172d147223 */ /* 0x000fe20000000014 */
[----:B------:R-:W-:Y:S01]  /*9dc0*/  LOP3.LUT R23, R58, 0xffff0000, RZ, 0xc0, !PT ;  /* 0xffff00003a177812 */ /* 0x000fe200078ec0ff */
[----:B------:R-:W-:Y:S01]  /*9dd0*/  FMUL R21, R43, R36 ;  /* 0x000000242b157220 */ /* 0x000fe20000400000 */
[----:B------:R-:W-:Y:S01]  /*9de0*/  ISETP.NE.AND P2, PT, R97, RZ, PT ;  /* 0x000000ff6100720c */ /* 0x000fe20003f45270 */
[----:B------:R-:W-:Y:S02]  /*9df0*/  FMUL R22, R43, R37 ;  /* 0x000000252b167220 */ /* 0x000fe40000400000 */
[C---:B------:R-:W-:Y:S01]  /*9e00*/  FFMA R21, R45.reuse, R40, R21 ;  /* 0x000000282d157223 */ /* 0x040fe20000000015 */
[----:B------:R-:W-:Y:S01]  /*9e10*/  SHF.L.U32 R40, R64, 0x10, RZ ;  /* 0x0000001040287819 */ /* 0x000fe200000006ff */
[----:B------:R-:W-:Y:S01]  /*9e20*/  FFMA R22, R45, R23, R22 ;  /* 0x000000172d167223 */ /* 0x000fe20000000016 */
[----:B------:R-:W-:Y:S02]  /*9e30*/  LOP3.LUT R23, R59, 0xffff0000, RZ, 0xc0, !PT ;  /* 0xffff00003b177812 */ /* 0x000fe400078ec0ff */
[----:B-1----:R-:W-:Y:S01]  /*9e40*/  F2FP.BF16.F32.PACK_AB R49, R20, R3 ;  /* 0x000000031431723e */ /* 0x002fe200000010ff */
[C---:B------:R-:W-:Y:S01]  /*9e50*/  FMUL R3, R43.reuse, R4 ;  /* 0x000000042b037220 */ /* 0x040fe20000400000 */
[----:B------:R-:W-:Y:S01]  /*9e60*/  F2FP.BF16.F32.PACK_AB R48, R2, R0 ;  /* 0x000000000230723e */ /* 0x000fe200000010ff */
[----:B------:R-:W-:Y:S01]  /*9e70*/  FMUL R0, R43, R38 ;  /* 0x000000262b007220 */ /* 0x000fe20000400000 */
[----:B------:R-:W-:Y:S01]  /*9e80*/  SHF.L.U32 R20, R59, 0x10, RZ ;  /* 0x000000103b147819 */ /* 0x000fe200000006ff */
[C---:B------:R-:W-:Y:S01]  /*9e90*/  FMUL R2, R43.reuse, R39 ;  /* 0x000000272b027220 */ /* 0x040fe20000400000 */
[----:B------:R-:W-:Y:S01]  /*9ea0*/  F2FP.BF16.F32.PACK_AB R50, R22, R21 ;  /* 0x000000151632723e */ /* 0x000fe200000010ff */
[C---:B------:R-:W-:Y:S01]  /*9eb0*/  FMUL R21, R43.reuse, R6 ;  /* 0x000000062b157220 */ /* 0x040fe20000400000 */
[----:B------:R-:W-:Y:S01]  /*9ec0*/  FMUL R22, R43, R7 ;  /* 0x000000072b167220 */ /* 0x000fe20000400000 */
[C---:B------:R-:W-:Y:S01]  /*9ed0*/  FFMA R0, R45.reuse, R20, R0 ;  /* 0x000000142d007223 */ /* 0x040fe20000000000 */
[C---:B------:R-:W-:Y:S01]  /*9ee0*/  FFMA R2, R45.reuse, R23, R2 ;  /* 0x000000172d027223 */ /* 0x040fe20000000002 */
[----:B------:R-:W-:Y:S01]  /*9ef0*/  LOP3.LUT R23, R64, 0xffff0000, RZ, 0xc0, !PT ;  /* 0xffff000040177812 */ /* 0x000fe200078ec0ff */
[----:B------:R-:W-:Y:S01]  /*9f00*/  FFMA R3, R45, R40, R3 ;  /* 0x000000282d037223 */ /* 0x000fe20000000003 */
[----:B------:R-:W-:Y:S01]  /*9f10*/  SHF.L.U32 R40, R65, 0x10, RZ ;  /* 0x0000001041287819 */ /* 0x000fe200000006ff */
[C---:B------:R-:W-:Y:S01]  /*9f20*/  FMUL R20, R43.reuse, R5 ;  /* 0x000000052b147220 */ /* 0x040fe20000400000 */
[----:B------:R-:W-:Y:S01]  /*9f30*/  F2FP.BF16.F32.PACK_AB R51, R2, R0 ;  /* 0x000000000233723e */ /* 0x000fe200000010ff */
[C---:B------:R-:W-:Y:S01]  /*9f40*/  FMUL R0, R43.reuse, R8 ;  /* 0x000000082b007220 */ /* 0x040fe20000400000 */
[----:B------:R-:W-:Y:S01]  /*9f50*/  FMUL R2, R43, R9 ;  /* 0x000000092b027220 */ /* 0x000fe20000400000 */
[C---:B------:R-:W-:Y:S01]  /*9f60*/  FFMA R20, R45.reuse, R23, R20 ;  /* 0x000000172d147223 */ /* 0x040fe20000000014 */
[C---:B------:R-:W-:Y:S01]  /*9f70*/  FFMA R21, R45.reuse, R40, R21 ;  /* 0x000000282d157223 */ /* 0x040fe20000000015 */
[----:B------:R-:W-:Y:S01]  /*9f80*/  FFMA R22, R45, R41, R22 ;  /* 0x000000292d167223 */ /* 0x000fe20000000016 */
[----:B------:R-:W-:Y:S01]  /*9f90*/  SHF.L.U32 R41, R66, 0x10, RZ ;  /* 0x0000001042297819 */ /* 0x000fe200000006ff */
[C---:B------:R-:W-:Y:S01]  /*9fa0*/  FMUL R23, R43.reuse, R10 ;  /* 0x0000000a2b177220 */ /* 0x040fe20000400000 */
[----:B------:R-:W-:Y:S01]  /*9fb0*/  F2FP.BF16.F32.PACK_AB R60, R20, R3 ;  /* 0x00000003143c723e */ /* 0x000fe200000010ff */
        /* <DEDUP_REMOVED lines=11> */
[C---:B------:R-:W-:Y:S01]  /*a070*/  FMUL R2, R43.reuse, R14 ;  /* 0x0000000e2b027220 */ /* 0x040fe20000400000 */
[----:B------:R-:W-:Y:S01]  /*a080*/  F2FP.BF16.F32.PACK_AB R63, R40, R23 ;  /* 0x00000017283f723e */ /* 0x000fe200000010ff */
[----:B------:R-:W-:Y:S01]  /*a090*/  FMUL R3, R43, R15 ;  /* 0x0000000f2b037220 */ /* 0x000fe20000400000 */
[----:B------:R-:W-:Y:S01]  /*a0a0*/  SHF.L.U32 R22, R69, 0x10, RZ ;  /* 0x0000001045167819 */ /* 0x000fe200000006ff */
[----:B------:R-:W-:Y:S01]  /*a0b0*/  FFMA R41, R45, R42, R41 ;  /* 0x0000002a2d297223 */ /* 0x000fe20000000029 */
[----:B------:R-:W-:Y:S01]  /*a0c0*/  LOP3.LUT R23, R69, 0xffff0000, RZ, 0xc0, !PT ;  /* 0xffff000045177812 */ /* 0x000fe200078ec0ff */
[----:B------:R-:W-:Y:S01]  /*a0d0*/  FMUL R20, R43, R16 ;  /* 0x000000102b147220 */ /* 0x000fe20000400000 */
[C---:B------:R-:W-:Y:S01]  /*a0e0*/  SHF.L.U32 R40, R70.reuse, 0x10, RZ ;  /* 0x0000001046287819 */ /* 0x040fe200000006ff */
[C---:B------:R-:W-:Y:S01]  /*a0f0*/  FFMA R0, R45.reuse, R21, R0 ;  /* 0x000000152d007223 */ /* 0x040fe20000000000 */
[C---:B------:R-:W-:Y:S01]  /*a100*/  FFMA R2, R45.reuse, R22, R2 ;  /* 0x000000162d027223 */ /* 0x040fe20000000002 */
[----:B------:R-:W-:Y:S01]  /*a110*/  FFMA R3, R45, R23, R3 ;  /* 0x000000172d037223 */ /* 0x000fe20000000003 */
[----:B------:R-:W-:Y:S01]  /*a120*/  FMUL R21, R43, R17 ;  /* 0x000000112b157220 */ /* 0x000fe20000400000 */
[----:B------:R-:W-:Y:S01]  /*a130*/  FFMA R20, R45, R40, R20 ;  /* 0x000000282d147223 */ /* 0x000fe20000000014 */
[----:B------:R-:W-:Y:S01]  /*a140*/  LOP3.LUT R40, R70, 0xffff0000, RZ, 0xc0, !PT ;  /* 0xffff000046287812 */ /* 0x000fe200078ec0ff */
[----:B------:R-:W-:Y:S01]  /*a150*/  FMUL R22, R43, R18 ;  /* 0x000000122b167220 */ /* 0x000fe20000400000 */
[----:B------:R-:W-:Y:S01]  /*a160*/  SHF.L.U32 R42, R71, 0x10, RZ ;  /* 0x00000010472a7819 */ /* 0x000fe200000006ff */
[----:B------:R-:W-:Y:S01]  /*a170*/  FMUL R23, R43, R19 ;  /* 0x000000132b177220 */ /* 0x000fe20000400000 */
[----:B------:R-:W-:Y:S01]  /*a180*/  LOP3.LUT R44, R71, 0xffff0000, RZ, 0xc0, !PT ;  /* 0xffff0000472c7812 */ /* 0x000fe200078ec0ff */
[----:B------:R-:W-:Y:S01]  /*a190*/  FFMA R21, R45, R40, R21 ;  /* 0x000000282d157223 */ /* 0x000fe20000000015 */
[----:B------:R-:W-:Y:S01]  /*a1a0*/  @!P1 IADD3 R40, PT, PT, R47, UR43, RZ ;  /* 0x0000002b2f289c10 */ /* 0x000fe2000fffe0ff */
[C---:B------:R-:W-:Y:S01]  /*a1b0*/  FFMA R22, R45.reuse, R42, R22 ;  /* 0x0000002a2d167223 */ /* 0x040fe20000000016 */
[----:B------:R-:W-:Y:S01]  /*a1c0*/  F2FP.BF16.F32.PACK_AB R100, R0, R41 ;  /* 0x000000290064723e */ /* 0x000fe200000010ff */
[----:B------:R-:W-:Y:S01]  /*a1d0*/  FFMA R23, R45, R44, R23 ;  /* 0x0000002c2d177223 */ /* 0x000fe20000000017 */
[----:B------:R-:W-:Y:S02]  /*a1e0*/  @!P1 IADD3 R40, PT, PT, R98, R40, RZ ;  /* 0x0000002862289210 */ /* 0x000fe40007ffe0ff */
[----:B------:R-:W-:Y:S02]  /*a1f0*/  F2FP.BF16.F32.PACK_AB R101, R3, R2 ;  /* 0x000000020365723e */ /* 0x000fe400000010ff */
[----:B------:R-:W-:Y:S01]  /*a200*/  F2FP.BF16.F32.PACK_AB R102, R21, R20 ;  /* 0x000000141566723e */ /* 0x000fe200000010ff */
[----:B------:R1:W-:Y:S01]  /*a210*/  @!P1 STS.128 [R40+0x200], R48 ;  /* 0x0002003028009388 */ /* 0x0003e20000000c00 */
[----:B------:R-:W-:Y:S02]  /*a220*/  F2FP.BF16.F32.PACK_AB R103, R23, R22 ;  /* 0x000000161767723e */ /* 0x000fe400000010ff */
[----:B------:R-:W-:Y:S04]  /*a230*/  MOV R0, UR48 ;  /* 0x0000003000007c02 */ /* 0x000fe80008000f00 */
[----:B------:R-:W-:Y:S01]  /*a240*/  @P2 LEA R0, R0, UR43, 0x3 ;  /* 0x0000002b00002c11 */ /* 0x000fe2000f8e18ff */
[----:B------:R1:W-:Y:S08]  /*a250*/  @!P1 STS.128 [R47+UR43+0xa00], R60 ;  /* 0x000a003c2f009988 */ /* 0x0003f00008000c2b */
[----:B------:R1:W-:Y:S01]  /*a260*/  @!P1 STS.128 [R40+0xa00], R100 ;  /* 0x000a006428009388 */ /* 0x0003e20000000c00 */
[----:B------:R-:W-:Y:S01]  /*a270*/  @!PT LDS RZ, [RZ] ;  /* 0x00000000fffff984 */ /* 0x000fe20000000800 */
[----:B------:R-:W-:Y:S01]  /*a280*/  @!PT LDS RZ, [RZ] ;  /* 0x00000000fffff984 */ /* 0x000fe20000000800 */
[----:B------:R-:W-:Y:S01]  /*a290*/  @!PT LDS RZ, [RZ] ;  /* 0x00000000fffff984 */ /* 0x000fe20000000800 */
[----:B------:R-:W-:Y:S01]  /*a2a0*/  @!PT LDS RZ, [RZ] ;  /* 0x00000000fffff984 */ /* 0x000fe20000000800 */
[----:B------:R2:W-:Y:S07]  /*a2b0*/  MEMBAR.ALL.CTA ;  /* 0x0000000000007992 */ /* 0x0005ee0000008000 */
[----:B--2---:R-:W2:Y:S01]  /*a2c0*/  FENCE.VIEW.ASYNC.S ;  /* 0x00000000000073c6 */ /* 0x004ea20000000000 */
[----:B------:R-:W-:Y:S05]  /*a2d0*/  WARPSYNC.ALL ;  /* 0x0000000000007948 */ /* 0x000fea0003800000 */
[----:B------:R-:W-:Y:S01]  /*a2e0*/  BSSY.RECONVERGENT B0, `(.L_x_139) ;  /* 0x0000011000007945 */ /* 0x000fe20003800200 */
[----:B--2---:R-:W-:Y:S06]  /*a2f0*/  BAR.SYNC.DEFER_BLOCKING 0x1, 0x80 ;  /* 0x0042000000007b1d */ /* 0x004fec0000010000 */
[----:B------:R-:W-:Y:S05]  /*a300*/  @P0 BRA `(.L_x_140) ;  /* 0x0000000000380947 */ /* 0x000fea0003800000 */
[----:B------:R-:W2:Y:S01]  /*a310*/  LDCU.64 UR6, c[0x0][0x348] ;  /* 0x00006900ff0677ac */ /* 0x000ea20008000a00 */
[----:B------:R-:W-:Y:S01]  /*a320*/  ULEA UR5, UR45, UR43, 0xc ;  /* 0x0000002b2d057291 */ /* 0x000fe2000f8e60ff */
[----:B------:R-:W-:Y:S01]  /*a330*/  UMOV UR54, UR50 ;  /* 0x0000003200367c82 */ /* 0x000fe20008000000 */
[----:B------:R-:W-:Y:S02]  /*a340*/  UMOV UR55, UR44 ;  /* 0x0000002c00377c82 */ /* 0x000fe40008000000 */
[----:B------:R-:W-:Y:S02]  /*a350*/  UIADD3 UR52, UPT, UPT, UR5, 0x200, URZ ;  /* 0x0000020005347890 */ /* 0x000fe4000fffe0ff */
[----:B------:R-:W-:Y:S02]  /*a360*/  UIADD3 UR8, UPT, UPT, UR5, 0xa00, URZ ;  /* 0x00000a0005087890 */ /* 0x000fe4000fffe0ff */
[----:B------:R-:W-:Y:S01]  /*a370*/  UIADD3 UR9, UPT, UPT, UR49, 0x30, URZ ;  /* 0x0000003031097890 */ /* 0x000fe2000fffe0ff */
[----:B------:R-:W-:Y:S01]  /*a380*/  UMOV UR10, UR50 ;  /* 0x00000032000a7c82 */ /* 0x000fe20008000000 */
[----:B------:R-:W-:Y:S01]  /*a390*/  UMOV UR11, UR44 ;  /* 0x0000002c000b7c82 */ /* 0x000fe20008000000 */
[----:B--2---:R-:W-:Y:S04]  /*a3a0*/  UIADD3 UR4, UP0, UPT, UR6, 0xa80, URZ ;  /* 0x00000a8006047890 */ /* 0x004fe8000ff1e0ff */
[----:B------:R-:W-:Y:S09]  /*a3b0*/  UIADD3.X UR5, UPT, UPT, URZ, UR7, URZ, UP0, !UPT ;  /* 0x00000007ff057290 */ /* 0x000ff200087fe4ff */
[----:B------:R2:W-:Y:S01]  /*a3c0*/  UTMASTG.3D [UR52], [UR4] ;  /* 0x00000034040073b5 */ /* 0x0005e20008010000 */
[----:B------:R2:W-:Y:S02]  /*a3d0*/  UTMASTG.3D [UR8], [UR4] ;  /* 0x00000008040073b5 */ /* 0x0005e40008010000 */
[----:B--2---:R0:W-:Y:S02]  /*a3e0*/  UTMACMDFLUSH ;  /* 0x00000000000079b7 */ /* 0x0041e40000000000 */
.L_x_140:
[----:B------:R-:W-:Y:S05]  /*a3f0*/  BSYNC.RECONVERGENT B0 ;  /* 0x0000000000007941 */ /* 0x000fea0003800200 */
.L_x_139:
[----:B------:R-:W-:Y:S01]  /*a400*/  UISETP.NE.AND UP1, UPT, UR51, URZ, UPT ;  /* 0x000000ff3300728c */ /* 0x000fe2000bf25270 */
[----:B------:R-:W-:Y:S01]  /*a410*/  @P2 VIADD R3, R0, 0x98 ;  /* 0x0000009800032836 */ /* 0x000fe20000000000 */
[----:B------:R-:W-:Y:S01]  /*a420*/  UIADD3 UR4, UPT, UPT, UR45, 0x1, URZ ;  /* 0x000000012d047890 */ /* 0x000fe2000fffe0ff */
[----:B------:R-:W-:Y:S01]  /*a430*/  BSSY.RECONVERGENT B0, `(.L_x_141) ;  /* 0x000000a000007945 */ /* 0x000fe20003800200 */
[----:B------:R-:W-:Y:S02]  /*a440*/  LEA R2, R106, UR43, 0x3 ;  /* 0x0000002b6a027c11 */ /* 0x000fe4000f8e18ff */
[----:B------:R-:W-:Y:S01]  /*a450*/  UISETP.NE.AND UP0, UPT, UR4, 0x3, UPT ;  /* 0x000000030400788c */ /* 0x000fe2000bf05270 */
[----:B------:R-:W-:Y:S01]  /*a460*/  @P2 SHF.L.U32 R0, R112, 0x1f, RZ ;  /* 0x0000001f70002819 */ /* 0x000fe200000006ff */
[----:B------:R-:W-:Y:S01]  /*a470*/  UISETP.EQ.XOR UP1, UPT, UR4, 0x3, UP1 ;  /* 0x000000030400788c */ /* 0x000fe20008f22a70 */
[----:B------:R-:W-:Y:S01]  /*a480*/  @P2 PRMT R3, R114, 0x654, R3 ;  /* 0x0000065472032816 */ /* 0x000fe20000000003 */
[----:B------:R-:W-:Y:S02]  /*a490*/  USEL UR46, UR4, URZ, UP0 ;  /* 0x000000ff042e7287 */ /* 0x000fe40008000000 */
[----:B------:R-:W-:Y:S01]  /*a4a0*/  UP2UR UR47, UPR, URZ, 0x2 ;  /* 0x00000002ff2f7883 */ /* 0x000fe20008000000 */
[----:B------:R-:W-:Y:S11]  /*a4b0*/  @P0 BRA `(.L_x_142) ;  /* 0x0000000000040947 */ /* 0x000ff60003800000 */
[----:B------:R-:W-:Y:S04]  /*a4c0*/  DEPBAR.LE SB0, 0x1 ;  /* 0x000080400000791a */ /* 0x000fe80000000000 */
.L_x_142:
[----:B------:R-:W-:Y:S05]  /*a4d0*/  BSYNC.RECONVERGENT B0 ;  /* 0x0000000000007941 */ /* 0x000fea0003800200 */
.L_x_141:
[----:B------:R-:W-:Y:S01]  /*a4e0*/  BAR.SYNC.DEFER_BLOCKING 0x1, 0x80 ;  /* 0x0042000000007b1d */ /* 0x000fe20000010000 */
[----:B------:R-:W-:Y:S04]  /*a4f0*/  UIADD3 UR4, UPT, UPT, UR48, 0x1, URZ ;  /* 0x0000000130047890 */ /* 0x000fe8000fffe0ff */
[----:B------:R-:W-:Y:S04]  /*a500*/  UISETP.NE.AND UP0, UPT, UR4, 0x3, UPT ;  /* 0x000000030400788c */ /* 0x000fe8000bf05270 */
[----:B------:R-:W-:Y:S01]  /*a510*/  USEL UR52, UR4, URZ, UP0 ;  /* 0x000000ff04347287 */ /* 0x000fe20008000000 */
[----:B------:R2:W-:Y:S01]  /*a520*/  @P2 SYNCS.ARRIVE.TRANS64.RED.A1T0 RZ, [R3+URZ], RZ ;  /* 0x000000ff03ff29a7 */ /* 0x0005e200081004ff */
[----:B------:R-:W-:Y:S01]  /*a530*/  BSSY B1, `(.L_x_143) ;  /* 0x0000015000017945 */ /* 0x000fe20003800000 */
[----:B------:R-:W3:Y:S02]  /*a540*/  @P2 SYNCS.PHASECHK.TRANS64.TRYWAIT P0, [R2+URZ+0x80], R0 ;  /* 0x00008000020025a7 */ /* 0x000ee400080011ff */
[----:B---3--:R-:W-:Y:S01]  /*a550*/  @P2 SEL R107, RZ, 0x1, !P0 ;  /* 0x00000001ff6b2807 */ /* 0x008fe20004000000 */
[----:B--2---:R-:W-:Y:S06]  /*a560*/  @!P2 BRA `(.L_x_144) ;  /* 0x000000000044a947 */ /* 0x004fec0003800000 */
        /* <DEDUP_REMOVED lines=8> */
[----:B------:R-:W2:Y:S02]  /*a5f0*/  SYNCS.PHASECHK.TRANS64.TRYWAIT P0, [R2+URZ+0x80], R112 ;  /* 0x00008070020075a7 */ /* 0x000ea400080011ff */
[----:B--2---:R-:W-:Y:S05]  /*a600*/  @!P0 BRA `(.L_x_147) ;  /* 0x0000001c00608947 */ /* 0x004fea0003800000 */
.L_x_146:
[----:B------:R-:W-:Y:S05]  /*a610*/  BSYNC B0 ;  /* 0x0000000000007941 */ /* 0x000fea0003800000 */
.L_x_145:
[----:B------:R-:W-:Y:S11]  /*a620*/  ISETP.NE.AND P0, PT, R113, RZ, PT ;  /* 0x000000ff7100720c */ /* 0x000ff60003f05270 */
[----:B------:R-:W-:Y:S02]  /*a630*/  @!UPT UIADD3 URZ, UPT, UPT, URZ, URZ, URZ ;  /* 0x000000fffffff290 */ /* 0x000fe4000fffe0ff */
[----:B------:R3:W4:Y:S04]  /*a640*/  @P0 LDS.128 R52, [R106+UR43+0x200] ;  /* 0x0002002b6a340984 */ /* 0x0007280008000c00 */
[----:B------:R3:W1:Y:S04]  /*a650*/  @P0 LDS.128 R64, [R106+UR43+0xa00] ;  /* 0x000a002b6a400984 */ /* 0x0006680008000c00 */
[----:B------:R3:W1:Y:S04]  /*a660*/  @P0 LDS.128 R56, [R0+0x200] ;  /* 0x0002000000380984 */ /* 0x0006680000000c00 */
[----:B------:R3:W1:Y:S02]  /*a670*/  @P0 LDS.128 R68, [R0+0xa00] ;  /* 0x000a000000440984 */ /* 0x0006640000000c00 */
.L_x_144:
[----:B------:R-:W-:Y:S05]  /*a680*/  BSYNC B1 ;  /* 0x0000000000017941 */ /* 0x000fea0003800000 */
.L_x_143:
[----:B------:R-:W-:Y:S05]  /*a690*/  VIADD R105, R105, 0x400010 ;  /* 0x0040001069697836 */ /* 0x000fea0000000000 */
[----:B---3--:R-:W-:Y:S04]  /*a6a0*/  SHF.R.U32.HI R0, RZ, 0x15, R105 ;  /* 0x00000015ff007819 */ /* 0x008fe80000011669 */
[----:B--2---:R-:W-:Y:S04]  /*a6b0*/  LOP3.LUT R2, R0, 0x3, RZ, 0xc0, !PT ;  /* 0x0000000300027812 */ /* 0x004fe800078ec0ff */
[----:B------:R-:W-:Y:S11]  /*a6c0*/  ISETP.NE.AND P0, PT, R88, R2, PT ;  /* 0x000000025800720c */ /* 0x000ff60003f05270 */
[----:B------:R-:W-:Y:S02]  /*a6d0*/  @!UPT UIADD3 URZ, UPT, UPT, URZ, URZ, URZ ;  /* 0x000000fffffff290 */ /* 0x000fe4000fffe0ff */
[----:B------:R-:W-:Y:S05]  /*a6e0*/  @P0 BRA `(.L_x_148) ;  /* 0x0000000000bc0947 */ /* 0x000fea0003800000 */
[----:B------:R-:W-:Y:S02]  /*a6f0*/  LOP3.LUT P0, RZ, R0, 0x3, R90, 0x48, !PT ;  /* 0x0000000300ff7812 */ /* 0x000fe4000780485a */
[----:B------:R-:W-:Y:S11]  /*a700*/  MOV R16, R105 ;  /* 0x0000006900107202 */ /* 0x000ff60000000f00 */
[----:B------:R-:W-:Y:S05]  /*a710*/  @!P0 BRA `(.L_x_149) ;  /* 0x0000000000408947 */ /* 0x000fea0003800000 */
[----:B------:R-:W2:Y:S01]  /*a720*/  LDCU.64 UR8, c[0x4][0x70] ;  /* 0x01000e00ff0877ac */ /* 0x000ea20008000a00 */
[----:B------:R-:W-:Y:S01]  /*a730*/  MOV R15, 0x0 ;  /* 0x00000000000f7802 */ /* 0x000fe20000000f00 */
[----:B------:R-:W-:Y:S02]  /*a740*/  HFMA2 R12, -RZ, RZ, 0, 5.9604644775390625e-08 ;  /* 0x00000001ff0c7431 */ /* 0x000fe400000001ff */
[----:B------:R-:W-:Y:S02]  /*a750*/  IMAD.MOV.U32 R8, RZ, RZ, 0x192 ;  /* 0x00000192ff087424 */ /* 0x000fe400078e00ff */
[----:B------:R-:W-:Y:S01]  /*a760*/  IMAD.MOV.U32 R13, RZ, RZ, RZ ;  /* 0x000000ffff0d7224 */ /* 0x000fe200078e00ff */
[----:B------:R-:W3:Y:S01]  /*a770*/  LDCU.64 UR6, c[0x4][0x78] ;  /* 0x01000f00ff0677ac */ /* 0x000ee20008000a00 */
[----:B------:R-:W1:Y:S01]  /*a780*/  LDC.64 R14, c[0x4][R15] ;  /* 0x010000000f0e7b82 */ /* 0x000e620000000a00 */
[----:B------:R-:W5:Y:S01]  /*a790*/  LDCU.64 UR4, c[0x4][0x10] ;  /* 0x01000200ff0477ac */ /* 0x000f620008000a00 */
[----:B--2---:R-:W-:Y:S01]  /*a7a0*/  MOV R5, UR9 ;  /* 0x0000000900057c02 */ /* 0x004fe20008000f00 */
[----:B------:R-:W-:Y:S01]  /*a7b0*/  IMAD.U32 R4, RZ, RZ, UR8 ;  /* 0x00000008ff047e24 */ /* 0x000fe2000f8e00ff */
[----:B---3--:R-:W-:Y:S01]  /*a7c0*/  MOV R7, UR7 ;  /* 0x0000000700077c02 */ /* 0x008fe20008000f00 */
[----:B------:R-:W-:Y:S01]  /*a7d0*/  IMAD.U32 R6, RZ, RZ, UR6 ;  /* 0x00000006ff067e24 */ /* 0x000fe2000f8e00ff */
[----:B-----5:R-:W-:Y:S01]  /*a7e0*/  MOV R11, UR5 ;  /* 0x00000005000b7c02 */ /* 0x020fe20008000f00 */
[----:B------:R-:W-:Y:S02]  /*a7f0*/  IMAD.U32 R10, RZ, RZ, UR4 ;  /* 0x00000004ff0a7e24 */ /* 0x000fe4000f8e00ff */
[----:B------:R-:W-:Y:S07]  /*a800*/  LEPC R20, `(.L_x_149) ;  /* 0x000000001014794e */ /* 0x000fee0000000000 */
[----:B-1--4-:R-:W-:Y:S05]  /*a810*/  CALL.ABS.NOINC R14 ;  /* 0x000000000e007343 */ /* 0x012fea0003c00000 */
.L_x_149:
[----:B------:R-:W-:Y:S05]  /*a820*/  WARPSYNC.ALL ;  /* 0x0000000000007948 */ /* 0x000fea0003800000 */
[C---:B------:R-:W-:Y:S01]  /*a830*/  R2UR UR4, R16.reuse ;  /* 0x00000000100472ca */ /* 0x040fe200000e0000 */
[----:B------:R-:W-:Y:S05]  /*a840*/  VIADD R0, R16, 0x20 ;  /* 0x0000002010007836 */ /* 0x000fea0000000000 */
[----:B------:R-:W-:Y:S04]  /*a850*/  SHF.R.U32.HI R0, RZ, 0x15, R0 ;  /* 0x00000015ff007819 */ /* 0x000fe80000011600 */
[----:B------:R-:W-:Y:S03]  /*a860*/  LOP3.LUT P0, RZ, R0, 0x3, R90, 0x48, !PT ;  /* 0x0000000300ff7812 */ /* 0x000fe6000780485a */
[----:B------:R-:W2:Y:S10]  /*a870*/  LDTM.x16 R24, tmem[UR4] ;  /* 0x00000004001879ee */ /* 0x000eb40008240000 */
[----:B--2---:R-:W-:Y:S05]  /*a880*/  @!P0 BRA `(.L_x_150) ;  /* 0x0000000000408947 */ /* 0x004fea0003800000 */
        /* <DEDUP_REMOVED lines=16> */
.L_x_150:
[----:B------:R-:W-:Y:S05]  /*a990*/  WARPSYNC.ALL ;  /* 0x0000000000007948 */ /* 0x000fea0003800000 */
[----:B------:R-:W-:Y:S11]  /*a9a0*/  R2UR UR4, R16 ;  /* 0x00000000100472ca */ /* 0x000ff600000e0000 */
[----:B------:R-:W-:Y:S02]  /*a9b0*/  @!UPT UIADD3 URZ, UPT, UPT, URZ, URZ, URZ ;  /* 0x000000fffffff290 */ /* 0x000fe4000fffe0ff */
[----:B------:R-:W2:Y:S02]  /*a9c0*/  LDTM.x16 R4, tmem[UR4+0x20] ;  /* 0x00002004000479ee */ /* 0x000ea40008240000 */
[----:B--2---:R-:W-:Y:S01]  /*a9d0*/  NOP ;  /* 0x0000000000007918 */ /* 0x004fe20000000000 */
.L_x_148:
[----:B------:R-:W-:Y:S01]  /*a9e0*/  ISETP.NE.AND P1, PT, R88, R2, PT ;  /* 0x000000025800720c */ /* 0x000fe20003f25270 */
[----:B------:R-:W-:Y:S05]  /*a9f0*/  WARPSYNC.ALL ;  /* 0x0000000000007948 */ /* 0x000fea0003800000 */
[C---:B----4-:R-:W-:Y:S01]  /*aa00*/  SHF.L.U32 R3, R52.reuse, 0x10, RZ ;  /* 0x0000001034037819 */ /* 0x050fe200000006ff */
[----:B------:R-:W-:Y:S01]  /*aa10*/  NOP ;  /* 0x0000000000007918 */ /* 0x000fe20000000000 */
[----:B-1----:R-:W-:Y:S01]  /*aa20*/  LOP3.LUT R40, R52, 0xffff0000, RZ, 0xc0, !PT ;  /* 0xffff000034287812 */ /* 0x002fe200078ec0ff */
[----:B------:R-:W1:Y:S01]  /*aa30*/  S2UR UR5, SR_CgaCtaId ;  /* 0x00000000000579c3 */ /* 0x000e620000008800 */
[----:B------:R-:W-:Y:S01]  /*aa40*/  SHF.L.U32 R41, R53, 0x10, RZ ;  /* 0x0000001035297819 */ /* 0x000fe200000006ff */
[----:B------:R-:W-:Y:S01]  /*aa50*/  FMUL R0, R43, R24 ;  /* 0x000000182b007220 */ /* 0x000fe20000400000 */
[----:B------:R-:W-:Y:S01]  /*aa60*/  LOP3.LUT R42, R53, 0xffff0000, RZ, 0xc0, !PT ;  /* 0xffff0000352a7812 */ /* 0x000fe200078ec0ff */
[C---:B------:R-:W-:Y:S01]  /*aa70*/  FMUL R20, R43.reuse, R4 ;  /* 0x000000042b147220 */ /* 0x040fe20000400000 */
[----:B------:R-:W-:Y:S01]  /*aa80*/  MOV R4, UR46 ;  /* 0x0000002e00047c02 */ /* 0x000fe20008000f00 */
[----:B------:R-:W-:Y:S01]  /*aa90*/  FMUL R2, R43, R25 ;  /* 0x000000192b027220 */ /* 0x000fe20000400000 */
[----:B------:R-:W-:Y:S01]  /*aaa0*/  R2UR UR4, R104 ;  /* 0x00000000680472ca */ /* 0x000fe200000e0000 */
[C---:B------:R-:W-:Y:S01]  /*aab0*/  FFMA R0, R45.reuse, R3, R0 ;  /* 0x000000032d007223 */ /* 0x040fe20000000000 */
[----:B------:R-:W-:Y:S01]  /*aac0*/  @!P1 LEA R99, R4, R99, 0xc ;  /* 0x0000006304639211 */ /* 0x000fe200078e60ff */
[----:B------:R-:W-:Y:S01]  /*aad0*/  FFMA R2, R45, R40, R2 ;  /* 0x000000282d027223 */ /* 0x000fe20000000002 */
[C---:B------:R-:W-:Y:S01]  /*aae0*/  SHF.L.U32 R44, R54.reuse, 0x10, RZ ;  /* 0x00000010362c7819 */ /* 0x040fe200000006ff */
[C---:B------:R-:W-:Y:S01]  /*aaf0*/  FMUL R3, R43.reuse, R26 ;  /* 0x0000001a2b037220 */ /* 0x040fe20000400000 */
[----:B------:R-:W-:Y:S01]  /*ab00*/  LOP3.LUT R46, R54, 0xffff0000, RZ, 0xc0, !PT ;  /* 0xffff0000362e7812 */ /* 0x000fe200078ec0ff */
[C---:B------:R-:W-:Y:S01]  /*ab10*/  FMUL R4, R43.reuse, R27 ;  /* 0x0000001b2b047220 */ /* 0x040fe20000400000 */
[----:B------:R-:W-:Y:S01]  /*ab20*/  F2FP.BF16.F32.PACK_AB R100, R2, R0 ;  /* 0x000000000264723e */ /* 0x000fe200000010ff */
[----:B------:R-:W-:Y:S01]  /*ab30*/  FMUL R21, R43, R5 ;  /* 0x000000052b157220 */ /* 0x000fe20000400000 */
[----:B------:R-:W-:Y:S01]  /*ab40*/  @!P1 IADD3 R5, PT, PT, R99, UR43, RZ ;  /* 0x0000002b63059c10 */ /* 0x000fe2000fffe0ff */
[----:B------:R-:W-:Y:S01]  /*ab50*/  FFMA R3, R45, R41, R3 ;  /* 0x000000292d037223 */ /* 0x000fe20000000003 */
[----:B------:R-:W-:Y:S01]  /*ab60*/  SHF.L.U32 R47, R55, 0x10, RZ ;  /* 0x00000010372f7819 */ /* 0x000fe200000006ff */
[----:B------:R-:W-:Y:S01]  /*ab70*/  FFMA R4, R45, R42, R4 ;  /* 0x0000002a2d047223 */ /* 0x000fe20000000004 */
[----:B------:R-:W-:Y:S01]  /*ab80*/  @!P1 IADD3 R98, PT, PT, R98, R5, RZ ;  /* 0x0000000562629210 */ /* 0x000fe20007ffe0ff */
[----:B------:R-:W-:Y:S01]  /*ab90*/  FMUL R0, R43, R28 ;  /* 0x0000001c2b007220 */ /* 0x000fe20000400000 */
[----:B------:R-:W-:Y:S01]  /*aba0*/  LOP3.LUT R48, R55, 0xffff0000, RZ, 0xc0, !PT ;  /* 0xffff000037307812 */ /* 0x000fe200078ec0ff */
[C---:B------:R-:W-:Y:S01]  /*abb0*/  FMUL R2, R43.reuse, R29 ;  /* 0x0000001d2b027220 */ /* 0x040fe20000400000 */
[C---:B------:R-:W-:Y:S01]  /*abc0*/  SHF.L.U32 R49, R56.reuse, 0x10, RZ ;  /* 0x0000001038317819 */ /* 0x040fe200000006ff */
        /* <DEDUP_REMOVED lines=10> */
[----:B------:R-:W-:Y:S01]  /*ac70*/  FFMA R2, R45, R46, R2 ;  /* 0x0000002e2d027223 */ /* 0x000fe20000000002 */
[----:B------:R-:W-:Y:S01]  /*ac80*/  LOP3.LUT R54, R58, 0xffff0000, RZ, 0xc0, !PT ;  /* 0xffff00003a367812 */ /* 0x000fe200078ec0ff */
[----:B------:R-:W-:Y:S01]  /*ac90*/  FMUL R7, R43, R32 ;  /* 0x000000202b077220 */ /* 0x000fe20000400000 */
[----:B------:R-:W-:Y:S01]  /*aca0*/  SHF.L.U32 R55, R59, 0x10, RZ ;  /* 0x000000103b377819 */ /* 0x000fe200000006ff */
[----:B------:R-:W-:Y:S01]  /*acb0*/  FMUL R3, R43, R33 ;  /* 0x000000212b037220 */ /* 0x000fe20000400000 */
[----:B------:R-:W-:Y:S01]  /*acc0*/  F2FP.BF16.F32.PACK_AB R102, R2, R0 ;  /* 0x000000000266723e */ /* 0x000fe200000010ff */
[----:B------:R-:W-:Y:S01]  /*acd0*/  FFMA R5, R45, R47, R5 ;  /* 0x0000002f2d057223 */ /* 0x000fe20000000005 */
[----:B------:R-:W-:Y:S01]  /*ace0*/  LOP3.LUT R56, R59, 0xffff0000, RZ, 0xc0, !PT ;  /* 0xffff00003b387812 */ /* 0x000fe200078ec0ff */
[C---:B------:R-:W-:Y:S01]  /*acf0*/  FFMA R6, R45.reuse, R48, R6 ;  /* 0x000000302d067223 */ /* 0x040fe20000000006 */
[C---:B------:R-:W-:Y:S01]  /*ad00*/  SHF.L.U32 R57, R64.reuse, 0x10, RZ ;  /* 0x0000001040397819 */ /* 0x040fe200000006ff */
[C---:B------:R-:W-:Y:S01]  /*ad10*/  FFMA R7, R45.reuse, R49, R7 ;  /* 0x000000312d077223 */ /* 0x040fe20000000007 */
[----:B------:R-:W-:Y:S01]  /*ad20*/  LOP3.LUT R58, R64, 0xffff0000, RZ, 0xc0, !PT ;  /* 0xffff0000403a7812 */ /* 0x000fe200078ec0ff */
[----:B------:R-:W-:Y:S01]  /*ad30*/  UIADD3 UR4, UPT, UPT, UR4, 0xf0, URZ ;  /* 0x000000f004047890 */ /* 0x000fe2000fffe0ff */
[----:B------:R-:W-:Y:S01]  /*ad40*/  F2FP.BF16.F32.PACK_AB R103, R6, R5 ;  /* 0x000000050667723e */ /* 0x000fe200000010ff */
[----:B------:R-:W-:Y:S01]  /*ad50*/  FFMA R3, R45, R50, R3 ;  /* 0x000000322d037223 */ /* 0x000fe20000000003 */
[----:B------:R-:W-:Y:S01]  /*ad60*/  SHF.L.U32 R59, R65, 0x10, RZ ;  /* 0x00000010413b7819 */ /* 0x000fe200000006ff */
[----:B------:R-:W-:Y:S01]  /*ad70*/  FMUL R0, R43, R34 ;  /* 0x000000222b007220 */ /* 0x000fe20000400000 */
[----:B------:R-:W-:Y:S01]  /*ad80*/  LOP3.LUT R60, R65, 0xffff0000, RZ, 0xc0, !PT ;  /* 0xffff0000413c7812 */ /* 0x000fe200078ec0ff */
[----:B------:R-:W-:Y:S01]  /*ad90*/  FMUL R2, R43, R35 ;  /* 0x000000232b027220 */ /* 0x000fe20000400000 */
[----:B------:R-:W-:Y:S01]  /*ada0*/  F2FP.BF16.F32.PACK_AB R28, R3, R7 ;  /* 0x00000007031c723e */ /* 0x000fe200000010ff */
[----:B-1----:R-:W-:Y:S01]  /*adb0*/  UPRMT UR4, UR5, 0x654, UR4 ;  /* 0x0000065405047896 */ /* 0x002fe20008000004 */
[C---:B------:R-:W-:Y:S01]  /*adc0*/  SHF.L.U32 R61, R66.reuse, 0x10, RZ ;  /* 0x00000010423d7819 */ /* 0x040fe200000006ff */
[C---:B------:R-:W-:Y:S01]  /*add0*/  FMUL R4, R43.reuse, R36 ;  /* 0x000000242b047220 */ /* 0x040fe20000400000 */
[----:B------:R-:W-:Y:S01]  /*ade0*/  LOP3.LUT R62, R66, 0xffff0000, RZ, 0xc0, !PT ;  /* 0xffff0000423e7812 */ /* 0x000fe200078ec0ff */
[----:B------:R-:W-:Y:S01]  /*adf0*/  FMUL R5, R43, R37 ;  /* 0x000000252b057220 */ /* 0x000fe20000400000 */
[----:B------:R-:W-:Y:S01]  /*ae00*/  FFMA R0, R45, R51, R0 ;  /* 0x000000332d007223 */ /* 0x000fe20000000000 */
[----:B------:R-:W-:Y:S01]  /*ae10*/  FMUL R6, R43, R38 ;  /* 0x000000262b067220 */ /* 0x000fe20000400000 */
[----:B------:R-:W-:Y:S01]  /*ae20*/  FFMA R2, R45, R52, R2 ;  /* 0x000000342d027223 */ /* 0x000fe20000000002 */
[----:B------:R-:W-:Y:S01]  /*ae30*/  FMUL R3, R43, R39 ;  /* 0x000000272b037220 */ /* 0x000fe20000400000 */
[C---:B------:R-:W-:Y:S01]  /*ae40*/  FFMA R4, R45.reuse, R53, R4 ;  /* 0x000000352d047223 */ /* 0x040fe20000000004 */
[C---:B------:R-:W-:Y:S01]  /*ae50*/  FFMA R5, R45.reuse, R54, R5 ;  /* 0x000000362d057223 */ /* 0x040fe20000000005 */
[C---:B------:R-:W-:Y:S01]  /*ae60*/  FFMA R6, R45.reuse, R55, R6 ;  /* 0x000000372d067223 */ /* 0x040fe20000000006 */
[C---:B------:R-:W-:Y:S01]  /*ae70*/  FFMA R3, R45.reuse, R56, R3 ;  /* 0x000000382d037223 */ /* 0x040fe20000000003 */
[----:B------:R-:W-:Y:S01]  /*ae80*/  FFMA R20, R45, R57, R20 ;  /* 0x000000392d147223 */ /* 0x000fe20000000014 */
[----:B------:R-:W-:Y:S01]  /*ae90*/  FMUL R8, R43, R8 ;  /* 0x000000082b087220 */ /* 0x000fe20000400000 */
[----:B------:R-:W-:Y:S01]  /*aea0*/  SYNCS.ARRIVE.TRANS64.RED.A1T0 RZ, [UR4], RZ ;  /* 0x000000ffffff79a7 */ /* 0x000fe20008100404 */
[----:B------:R1:W-:Y:S01]  /*aeb0*/  @!P1 STS.128 [R99+UR43+0x200], R100 ;  /* 0x0002006463009988 */ /* 0x0003e20008000c2b */
        /* <DEDUP_REMOVED lines=8> */
[----:B------:R-:W-:Y:S01]  /*af40*/  FFMA R23, R45, R60, R23 ;  /* 0x0000003c2d177223 */ /* 0x000fe20000000017 */
[----:B------:R-:W-:Y:S01]  /*af50*/  FMUL R11, R43, R11 ;  /* 0x0000000b2b0b7220 */ /* 0x000fe20000400000 */
[----:B------:R-:W-:Y:S01]  /*af60*/  F2FP.BF16.F32.PACK_AB R29, R2, R0 ;  /* 0x00000000021d723e */ /* 0x000fe200000010ff */
[----:B------:R-:W-:Y:S01]  /*af70*/  FFMA R8, R45, R61, R8 ;  /* 0x0000003d2d087223 */ /* 0x000fe20000000008 */
[----:B------:R-:W-:Y:S01]  /*af80*/  F2FP.BF16.F32.PACK_AB R30, R5, R4 ;  /* 0x00000004051e723e */ /* 0x000fe200000010ff */
[----:B------:R-:W-:Y:S01]  /*af90*/  FMUL R12, R43, R12 ;  /* 0x0000000c2b0c7220 */ /* 0x000fe20000400000 */
[----:B------:R-:W-:Y:S01]  /*afa0*/  F2FP.BF16.F32.PACK_AB R31, R3, R6 ;  /* 0x00000006031f723e */ /* 0x000fe200000010ff */
[----:B------:R-:W-:Y:S01]  /*afb0*/  FFMA R9, R45, R62, R9 ;  /* 0x0000003e2d097223 */ /* 0x000fe20000000009 */
[----:B------:R-:W-:Y:S01]  /*afc0*/  FMUL R13, R43, R13 ;  /* 0x0000000d2b0d7220 */ /* 0x000fe20000400000 */
[----:B------:R-:W-:Y:S01]  /*afd0*/  SHF.L.U32 R26, R69, 0x10, RZ ;  /* 0x00000010451a7819 */ /* 0x000fe200000006ff */
[----:B------:R-:W-:Y:S01]  /*afe0*/  FFMA R10, R45, R63, R10 ;  /* 0x0000003f2d0a7223 */ /* 0x000fe2000000000a */
[----:B------:R1:W-:Y:S01]  /*aff0*/  @!P1 STS.128 [R98+0x200], R28 ;  /* 0x0002001c62009388 */ /* 0x0003e20000000c00 */
[----:B------:R-:W-:Y:S01]  /*b000*/  FMUL R14, R43, R14 ;  /* 0x0000000e2b0e7220 */ /* 0x000fe20000400000 */
[----:B------:R-:W-:Y:S01]  /*b010*/  LOP3.LUT R40, R69, 0xffff0000, RZ, 0xc0, !PT ;  /* 0xffff000045287812 */ /* 0x000fe200078ec0ff */
[----:B------:R-:W-:Y:S01]  /*b020*/  FFMA R11, R45, R64, R11 ;  /* 0x000000402d0b7223 */ /* 0x000fe2000000000b */
[----:B------:R-:W-:Y:S01]  /*b030*/  FMUL R15, R43, R15 ;  /* 0x0000000f2b0f7220 */ /* 0x000fe20000400000 */
[C---:B------:R-:W-:Y:S01]  /*b040*/  SHF.L.U32 R65, R70.reuse, 0x10, RZ ;  /* 0x0000001046417819 */ /* 0x040fe200000006ff */
[----:B------:R-:W-:Y:S01]  /*b050*/  FFMA R12, R45, R24, R12 ;  /* 0x000000182d0c7223 */ /* 0x000fe2000000000c */
[----:B------:R-:W-:Y:S01]  /*b060*/  FMUL R16, R43, R16 ;  /* 0x000000102b107220 */ /* 0x000fe20000400000 */
[----:B------:R-:W-:Y:S01]  /*b070*/  LOP3.LUT R66, R70, 0xffff0000, RZ, 0xc0, !PT ;  /* 0xffff000046427812 */ /* 0x000fe200078ec0ff */
[----:B------:R-:W-:Y:S01]  /*b080*/  FFMA R13, R45, R25, R13 ;  /* 0x000000192d0d7223 */ /* 0x000fe2000000000d */
[----:B------:R-:W-:Y:S01]  /*b090*/  FMUL R17, R43, R17 ;  /* 0x000000112b117220 */ /* 0x000fe20000400000 */
[----:B------:R-:W-:Y:S01]  /*b0a0*/  SHF.L.U32 R67, R71, 0x10, RZ ;  /* 0x0000001047437819 */ /* 0x000fe200000006ff */
[----:B------:R-:W-:Y:S01]  /*b0b0*/  FFMA R14, R45, R26, R14 ;  /* 0x0000001a2d0e7223 */ /* 0x000fe2000000000e */
[----:B------:R-:W-:Y:S01]  /*b0c0*/  F2FP.BF16.F32.PACK_AB R20, R21, R20 ;  /* 0x000000141514723e */ /* 0x000fe200000010ff */
[----:B------:R-:W-:Y:S01]  /*b0d0*/  FMUL R18, R43, R18 ;  /* 0x000000122b127220 */ /* 0x000fe20000400000 */
[----:B------:R-:W-:Y:S01]  /*b0e0*/  LOP3.LUT R68, R71, 0xffff0000, RZ, 0xc0, !PT ;  /* 0xffff000047447812 */ /* 0x000fe200078ec0ff */
[----:B------:R-:W-:Y:S01]  /*b0f0*/  FFMA R15, R45, R40, R15 ;  /* 0x000000282d0f7223 */ /* 0x000fe2000000000f */
[----:B------:R-:W-:Y:S01]  /*b100*/  F2FP.BF16.F32.PACK_AB R21, R23, R22 ;  /* 0x000000161715723e */ /* 0x000fe200000010ff */
[----:B------:R-:W-:Y:S01]  /*b110*/  FMUL R19, R43, R19 ;  /* 0x000000132b137220 */ /* 0x000fe20000400000 */
[----:B------:R-:W-:Y:S01]  /*b120*/  F2FP.BF16.F32.PACK_AB R22, R9, R8 ;  /* 0x000000080916723e */ /* 0x000fe200000010ff */
[----:B------:R-:W-:Y:S01]  /*b130*/  FFMA R16, R45, R65, R16 ;  /* 0x000000412d107223 */ /* 0x000fe20000000010 */
[----:B------:R-:W-:Y:S01]  /*b140*/  F2FP.BF16.F32.PACK_AB R23, R11, R10 ;  /* 0x0000000a0b17723e */ /* 0x000fe200000010ff */
[C---:B------:R-:W-:Y:S01]  /*b150*/  FFMA R17, R45.reuse, R66, R17 ;  /* 0x000000422d117223 */ /* 0x040fe20000000011 */
[C---:B------:R-:W-:Y:S01]  /*b160*/  FFMA R18, R45.reuse, R67, R18 ;  /* 0x000000432d127223 */ /* 0x040fe20000000012 */
[----:B------:R-:W-:Y:S01]  /*b170*/  FFMA R19, R45, R68, R19 ;  /* 0x000000442d137223 */ /* 0x000fe20000000013 */
[----:B------:R-:W-:Y:S01]  /*b180*/  F2FP.BF16.F32.PACK_AB R12, R13, R12 ;  /* 0x0000000c0d0c723e */ /* 0x000fe200000010ff */
[----:B------:R1:W-:Y:S01]  /*b190*/  @!P1 STS.128 [R99+UR43+0xa00], R20 ;  /* 0x000a001463009988 */ /* 0x0003e20008000c2b */
[----:B------:R-:W-:Y:S01]  /*b1a0*/  F2FP.BF16.F32.PACK_AB R13, R15, R14 ;  /* 0x0000000e0f0d723e */ /* 0x000fe200000010ff */
[----:B------:R-:W-:Y:S01]  /*b1b0*/  BSSY.RECONVERGENT B0, `(.L_x_151) ;  /* 0x000001c000007945 */ /* 0x000fe20003800200 */
[----:B------:R-:W-:Y:S02]  /*b1c0*/  F2FP.BF16.F32.PACK_AB R14, R17, R16 ;  /* 0x00000010110e723e */ /* 0x000fe400000010ff */
[----:B------:R-:W-:Y:S02]  /*b1d0*/  F2FP.BF16.F32.PACK_AB R15, R19, R18 ;  /* 0x00000012130f723e */ /* 0x000fe400000010ff */
[----:B------:R-:W-:Y:S03]  /*b1e0*/  ISETP.NE.AND P0, PT, R88, RZ, PT ;  /* 0x000000ff5800720c */ /* 0x000fe60003f05270 */
[----:B------:R1:W-:Y:S01]  /*b1f0*/  @!P1 STS.128 [R98+0xa00], R12 ;  /* 0x000a000c62009388 */ /* 0x0003e20000000c00 */
[----:B------:R-:W-:Y:S01]  /*b200*/  @!PT LDS RZ, [RZ] ;  /* 0x00000000fffff984 */ /* 0x000fe20000000800 */
[----:B------:R-:W-:Y:S01]  /*b210*/  @!PT LDS RZ, [RZ] ;  /* 0x00000000fffff984 */ /* 0x000fe20000000800 */
[----:B------:R-:W-:Y:S01]  /*b220*/  @!PT LDS RZ, [RZ] ;  /* 0x00000000fffff984 */ /* 0x000fe20000000800 */
[----:B------:R-:W-:Y:S01]  /*b230*/  @!PT LDS RZ, [RZ] ;  /* 0x00000000fffff984 */ /* 0x000fe20000000800 */
[----:B------:R2:W-:Y:S07]  /*b240*/  MEMBAR.ALL.CTA ;  /* 0x0000000000007992 */ /* 0x0005ee0000008000 */
[----:B--2---:R-:W2:Y:S02]  /*b250*/  FENCE.VIEW.ASYNC.S ;  /* 0x00000000000073c6 */ /* 0x004ea40000000000 */
[----:B--2---:R-:W-:Y:S06]  /*b260*/  BAR.SYNC.DEFER_BLOCKING 0x1, 0x80 ;  /* 0x0042000000007b1d */ /* 0x004fec0000010000 */
[----:B------:R-:W-:Y:S05]  /*b270*/  @P0 BRA `(.L_x_152) ;  /* 0x00000000003c0947 */ /* 0x000fea0003800000 */
[----:B------:R-:W2:Y:S01]  /*b280*/  LDCU.64 UR6, c[0x0][0x348] ;  /* 0x00006900ff0677ac */ /* 0x000ea20008000a00 */
        /* <DEDUP_REMOVED lines=14> */
.L_x_152:
[----:B------:R-:W-:Y:S05]  /*b370*/  BSYNC.RECONVERGENT B0 ;  /* 0x0000000000007941 */ /* 0x000fea0003800200 */
.L_x_151:
[----:B------:R-:W-:Y:S01]  /*b380*/  UISETP.NE.AND UP0, UPT, UR47, URZ, UPT ;  /* 0x000000ff2f00728c */ /* 0x000fe2000bf05270 */
[----:B------:R-:W-:Y:S01]  /*b390*/  BSSY.RECONVERGENT B0, `(.L_x_153) ;  /* 0x0000009000007945 */ /* 0x000fe20003800200 */
[----:B------:R-:W-:Y:S04]  /*b3a0*/  UIADD3 UR4, UPT, UPT, UR46, 0x1, URZ ;  /* 0x000000012e047890 */ /* 0x000fe8000fffe0ff */
[----:B------:R-:W-:Y:S02]  /*b3b0*/  UISETP.EQ.XOR UP1, UPT, UR4, 0x3, UP0 ;  /* 0x000000030400788c */ /* 0x000fe40008722a70 */
[----:B------:R-:W-:Y:S02]  /*b3c0*/  UISETP.NE.AND UP0, UPT, UR4, 0x3, UPT ;  /* 0x000000030400788c */ /* 0x000fe4000bf05270 */
[----:B------:R-:W-:Y:S02]  /*b3d0*/  USEL UR5, URZ, 0x1, !UP1 ;  /* 0x00000001ff057887 */ /* 0x000fe4000c800000 */
[----:B------:R-:W-:Y:S02]  /*b3e0*/  USEL UR45, UR4, URZ, UP0 ;  /* 0x000000ff042d7287 */ /* 0x000fe40008000000 */
[----:B------:R-:W-:Y:S01]  /*b3f0*/  ULOP3.LUT UR57, UR57, UR5, URZ, 0x3c, !UPT ;  /* 0x0000000539397292 */ /* 0x000fe2000f8e3cff */
[----:B------:R-:W-:Y:S11]  /*b400*/  @P0 BRA `(.L_x_154) ;  /* 0x0000000000040947 */ /* 0x000ff60003800000 */
[----:B------:R-:W-:Y:S04]  /*b410*/  DEPBAR.LE SB0, 0x1 ;  /* 0x000080400000791a */ /* 0x000fe80000000000 */
.L_x_154:
[----:B------:R-:W-:Y:S05]  /*b420*/  BSYNC.RECONVERGENT B0 ;  /* 0x0000000000007941 */ /* 0x000fea0003800200 */
.L_x_153:
[----:B------:R-:W-:Y:S01]  /*b430*/  BAR.SYNC.DEFER_BLOCKING 0x1, 0x80 ;  /* 0x0042000000007b1d */ /* 0x000fe20000010000 */
[----:B------:R-:W-:Y:S01]  /*b440*/  UISETP.NE.AND UP0, UPT, UR56, -0x4, UPT ;  /* 0xfffffffc3800788c */ /* 0x000fe2000bf05270 */
[----:B------:R-:W-:Y:S08]  /*b450*/  IADD3 R84, PT, PT, R84, 0x1, RZ ;  /* 0x0000000154547810 */ /* 0x000ff00007ffe0ff */
[----:B------:R-:W-:Y:S05]  /*b460*/  BRA.U !UP0, `(.L_x_155) ;  /* 0x0000000108247547 */ /* 0x000fea000b800000 */
[----:B------:R-:W-:Y:S01]  /*b470*/  ISETP.NE.AND P0, PT, R97, RZ, PT ;  /* 0x000000ff6100720c */ /* 0x000fe20003f05270 */
[----:B------:R-:W-:Y:S01]  /*b480*/  IMAD.U32 R0, RZ, RZ, UR52 ;  /* 0x00000034ff007e24 */ /* 0x000fe2000f8e00ff */
[----:B------:R-:W-:Y:S04]  /*b490*/  UIADD3 UR4, UPT, UPT, UR52, 0x1, URZ ;  /* 0x0000000134047890 */ /* 0x000fe8000fffe0ff */
[----:B------:R-:W-:Y:S04]  /*b4a0*/  UISETP.NE.AND UP0, UPT, UR4, 0x3, UPT ;  /* 0x000000030400788c */ /* 0x000fe8000bf05270 */
[----:B------:R-:W-:Y:S03]  /*b4b0*/  USEL UR52, UR4, URZ, UP0 ;  /* 0x000000ff04347287 */ /* 0x000fe60008000000 */
[----:B------:R-:W-:Y:S05]  /*b4c0*/  @P0 LEA R0, R0, UR43, 0x3 ;  /* 0x0000002b00000c11 */ /* 0x000fea000f8e18ff */
[----:B------:R-:W-:Y:S05]  /*b4d0*/  @P0 VIADD R0, R0, 0x98 ;  /* 0x0000009800000836 */ /* 0x000fea0000000000 */
[----:B------:R-:W-:Y:S04]  /*b4e0*/  @P0 PRMT R0, R114, 0x654, R0 ;  /* 0x0000065472000816 */ /* 0x000fe80000000000 */
[----:B------:R2:W-:Y:S03]  /*b4f0*/  @P0 SYNCS.ARRIVE.TRANS64.RED.A1T0 RZ, [R0+URZ], RZ ;  /* 0x000000ff00ff09a7 */ /* 0x0005e600081004ff */
.L_x_155:
[----:B------:R-:W-:Y:S01]  /*b500*/  R2UR UR6, R96 ;  /* 0x00000000600672ca */ /* 0x000fe200000e0000 */
[----:B------:R-:W-:Y:S01]  /*b510*/  UIADD3 UR56, UPT, UPT, UR56, 0x4, URZ ;  /* 0x0000000438387890 */ /* 0x000fe2000fffe0ff */
[----:B------:R-:W-:Y:S02]  /*b520*/  R2UR UR5, R93 ;  /* 0x000000005d0572ca */ /* 0x000fe400000e0000 */
[----:B------:R-:W-:Y:S02]  /*b530*/  R2UR UR4, R94 ;  /* 0x000000005e0472ca */ /* 0x000fe400000e0000 */
[----:B------:R-:W-:Y:S02]  /*b540*/  R2UR UR44, R95 ;  /* 0x000000005f2c72ca */ /* 0x000fe400000e0000 */
[----:B------:R-:W-:Y:S02]  /*b550*/  ISETP.NE.AND P0, PT, R81, 0x2, PT ;  /* 0x000000025100780c */ /* 0x000fe40003f05270 */
[----:B------:R-:W-:Y:S02]  /*b560*/  ISETP.NE.AND P1, PT, R84, 0x2, PT ;  /* 0x000000025400780c */ /* 0x000fe40003f25270 */
[----:B------:R-:W-:Y:S01]  /*b570*/  SEL R2, RZ, 0x1, P0 ;  /* 0x00000001ff027807 */ /* 0x000fe20000000000 */
[----:B------:R-:W-:Y:S01]  /*b580*/  UISETP.NE.AND UP0, UPT, UR6, URZ, UPT ;  /* 0x000000ff0600728c */ /* 0x000fe2000bf05270 */
[----:B--2---:R-:W-:Y:S01]  /*b590*/  SEL R0, RZ, 0x1, P1 ;  /* 0x00000001ff007807 */ /* 0x004fe20000800000 */
[----:B------:R-:W-:Y:S01]  /*b5a0*/  UIADD3 UR20, UPT, UPT, UR36, UR5, URZ ;  /* 0x0000000524147290 */ /* 0x000fe2000fffe0ff */
[----:B------:R-:W-:Y:S01]  /*b5b0*/  LOP3.LUT R82, R82, R2, RZ, 0x3c, !PT ;  /* 0x0000000252527212 */ /* 0x000fe200078e3cff */
[----:B------:R-:W-:Y:S01]  /*b5c0*/  UIADD3 UR27, UPT, UPT, UR37, UR4, URZ ;  /* 0x00000004251b7290 */ /* 0x000fe2000fffe0ff */
[----:B------:R-:W-:Y:S02]  /*b5d0*/  LOP3.LUT R83, R83, R0, RZ, 0x3c, !PT ;  /* 0x0000000053537212 */ /* 0x000fe400078e3cff */
[----:B------:R-:W-:Y:S02]  /*b5e0*/  SEL R81, R81, RZ, P0 ;  /* 0x000000ff51517207 */ /* 0x000fe40000000000 */
[----:B------:R-:W-:Y:S01]  /*b5f0*/  SEL R84, R84, RZ, P1 ;  /* 0x000000ff54547207 */ /* 0x000fe20000800000 */
[----:B------:R-:W-:Y:S06]  /*b600*/  BRA.U UP0, `(.L_x_156) ;  /* 0xffffffb100607547 */ /* 0x000fec000b83ffff */
[----:B------:R-:W2:Y:S01]  /*b610*/  LDCU.64 UR4, c[0x0][0xc88] ;  /* 0x00019100ff0477ac */ /* 0x000ea20008000a00 */
[----:B------:R-:W3:Y:S01]  /*b620*/  LDCU.64 UR6, c[0x0][0xc90] ;  /* 0x00019200ff0677ac */ /* 0x000ee20008000a00 */
[----:B--2---:R-:W-:Y:S02]  /*b630*/  ISETP.NE.U32.AND P2, PT, RZ, UR4, PT ;  /* 0x00000004ff007c0c */ /* 0x004fe4000bf45070 */
[----:B---3--:R-:W-:Y:S02]  /*b640*/  ISETP.NE.U32.AND P1, PT, RZ, UR6, PT ;  /* 0x00000006ff007c0c */ /* 0x008fe4000bf25070 */
[----:B------:R-:W-:Y:S02]  /*b650*/  ISETP.NE.AND.EX P2, PT, RZ, UR5, PT, P2 ;  /* 0x00000005ff007c0c */ /* 0x000fe4000bf45320 */
[----:B------:R-:W-:-:S13]  /*b660*/  ISETP.NE.AND.EX P0, PT, RZ, UR7, PT, P1 ;  /* 0x00000007ff007c0c */ /* 0x000fda000bf05310 */
[----:B------:R-:W-:Y:S05]  /*b670*/  @P2 BRA P0, `(.L_x_157) ;  /* 0x00000000003c2947 */ /* 0x000fea0000000000 */
[----:B------:R-:W-:-:S13]  /*b680*/  ISETP.NE.AND.EX P1, PT, RZ, UR7, PT, P1 ;  /* 0x00000007ff007c0c */ /* 0x000fda000bf25310 */
[----:B------:R-:W-:Y:S05]  /*b690*/  @P1 BRA `(.L_x_158) ;  /* 0x00000000000c1947 */ /* 0x000fea0003800000 */
[----:B------:R-:W-:-:S13]  /*b6a0*/  FSETP.NEU.AND P0, PT, R45, RZ, PT ;  /* 0x000000ff2d00720b */ /* 0x000fda0003f0d000 */
[----:B------:R-:W-:Y:S05]  /*b6b0*/  @!P0 EXIT ;  /* 0x000000000000894d */ /* 0x000fea0003800000 */
[----:B------:R-:W-:Y:S05]  /*b6c0*/  BRA `(.L_x_157) ;  /* 0x0000000000287947 */ /* 0x000fea0003800000 */
.L_x_158:
[----:B------:R-:W-:Y:S01]  /*b6d0*/  ISETP.NE.AND P0, PT, R80, RZ, PT ;  /* 0x000000ff5000720c */ /* 0x000fe20003f05270 */
[----:B------:R-:W-:-:S12]  /*b6e0*/  BSSY.RECONVERGENT B0, `(.L_x_157) ;  /* 0x0000008000007945 */ /* 0x000fd80003800200 */
[----:B------:R-:W-:Y:S05]  /*b6f0*/  @P0 BRA `(.L_x_159) ;  /* 0x0000000000100947 */ /* 0x000fea0003800000 */
[----:B------:R-:W-:-:S04]  /*b700*/  ISETP.NE.U32.AND P0, PT, RZ, UR4, PT ;  /* 0x00000004ff007c0c */ /* 0x000fc8000bf05070 */
[----:B------:R-:W-:-:S13]  /*b710*/  ISETP.NE.AND.EX P0, PT, RZ, UR5, PT, P0 ;  /* 0x00000005ff007c0c */ /* 0x000fda000bf05300 */
[----:B------:R-:W-:Y:S05]  /*b720*/  @!P0 EXIT ;  /* 0x000000000000894d */ /* 0x000fea0003800000 */
[----:B------:R-:W-:Y:S05]  /*b730*/  BRA `(.L_x_160) ;  /* 0x0000000000087947 */ /* 0x000fea0003800000 */
.L_x_159:
[----:B------:R-:W-:-:S13]  /*b740*/  FSETP.NEU.AND P0, PT, R45, RZ, PT ;  /* 0x000000ff2d00720b */ /* 0x000fda0003f0d000 */
[----:B------:R-:W-:Y:S05]  /*b750*/  @!P0 EXIT ;  /* 0x000000000000894d */ /* 0x000fea0003800000 */
.L_x_160:
[----:B------:R-:W-:Y:S05]  /*b760*/  BSYNC.RECONVERGENT B0 ;  /* 0x0000000000007941 */ /* 0x000fea0003800200 */
.L_x_157:
[----:B------:R-:W2:Y:S01]  /*b770*/  S2UR UR7, SR_CgaCtaId ;  /* 0x00000000000779c3 */ /* 0x000ea20000008800 */
[----:B------:R-:W-:Y:S01]  /*b780*/  ULEA UR6, UR52, UR43, 0x3 ;  /* 0x0000002b34067291 */ /* 0x000fe2000f8e18ff */
[----:B------:R-:W-:-:S04]  /*b790*/  DEPBAR.LE SB0, 0x0 ;  /* 0x000080000000791a */ /* 0x000fc80000000000 */
[----:B------:R-:W-:-:S04]  /*b7a0*/  UIADD3 UR6, UPT, UPT, UR6, 0x98, URZ ;  /* 0x0000009806067890 */ /* 0x000fc8000fffe0ff */
[----:B--2---:R-:W-:-:S09]  /*b7b0*/  UPRMT UR6, UR7, 0x654, UR6 ;  /* 0x0000065407067896 */ /* 0x004fd20008000006 */
[----:B------:R-:W-:Y:S01]  /*b7c0*/  SYNCS.ARRIVE.TRANS64.RED.A1T0 RZ, [UR6], RZ ;  /* 0x000000ffffff79a7 */ /* 0x000fe20008100406 */
[----:B------:R-:W-:Y:S05]  /*b7d0*/  EXIT ;  /* 0x000000000000794d */ /* 0x000fea0003800000 */
.L_x_25:
[----:B-1----:R1:W2:Y:S02]  /*b7e0*/  SYNCS.PHASECHK.TRANS64.TRYWAIT P0, [R0+URZ+0x110], R2 ;  /* 0x00011002000075a7 */ /* 0x0022a400080011ff */
[----:B--2---:R-:W-:Y:S05]  /*b7f0*/  @!P0 NANOSLEEP.SYNCS 0x989680 ;  /* 0x009896800000895d */ /* 0x004fea0003900000 */
[----:B------:R-:W2:Y:S02]  /*b800*/  @!P0 SYNCS.PHASECHK.TRANS64 P0, [R0+URZ+0x110], R2 ;  /* 0x00011002000085a7 */ /* 0x000ea400080010ff */
[----:B--2---:R-:W-:Y:S05]  /*b810*/  @!P0 BRA `(.L_x_25) ;  /* 0xfffffffc00f08947 */ /* 0x004fea000383ffff */
[----:B------:R-:W-:Y:S05]  /*b820*/  BRA `(.L_x_161) ;  /* 0xffffff64005c7947 */ /* 0x000fea000383ffff */
.L_x_28:
[----:B-1----:R-:W-:-:S07]  /*b830*/  MOV R0, UR41 ;  /* 0x0000002900007c02 */ /* 0x002fce0008000f00 */
.L_x_162:
[----:B-1----:R1:W2:Y:S02]  /*b840*/  SYNCS.PHASECHK.TRANS64.TRYWAIT P0, [R0+URZ+0x40], R3 ;  /* 0x00004003000075a7 */ /* 0x0022a400080011ff */
[----:B--2---:R-:W-:Y:S05]  /*b850*/  @!P0 NANOSLEEP.SYNCS 0x989680 ;  /* 0x009896800000895d */ /* 0x004fea0003900000 */
[----:B------:R-:W2:Y:S02]  /*b860*/  @!P0 SYNCS.PHASECHK.TRANS64 P0, [R0+URZ+0x40], R3 ;  /* 0x00004003000085a7 */ /* 0x000ea400080010ff */
[----:B--2---:R-:W-:Y:S05]  /*b870*/  @!P0 BRA `(.L_x_162) ;  /* 0xfffffffc00f08947 */ /* 0x004fea000383ffff */
[----:B------:R-:W-:Y:S05]  /*b880*/  BRA `(.L_x_27) ;  /* 0xffffff6400a87947 */ /* 0x000fea000383ffff */
.L_x_37:
[----:B-1----:R-:W-:-:S07]  /*b890*/  MOV R0, UR41 ;  /* 0x0000002900007c02 */ /* 0x002fce0008000f00 */
.L_x_163:
[----:B-1----:R1:W2:Y:S02]  /*b8a0*/  SYNCS.PHASECHK.TRANS64.TRYWAIT P0, [R0+URZ+0x40], R3 ;  /* 0x00004003000075a7 */ /* 0x0022a400080011ff */
[----:B--2---:R-:W-:Y:S05]  /*b8b0*/  @!P0 NANOSLEEP.SYNCS 0x989680 ;  /* 0x009896800000895d */ /* 0x004fea0003900000 */
[----:B------:R-:W2:Y:S02]  /*b8c0*/  @!P0 SYNCS.PHASECHK.TRANS64 P0, [R0+URZ+0x40], R3 ;  /* 0x00004003000085a7 */ /* 0x000ea400080010ff */
[----:B--2---:R-:W-:Y:S05]  /*b8d0*/  @!P0 BRA `(.L_x_163) ;  /* 0xfffffffc00f08947 */ /* 0x004fea000383ffff */
[----:B------:R-:W-:Y:S05]  /*b8e0*/  BRA `(.L_x_36) ;  /* 0xffffff6800bc7947 */ /* 0x000fea000383ffff */
.L_x_44:
[----:B-1----:R1:W4:Y:S02]  /*b8f0*/  SYNCS.PHASECHK.TRANS64.TRYWAIT P0, [R3+URZ+0xc0], R0 ;  /* 0x0000c000030075a7 */ /* 0x00232400080011ff */
[----:B----4-:R-:W-:Y:S05]  /*b900*/  @!P0 NANOSLEEP.SYNCS 0x989680 ;  /* 0x009896800000895d */ /* 0x010fea0003900000 */
[----:B------:R-:W4:Y:S02]  /*b910*/  @!P0 SYNCS.PHASECHK.TRANS64 P0, [R3+URZ+0xc0], R0 ;  /* 0x0000c000030085a7 */ /* 0x000f2400080010ff */
[----:B----4-:R-:W-:Y:S05]  /*b920*/  @!P0 BRA `(.L_x_44) ;  /* 0xfffffffc00f08947 */ /* 0x010fea000383ffff */
[----:B------:R-:W-:Y:S05]  /*b930*/  BRA `(.L_x_164) ;  /* 0xffffff6c00b07947 */ /* 0x000fea000383ffff */
.L_x_48:
[----:B------:R-:W-:-:S07]  /*b940*/  MOV R0, UR4 ;  /* 0x0000000400007c02 */ /* 0x000fce0008000f00 */
.L_x_165:
[----:B-1----:R1:W2:Y:S02]  /*b950*/  SYNCS.PHASECHK.TRANS64.TRYWAIT P0, [R0+URZ], R2 ;  /* 0x00000002000075a7 */ /* 0x0022a400080011ff */
[----:B--2---:R-:W-:Y:S05]  /*b960*/  @!P0 NANOSLEEP.SYNCS 0x989680 ;  /* 0x009896800000895d */ /* 0x004fea0003900000 */
[----:B------:R-:W2:Y:S02]  /*b970*/  @!P0 SYNCS.PHASECHK.TRANS64 P0, [R0+URZ], R2 ;  /* 0x00000002000085a7 */ /* 0x000ea400080010ff */
[----:B--2---:R-:W-:Y:S05]  /*b980*/  @!P0 BRA `(.L_x_165) ;  /* 0xfffffffc00f08947 */ /* 0x004fea000383ffff */
[----:B------:R-:W-:Y:S05]  /*b990*/  BRA `(.L_x_166) ;  /* 0xffffff74005c7947 */ /* 0x000fea000383ffff */
.L_x_49:
[----:B------:R-:W-:-:S07]  /*b9a0*/  MOV R0, UR5 ;  /* 0x0000000500007c02 */ /* 0x000fce0008000f00 */
.L_x_167:
[----:B-1----:R1:W2:Y:S02]  /*b9b0*/  SYNCS.PHASECHK.TRANS64.TRYWAIT P0, [R0+URZ], R3 ;  /* 0x00000003000075a7 */ /* 0x0022a400080011ff */
[----:B--2---:R-:W-:Y:S05]  /*b9c0*/  @!P0 NANOSLEEP.SYNCS 0x989680 ;  /* 0x009896800000895d */ /* 0x004fea0003900000 */
[----:B------:R-:W2:Y:S02]  /*b9d0*/  @!P0 SYNCS.PHASECHK.TRANS64 P0, [R0+URZ], R3 ;  /* 0x00000003000085a7 */ /* 0x000ea400080010ff */
[----:B--2---:R-:W-:Y:S05]  /*b9e0*/  @!P0 BRA `(.L_x_167) ;  /* 0xfffffffc00f08947 */ /* 0x004fea000383ffff */
[----:B------:R-:W-:Y:S05]  /*b9f0*/  BRA `(.L_x_168) ;  /* 0xffffff7400687947 */ /* 0x000fea000383ffff */
.L_x_50:
[----:B------:R-:W-:-:S07]  /*ba00*/  MOV R0, UR5 ;  /* 0x0000000500007c02 */ /* 0x000fce0008000f00 */
.L_x_169:
[----:B-1----:R1:W2:Y:S02]  /*ba10*/  SYNCS.PHASECHK.TRANS64.TRYWAIT P0, [R0+URZ], R3 ;  /* 0x00000003000075a7 */ /* 0x0022a400080011ff */
[----:B--2---:R-:W-:Y:S05]  /*ba20*/  @!P0 NANOSLEEP.SYNCS 0x989680 ;  /* 0x009896800000895d */ /* 0x004fea0003900000 */
[----:B------:R-:W2:Y:S02]  /*ba30*/  @!P0 SYNCS.PHASECHK.TRANS64 P0, [R0+URZ], R3 ;  /* 0x00000003000085a7 */ /* 0x000ea400080010ff */
[----:B--2---:R-:W-:Y:S05]  /*ba40*/  @!P0 BRA `(.L_x_169) ;  /* 0xfffffffc00f08947 */ /* 0x004fea000383ffff */
[----:B------:R-:W-:Y:S05]  /*ba50*/  BRA `(.L_x_170) ;  /* 0xffffff7400747947 */ /* 0x000fea000383ffff */
.L_x_51:
[----:B------:R-:W-:-:S07]  /*ba60*/  MOV R0, UR5 ;  /* 0x0000000500007c02 */ /* 0x000fce0008000f00 */
.L_x_171:
[----:B-1----:R1:W2:Y:S02]  /*ba70*/  SYNCS.PHASECHK.TRANS64.TRYWAIT P0, [R0+URZ], R3 ;  /* 0x00000003000075a7 */ /* 0x0022a400080011ff */
[----:B--2---:R-:W-:Y:S05]  /*ba80*/  @!P0 NANOSLEEP.SYNCS 0x989680 ;  /* 0x009896800000895d */ /* 0x004fea0003900000 */
[----:B------:R-:W2:Y:S02]  /*ba90*/  @!P0 SYNCS.PHASECHK.TRANS64 P0, [R0+URZ], R3 ;  /* 0x00000003000085a7 */ /* 0x000ea400080010ff */
[----:B--2---:R-:W-:Y:S05]  /*baa0*/  @!P0 BRA `(.L_x_171) ;  /* 0xfffffffc00f08947 */ /* 0x004fea000383ffff */
[----:B------:R-:W-:Y:S05]  /*bab0*/  BRA `(.L_x_172) ;  /* 0xffffff7400807947 */ /* 0x000fea000383ffff */
.L_x_52:
[----:B------:R-:W-:-:S07]  /*bac0*/  MOV R0, UR5 ;  /* 0x0000000500007c02 */ /* 0x000fce0008000f00 */
.L_x_173:
[----:B-1----:R1:W2:Y:S02]  /*bad0*/  SYNCS.PHASECHK.TRANS64.TRYWAIT P0, [R0+URZ], R3 ;  /* 0x00000003000075a7 */ /* 0x0022a400080011ff */
[----:B--2---:R-:W-:Y:S05]  /*bae0*/  @!P0 NANOSLEEP.SYNCS 0x989680 ;  /* 0x009896800000895d */ /* 0x004fea0003900000 */
[----:B------:R-:W2:Y:S02]  /*baf0*/  @!P0 SYNCS.PHASECHK.TRANS64 P0, [R0+URZ], R3 ;  /* 0x00000003000085a7 */ /* 0x000ea400080010ff */
[----:B--2---:R-:W-:Y:S05]  /*bb00*/  @!P0 BRA `(.L_x_173) ;  /* 0xfffffffc00f08947 */ /* 0x004fea000383ffff */
[----:B------:R-:W-:Y:S05]  /*bb10*/  BRA `(.L_x_174) ;  /* 0xffffff74008c7947 */ /* 0x000fea000383ffff */
.L_x_53:
[----:B------:R-:W-:-:S07]  /*bb20*/  MOV R0, UR5 ;  /* 0x0000000500007c02 */ /* 0x000fce0008000f00 */
.L_x_175:
[----:B-1----:R1:W2:Y:S02]  /*bb30*/  SYNCS.PHASECHK.TRANS64.TRYWAIT P0, [R0+URZ], R3 ;  /* 0x00000003000075a7 */ /* 0x0022a400080011ff */
[----:B--2---:R-:W-:Y:S05]  /*bb40*/  @!P0 NANOSLEEP.SYNCS 0x989680 ;  /* 0x009896800000895d */ /* 0x004fea0003900000 */
[----:B------:R-:W2:Y:S02]  /*bb50*/  @!P0 SYNCS.PHASECHK.TRANS64 P0, [R0+URZ], R3 ;  /* 0x00000003000085a7 */ /* 0x000ea400080010ff */
[----:B--2---:R-:W-:Y:S05]  /*bb60*/  @!P0 BRA `(.L_x_175) ;  /* 0xfffffffc00f08947 */ /* 0x004fea000383ffff */
[----:B------:R-:W-:Y:S05]  /*bb70*/  BRA `(.L_x_176) ;  /* 0xffffff7400987947 */ /* 0x000fea000383ffff */
.L_x_54:
[----:B------:R-:W-:-:S07]  /*bb80*/  MOV R0, UR5 ;  /* 0x0000000500007c02 */ /* 0x000fce0008000f00 */
.L_x_177:
[----:B-1----:R1:W2:Y:S02]  /*bb90*/  SYNCS.PHASECHK.TRANS64.TRYWAIT P0, [R0+URZ], R3 ;  /* 0x00000003000075a7 */ /* 0x0022a400080011ff */
[----:B--2---:R-:W-:Y:S05]  /*bba0*/  @!P0 NANOSLEEP.SYNCS 0x989680 ;  /* 0x009896800000895d */ /* 0x004fea0003900000 */
[----:B------:R-:W2:Y:S02]  /*bbb0*/  @!P0 SYNCS.PHASECHK.TRANS64 P0, [R0+URZ], R3 ;  /* 0x00000003000085a7 */ /* 0x000ea400080010ff */
[----:B--2---:R-:W-:Y:S05]  /*bbc0*/  @!P0 BRA `(.L_x_177) ;  /* 0xfffffffc00f08947 */ /* 0x004fea000383ffff */
[----:B------:R-:W-:Y:S05]  /*bbd0*/  BRA `(.L_x_178) ;  /* 0xffffff7400a47947 */ /* 0x000fea000383ffff */
.L_x_57:
[----:B-1----:R1:W2:Y:S02]  /*bbe0*/  SYNCS.PHASECHK.TRANS64.TRYWAIT P0, [R2+URZ+0x100], R4 ;  /* 0x00010004020075a7 */ /* 0x0022a400080011ff */
[----:B--2---:R-:W-:Y:S05]  /*bbf0*/  @!P0 NANOSLEEP.SYNCS 0x989680 ;  /* 0x009896800000895d */ /* 0x004fea0003900000 */
[----:B------:R-:W2:Y:S02]  /*bc00*/  @!P0 SYNCS.PHASECHK.TRANS64 P0, [R2+URZ+0x100], R4 ;  /* 0x00010004020085a7 */ /* 0x000ea400080010ff */
[----:B--2---:R-:W-:Y:S05]  /*bc10*/  @!P0 BRA `(.L_x_57) ;  /* 0xfffffffc00f08947 */ /* 0x004fea000383ffff */
[----:B------:R-:W-:Y:S05]  /*bc20*/  BRA `(.L_x_179) ;  /* 0xffffff7800087947 */ /* 0x000fea000383ffff */
.L_x_58:
[----:B------:R-:W-:-:S07]  /*bc30*/  MOV R2, UR4 ;  /* 0x0000000400027c02 */ /* 0x000fce0008000f00 */
.L_x_180:
[----:B-1----:R1:W2:Y:S02]  /*bc40*/  SYNCS.PHASECHK.TRANS64.TRYWAIT P0, [R2+URZ+0xd0], R5 ;  /* 0x0000d005020075a7 */ /* 0x0022a400080011ff */
[----:B--2---:R-:W-:Y:S05]  /*bc50*/  @!P0 NANOSLEEP.SYNCS 0x989680 ;  /* 0x009896800000895d */ /* 0x004fea0003900000 */
[----:B------:R-:W2:Y:S02]  /*bc60*/  @!P0 SYNCS.PHASECHK.TRANS64 P0, [R2+URZ+0xd0], R5 ;  /* 0x0000d005020085a7 */ /* 0x000ea400080010ff */
[----:B--2---:R-:W-:Y:S05]  /*bc70*/  @!P0 BRA `(.L_x_180) ;  /* 0xfffffffc00f08947 */ /* 0x004fea000383ffff */
[----:B------:R-:W-:Y:S05]  /*bc80*/  BRA `(.L_x_181) ;  /* 0xffffff7800187947 */ /* 0x000fea000383ffff */
.L_x_59:
[----:B-1----:R1:W2:Y:S02]  /*bc90*/  SYNCS.PHASECHK.TRANS64.TRYWAIT P1, [R2+URZ+0xc0], R4 ;  /* 0x0000c004020075a7 */ /* 0x0022a400080211ff */
[----:B--2---:R-:W-:Y:S05]  /*bca0*/  @!P1 NANOSLEEP.SYNCS 0x989680 ;  /* 0x009896800000995d */ /* 0x004fea0003900000 */
[----:B------:R-:W2:Y:S02]  /*bcb0*/  @!P1 SYNCS.PHASECHK.TRANS64 P1, [R2+URZ+0xc0], R4 ;  /* 0x0000c004020095a7 */ /* 0x000ea400080210ff */
[----:B--2---:R-:W-:Y:S05]  /*bcc0*/  @!P1 BRA `(.L_x_59) ;  /* 0xfffffffc00f09947 */ /* 0x004fea000383ffff */
[----:B------:R-:W-:Y:S05]  /*bcd0*/  BRA `(.L_x_182) ;  /* 0xffffff7800487947 */ /* 0x000fea000383ffff */
.L_x_62:
[----:B------:R-:W-:-:S07]  /*bce0*/  MOV R0, UR4 ;  /* 0x0000000400007c02 */ /* 0x000fce0008000f00 */
.L_x_183:
[----:B-1----:R1:W2:Y:S02]  /*bcf0*/  SYNCS.PHASECHK.TRANS64.TRYWAIT P0, [R0+URZ+0xd0], R2 ;  /* 0x0000d002000075a7 */ /* 0x0022a400080011ff */
[----:B--2---:R-:W-:Y:S05]  /*bd00*/  @!P0 NANOSLEEP.SYNCS 0x989680 ;  /* 0x009896800000895d */ /* 0x004fea0003900000 */
[----:B------:R-:W2:Y:S02]  /*bd10*/  @!P0 SYNCS.PHASECHK.TRANS64 P0, [R0+URZ+0xd0], R2 ;  /* 0x0000d002000085a7 */ /* 0x000ea400080010ff */
[----:B--2---:R-:W-:Y:S05]  /*bd20*/  @!P0 BRA `(.L_x_183) ;  /* 0xfffffffc00f08947 */ /* 0x004fea000383ffff */
[----:B------:R-:W-:Y:S05]  /*bd30*/  BRA `(.L_x_61) ;  /* 0xffffff78009c7947 */ /* 0x000fea000383ffff */
.L_x_69:
[----:B-1----:R1:W2:Y:S02]  /*bd40*/  SYNCS.PHASECHK.TRANS64.TRYWAIT P0, [R2+URZ+0xc0], R0 ;  /* 0x0000c000020075a7 */ /* 0x0022a400080011ff */
[----:B--2---:R-:W-:Y:S05]  /*bd50*/  @!P0 NANOSLEEP.SYNCS 0x989680 ;  /* 0x009896800000895d */ /* 0x004fea0003900000 */
[----:B------:R-:W2:Y:S02]  /*bd60*/  @!P0 SYNCS.PHASECHK.TRANS64 P0, [R2+URZ+0xc0], R0 ;  /* 0x0000c000020085a7 */ /* 0x000ea400080010ff */
[----:B--2---:R-:W-:Y:S05]  /*bd70*/  @!P0 BRA `(.L_x_69) ;  /* 0xfffffffc00f08947 */ /* 0x004fea000383ffff */
[----:B------:R-:W-:Y:S05]  /*bd80*/  BRA `(.L_x_184) ;  /* 0xffffff80005c7947 */ /* 0x000fea000383ffff */
.L_x_72:
[----:B------:R-:W-:-:S07]  /*bd90*/  MOV R0, UR56 ;  /* 0x0000003800007c02 */ /* 0x000fce0008000f00 */
.L_x_185:
[----:B-1----:R1:W2:Y:S02]  /*bda0*/  SYNCS.PHASECHK.TRANS64.TRYWAIT P0, [R0+URZ+0xf0], R2 ;  /* 0x0000f002000075a7 */ /* 0x0022a400080011ff */
[----:B--2---:R-:W-:Y:S05]  /*bdb0*/  @!P0 NANOSLEEP.SYNCS 0x989680 ;  /* 0x009896800000895d */ /* 0x004fea0003900000 */
[----:B------:R-:W2:Y:S02]  /*bdc0*/  @!P0 SYNCS.PHASECHK.TRANS64 P0, [R0+URZ+0xf0], R2 ;  /* 0x0000f002000085a7 */ /* 0x000ea400080010ff */
[----:B--2---:R-:W-:Y:S05]  /*bdd0*/  @!P0 BRA `(.L_x_185) ;  /* 0xfffffffc00f08947 */ /* 0x004fea000383ffff */
[----:B------:R-:W-:Y:S05]  /*bde0*/  BRA `(.L_x_186) ;  /* 0xffffff8400ec7947 */ /* 0x000fea000383ffff */
.L_x_75:
[----:B------:R-:W-:Y:S07]  /*bdf0*/  MOV R0, UR7 ;  /* 0x0000000700007c02 */ /* 0x000fee0008000f00 */
.L_x_187:
[----:B-1----:R1:W2:Y:S02]  /*be00*/  SYNCS.PHASECHK.TRANS64.TRYWAIT P0, [R0+URZ], R2 ;  /* 0x00000002000075a7 */ /* 0x0022a400080011ff */
[----:B--2---:R-:W-:Y:S05]  /*be10*/  @!P0 NANOSLEEP.SYNCS 0x989680 ;  /* 0x009896800000895d */ /* 0x004fea0003900000 */
[----:B------:R-:W2:Y:S02]  /*be20*/  @!P0 SYNCS.PHASECHK.TRANS64 P0, [R0+URZ], R2 ;  /* 0x00000002000085a7 */ /* 0x000ea400080010ff */
[----:B--2---:R-:W-:Y:S05]  /*be30*/  @!P0 BRA `(.L_x_187) ;  /* 0xfffffffc00f08947 */ /* 0x004fea000383ffff */
[----:B------:R-:W-:Y:S05]  /*be40*/  BRA `(.L_x_74) ;  /* 0xffffff8800547947 */ /* 0x000fea000383ffff */
.L_x_78:
[----:B------:R-:W-:-:S07]  /*be50*/  MOV R0, UR4 ;  /* 0x0000000400007c02 */ /* 0x000fce0008000f00 */
.L_x_188:
[----:B--2---:R2:W4:Y:S02]  /*be60*/  SYNCS.PHASECHK.TRANS64.TRYWAIT P0, [R0+URZ], R2 ;  /* 0x00000002000075a7 */ /* 0x00452400080011ff */
[----:B----4-:R-:W-:Y:S05]  /*be70*/  @!P0 NANOSLEEP.SYNCS 0x989680 ;  /* 0x009896800000895d */ /* 0x010fea0003900000 */
[----:B------:R-:W4:Y:S02]  /*be80*/  @!P0 SYNCS.PHASECHK.TRANS64 P0, [R0+URZ], R2 ;  /* 0x00000002000085a7 */ /* 0x000f2400080010ff */
[----:B----4-:R-:W-:Y:S05]  /*be90*/  @!P0 BRA `(.L_x_188) ;  /* 0xfffffffc00f08947 */ /* 0x010fea000383ffff */
[----:B------:R-:W-:Y:S05]  /*bea0*/  BRA `(.L_x_189) ;  /* 0xffffff8c00547947 */ /* 0x000fea000383ffff */
.L_x_79:
[----:B------:R-:W-:-:S07]  /*beb0*/  MOV R0, UR4 ;  /* 0x0000000400007c02 */ /* 0x000fce0008000f00 */
.L_x_190:
[----:B-1----:R1:W2:Y:S02]  /*bec0*/  SYNCS.PHASECHK.TRANS64.TRYWAIT P0, [R0+URZ], R2 ;  /* 0x00000002000075a7 */ /* 0x0022a400080011ff */
[----:B--2---:R-:W-:Y:S05]  /*bed0*/  @!P0 NANOSLEEP.SYNCS 0x989680 ;  /* 0x009896800000895d */ /* 0x004fea0003900000 */
[----:B------:R-:W2:Y:S02]  /*bee0*/  @!P0 SYNCS.PHASECHK.TRANS64 P0, [R0+URZ], R2 ;  /* 0x00000002000085a7 */ /* 0x000ea400080010ff */
[----:B--2---:R-:W-:Y:S05]  /*bef0*/  @!P0 BRA `(.L_x_190) ;  /* 0xfffffffc00f08947 */ /* 0x004fea000383ffff */
[----:B------:R-:W-:Y:S05]  /*bf00*/  BRA `(.L_x_191) ;  /* 0xffffff8c00607947 */ /* 0x000fea000383ffff */
.L_x_84:
[----:B--2---:R2:W4:Y:S02]  /*bf10*/  SYNCS.PHASECHK.TRANS64.TRYWAIT P0, [R12+URZ+0xc0], R0 ;  /* 0x0000c0000c0075a7 */ /* 0x00452400080011ff */
[----:B----4-:R-:W-:Y:S05]  /*bf20*/  @!P0 NANOSLEEP.SYNCS 0x989680 ;  /* 0x009896800000895d */ /* 0x010fea0003900000 */
[----:B------:R-:W4:Y:S02]  /*bf30*/  @!P0 SYNCS.PHASECHK.TRANS64 P0, [R12+URZ+0xc0], R0 ;  /* 0x0000c0000c0085a7 */ /* 0x000f2400080010ff */
[----:B----4-:R-:W-:Y:S05]  /*bf40*/  @!P0 BRA `(.L_x_84) ;  /* 0xfffffffc00f08947 */ /* 0x010fea000383ffff */
[----:B------:R-:W-:Y:S05]  /*bf50*/  BRA `(.L_x_192) ;  /* 0xffffff9000747947 */ /* 0x000fea000383ffff */
.L_x_87:
[----:B-1----:R-:W-:Y:S07]  /*bf60*/  MOV R0, UR29 ;  /* 0x0000001d00007c02 */ /* 0x002fee0008000f00 */
.L_x_193:
[----:B-1----:R1:W2:Y:S02]  /*bf70*/  SYNCS.PHASECHK.TRANS64.TRYWAIT P2, [R0+URZ+0xb8], R6 ;  /* 0x0000b806000075a7 */ /* 0x0022a400080411ff */
[----:B--2---:R-:W-:Y:S05]  /*bf80*/  @!P2 NANOSLEEP.SYNCS 0x989680 ;  /* 0x009896800000a95d */ /* 0x004fea0003900000 */
[----:B------:R-:W2:Y:S02]  /*bf90*/  @!P2 SYNCS.PHASECHK.TRANS64 P2, [R0+URZ+0xb8], R6 ;  /* 0x0000b8060000a5a7 */ /* 0x000ea400080410ff */
[----:B--2---:R-:W-:Y:S05]  /*bfa0*/  @!P2 BRA `(.L_x_193) ;  /* 0xfffffffc00f0a947 */ /* 0x004fea000383ffff */
[----:B------:R-:W-:Y:S05]  /*bfb0*/  BRA `(.L_x_86) ;  /* 0xffffff9400d87947 */ /* 0x000fea000383ffff */
.L_x_90:
[----:B------:R-:W-:Y:S07]  /*bfc0*/  MOV R0, UR4 ;  /* 0x0000000400007c02 */ /* 0x000fee0008000f00 */
.L_x_194:
[----:B-1----:R1:W2:Y:S02]  /*bfd0*/  SYNCS.PHASECHK.TRANS64.TRYWAIT P0, [R0+URZ+0x98], R9 ;  /* 0x00009809000075a7 */ /* 0x0022a400080011ff */
[----:B--2---:R-:W-:Y:S05]  /*bfe0*/  @!P0 NANOSLEEP.SYNCS 0x989680 ;  /* 0x009896800000895d */ /* 0x004fea0003900000 */
[----:B------:R-:W2:Y:S02]  /*bff0*/  @!P0 SYNCS.PHASECHK.TRANS64 P0, [R0+URZ+0x98], R9 ;  /* 0x00009809000085a7 */ /* 0x000ea400080010ff */
[----:B--2---:R-:W-:Y:S05]  /*c000*/  @!P0 BRA `(.L_x_194) ;  /* 0xfffffffc00f08947 */ /* 0x004fea000383ffff */
[----:B------:R-:W-:Y:S05]  /*c010*/  BRA `(.L_x_195) ;  /* 0xffffff9800387947 */ /* 0x000fea000383ffff */
.L_x_91:
[----:B------:R-:W-:Y:S07]  /*c020*/  MOV R0, UR7 ;  /* 0x0000000700007c02 */ /* 0x000fee0008000f00 */
.L_x_196:
[----:B-1----:R1:W2:Y:S02]  /*c030*/  SYNCS.PHASECHK.TRANS64.TRYWAIT P0, [R0+URZ+0x98], R10 ;  /* 0x0000980a000075a7 */ /* 0x0022a400080011ff */
[----:B--2---:R-:W-:Y:S05]  /*c040*/  @!P0 NANOSLEEP.SYNCS 0x989680 ;  /* 0x009896800000895d */ /* 0x004fea0003900000 */
[----:B------:R-:W2:Y:S02]  /*c050*/  @!P0 SYNCS.PHASECHK.TRANS64 P0, [R0+URZ+0x98], R10 ;  /* 0x0000980a000085a7 */ /* 0x000ea400080010ff */
[----:B--2---:R-:W-:Y:S05]  /*c060*/  @!P0 BRA `(.L_x_196) ;  /* 0xfffffffc00f08947 */ /* 0x004fea000383ffff */
[----:B------:R-:W-:Y:S05]  /*c070*/  BRA `(.L_x_197) ;  /* 0xffffff9800b87947 */ /* 0x000fea000383ffff */
.L_x_92:
[----:B------:R-:W-:Y:S07]  /*c080*/  MOV R0, UR5 ;  /* 0x0000000500007c02 */ /* 0x000fee0008000f00 */
.L_x_198:
[----:B-1----:R1:W2:Y:S02]  /*c090*/  SYNCS.PHASECHK.TRANS64.TRYWAIT P0, [R0+URZ+0x98], R10 ;  /* 0x0000980a000075a7 */ /* 0x0022a400080011ff */
[----:B--2---:R-:W-:Y:S05]  /*c0a0*/  @!P0 NANOSLEEP.SYNCS 0x989680 ;  /* 0x009896800000895d */ /* 0x004fea0003900000 */
[----:B------:R-:W2:Y:S02]  /*c0b0*/  @!P0 SYNCS.PHASECHK.TRANS64 P0, [R0+URZ+0x98], R10 ;  /* 0x0000980a000085a7 */ /* 0x000ea400080010ff */
[----:B--2---:R-:W-:Y:S05]  /*c0c0*/  @!P0 BRA `(.L_x_198) ;  /* 0xfffffffc00f08947 */ /* 0x004fea000383ffff */
[----:B------:R-:W-:Y:S05]  /*c0d0*/  BRA `(.L_x_199) ;  /* 0xffffff9c00407947 */ /* 0x000fea000383ffff */
.L_x_93:
[----:B------:R-:W-:Y:S07]  /*c0e0*/  MOV R0, UR4 ;  /* 0x0000000400007c02 */ /* 0x000fee0008000f00 */
.L_x_200:
[----:B-1----:R1:W2:Y:S02]  /*c0f0*/  SYNCS.PHASECHK.TRANS64.TRYWAIT P0, [R0+URZ+0x98], R6 ;  /* 0x00009806000075a7 */ /* 0x0022a400080011ff */
[----:B--2---:R-:W-:Y:S05]  /*c100*/  @!P0 NANOSLEEP.SYNCS 0x989680 ;  /* 0x009896800000895d */ /* 0x004fea0003900000 */
[----:B------:R-:W2:Y:S02]  /*c110*/  @!P0 SYNCS.PHASECHK.TRANS64 P0, [R0+URZ+0x98], R6 ;  /* 0x00009806000085a7 */ /* 0x000ea400080010ff */
[----:B--2---:R-:W-:Y:S05]  /*c120*/  @!P0 BRA `(.L_x_200) ;  /* 0xfffffffc00f08947 */ /* 0x004fea000383ffff */
[----:B------:R-:W-:Y:S05]  /*c130*/  BRA `(.L_x_201) ;  /* 0xffffff9c00c47947 */ /* 0x000fea000383ffff */
.L_x_95:
[----:B------:R-:W-:-:S07]  /*c140*/  MOV R0, UR4 ;  /* 0x0000000400007c02 */ /* 0x000fce0008000f00 */
.L_x_202:
[----:B-1----:R1:W2:Y:S02]  /*c150*/  SYNCS.PHASECHK.TRANS64.TRYWAIT P0, [R0+URZ], R2 ;  /* 0x00000002000075a7 */ /* 0x0022a400080011ff */
[----:B--2---:R-:W-:Y:S05]  /*c160*/  @!P0 NANOSLEEP.SYNCS 0x989680 ;  /* 0x009896800000895d */ /* 0x004fea0003900000 */
[----:B------:R-:W2:Y:S02]  /*c170*/  @!P0 SYNCS.PHASECHK.TRANS64 P0, [R0+URZ], R2 ;  /* 0x00000002000085a7 */ /* 0x000ea400080010ff */
[----:B--2---:R-:W-:Y:S05]  /*c180*/  @!P0 BRA `(.L_x_202) ;  /* 0xfffffffc00f08947 */ /* 0x004fea000383ffff */
[----:B------:R-:W-:Y:S05]  /*c190*/  BRA `(.L_x_203) ;  /* 0xffffffa000747947 */ /* 0x000fea000383ffff */
.L_x_96:
[----:B------:R-:W-:-:S07]  /*c1a0*/  MOV R0, UR5 ;  /* 0x0000000500007c02 */ /* 0x000fce0008000f00 */
.L_x_204:
[----:B-1----:R1:W2:Y:S02]  /*c1b0*/  SYNCS.PHASECHK.TRANS64.TRYWAIT P0, [R0+URZ], R2 ;  /* 0x00000002000075a7 */ /* 0x0022a400080011ff */
[----:B--2---:R-:W-:Y:S05]  /*c1c0*/  @!P0 NANOSLEEP.SYNCS 0x989680 ;  /* 0x009896800000895d */ /* 0x004fea0003900000 */
[----:B------:R-:W2:Y:S02]  /*c1d0*/  @!P0 SYNCS.PHASECHK.TRANS64 P0, [R0+URZ], R2 ;  /* 0x00000002000085a7 */ /* 0x000ea400080010ff */
[----:B--2---:R-:W-:Y:S05]  /*c1e0*/  @!P0 BRA `(.L_x_204) ;  /* 0xfffffffc00f08947 */ /* 0x004fea000383ffff */
[----:B------:R-:W-:Y:S05]  /*c1f0*/  BRA `(.L_x_205) ;  /* 0xffffffa000807947 */ /* 0x000fea000383ffff */
.L_x_98:
[----:B--2---:R2:W3:Y:S02]  /*c200*/  SYNCS.PHASECHK.TRANS64.TRYWAIT P0, [R0+URZ+0xc0], R2 ;  /* 0x0000c002000075a7 */ /* 0x0044e400080011ff */
[----:B---3--:R-:W-:Y:S05]  /*c210*/  @!P0 NANOSLEEP.SYNCS 0x989680 ;  /* 0x009896800000895d */ /* 0x008fea0003900000 */
[----:B------:R-:W3:Y:S02]  /*c220*/  @!P0 SYNCS.PHASECHK.TRANS64 P0, [R0+URZ+0xc0], R2 ;  /* 0x0000c002000085a7 */ /* 0x000ee400080010ff */
[----:B---3--:R-:W-:Y:S05]  /*c230*/  @!P0 BRA `(.L_x_98) ;  /* 0xfffffffc00f08947 */ /* 0x008fea000383ffff */
[----:B------:R-:W-:Y:S05]  /*c240*/  BRA `(.L_x_206) ;  /* 0xffffffa400647947 */ /* 0x000fea000383ffff */
.L_x_108:
[----:B-1----:R1:W2:Y:S02]  /*c250*/  SYNCS.PHASECHK.TRANS64.TRYWAIT P0, [R0+URZ+0x80], R3 ;  /* 0x00008003000075a7 */ /* 0x0022a400080011ff */
[----:B--2---:R-:W-:Y:S05]  /*c260*/  @!P0 NANOSLEEP.SYNCS 0x989680 ;  /* 0x009896800000895d */ /* 0x004fea0003900000 */
[----:B------:R-:W2:Y:S02]  /*c270*/  @!P0 SYNCS.PHASECHK.TRANS64 P0, [R0+URZ+0x80], R3 ;  /* 0x00008003000085a7 */ /* 0x000ea400080010ff */
[----:B--2---:R-:W-:Y:S05]  /*c280*/  @!P0 BRA `(.L_x_108) ;  /* 0xfffffffc00f08947 */ /* 0x004fea000383ffff */
[----:B------:R-:W-:Y:S05]  /*c290*/  BRA `(.L_x_107) ;  /* 0xffffffb000f07947 */ /* 0x000fea000383ffff */
.L_x_110:
[----:B-1----:R1:W4:Y:S02]  /*c2a0*/  SYNCS.PHASECHK.TRANS64.TRYWAIT P0, [R104+URZ+0xe0], R2 ;  /* 0x0000e002680075a7 */ /* 0x00232400080011ff */
[----:B----4-:R-:W-:Y:S05]  /*c2b0*/  @!P0 NANOSLEEP.SYNCS 0x989680 ;  /* 0x009896800000895d */ /* 0x010fea0003900000 */
[----:B------:R-:W4:Y:S02]  /*c2c0*/  @!P0 SYNCS.PHASECHK.TRANS64 P0, [R104+URZ+0xe0], R2 ;  /* 0x0000e002680085a7 */ /* 0x000f2400080010ff */
[----:B----4-:R-:W-:Y:S05]  /*c2d0*/  @!P0 BRA `(.L_x_110) ;  /* 0xfffffffc00f08947 */ /* 0x010fea000383ffff */
[----:B------:R-:W-:Y:S05]  /*c2e0*/  BRA `(.L_x_109) ;  /* 0xffffffb400247947 */ /* 0x000fea000383ffff */
.L_x_123:
[----:B-1----:R1:W3:Y:S02]  /*c2f0*/  SYNCS.PHASECHK.TRANS64.TRYWAIT P0, [R20+URZ+0x80], R0 ;  /* 0x00008000140075a7 */ /* 0x0022e400080011ff */
[----:B---3--:R-:W-:Y:S05]  /*c300*/  @!P0 NANOSLEEP.SYNCS 0x989680 ;  /* 0x009896800000895d */ /* 0x008fea0003900000 */
[----:B------:R-:W3:Y:S02]  /*c310*/  @!P0 SYNCS.PHASECHK.TRANS64 P0, [R20+URZ+0x80], R0 ;  /* 0x00008000140085a7 */ /* 0x000ee400080010ff */
[----:B---3--:R-:W-:Y:S05]  /*c320*/  @!P0 BRA `(.L_x_123) ;  /* 0xfffffffc00f08947 */ /* 0x008fea000383ffff */
[----:B------:R-:W-:Y:S05]  /*c330*/  BRA `(.L_x_122) ;  /* 0xffffffc000e47947 */ /* 0x000fea000383ffff */
.L_x_135:
[----:B-1----:R1:W3:Y:S02]  /*c340*/  SYNCS.PHASECHK.TRANS64.TRYWAIT P0, [R21+URZ+0x80], R20 ;  /* 0x00008014150075a7 */ /* 0x0022e400080011ff */
[----:B---3--:R-:W-:Y:S05]  /*c350*/  @!P0 NANOSLEEP.SYNCS 0x989680 ;  /* 0x009896800000895d */ /* 0x008fea0003900000 */
[----:B------:R-:W3:Y:S02]  /*c360*/  @!P0 SYNCS.PHASECHK.TRANS64 P0, [R21+URZ+0x80], R20 ;  /* 0x00008014150085a7 */ /* 0x000ee400080010ff */
[----:B---3--:R-:W-:Y:S05]  /*c370*/  @!P0 BRA `(.L_x_135) ;  /* 0xfffffffc00f08947 */ /* 0x008fea000383ffff */
[----:B------:R-:W-:Y:S05]  /*c380*/  BRA `(.L_x_134) ;  /* 0xffffffd000c07947 */ /* 0x000fea000383ffff */
.L_x_147:
[----:B--2---:R2:W3:Y:S02]  /*c390*/  SYNCS.PHASECHK.TRANS64.TRYWAIT P0, [R2+URZ+0x80], R112 ;  /* 0x00008070020075a7 */ /* 0x0044e400080011ff */
[----:B---3--:R-:W-:Y:S05]  /*c3a0*/  @!P0 NANOSLEEP.SYNCS 0x989680 ;  /* 0x009896800000895d */ /* 0x008fea0003900000 */
[----:B------:R-:W3:Y:S02]  /*c3b0*/  @!P0 SYNCS.PHASECHK.TRANS64 P0, [R2+URZ+0x80], R112 ;  /* 0x00008070020085a7 */ /* 0x000ee400080010ff */
[----:B---3--:R-:W-:Y:S05]  /*c3c0*/  @!P0 BRA `(.L_x_147) ;  /* 0xfffffffc00f08947 */ /* 0x008fea000383ffff */
[----:B------:R-:W-:Y:S05]  /*c3d0*/  BRA `(.L_x_146) ;  /* 0xffffffe0008c7947 */ /* 0x000fea000383ffff */
        .weak           $__internal_0_$__cuda_sm10x_tcgen05_guardrail_trap_col_being_dealloced_not_returned_by_alloc
        .type           $__internal_0_$__cuda_sm10x_tcgen05_guardrail_trap_col_being_dealloced_not_returned_by_alloc,@function
        .size           $__internal_0_$__cuda_sm10x_tcgen05_guardrail_trap_col_being_dealloced_not_returned_by_alloc,($__internal_1_$__cuda_sm10x_tcgen05_guardrail_trap_phase_invalid_during_alloc - $__internal_0_$__cuda_sm10x_tcgen05_guardrail_trap_col_being_dealloced_not_returned_by_alloc)
$__internal_0_$__cuda_sm10x_tcgen05_guardrail_trap_col_being_dealloced_not_returned_by_alloc:
[----:B------:R-:W-:Y:S05]  /*c3e0*/  BPT.TRAP 0x1 ;  /* 0x000000040000795c */ /* 0x000fea0000300000 */
[----:B------:R-:W-:-:S04]  /*c3f0*/  HFMA2 R3, -RZ, RZ, 0, 0 ;  /* 0x00000000ff037431 */ /* 0x000fc800000001ff */
[----:B------:R-:W-:Y:S05]  /*c400*/  RET.REL.NODEC R2 `(_ZN7cutlass13device_kernelINS_4gemm6kernel13GemmUniversalIN4cute5tupleIJiiiiEEENS1_10collective13CollectiveMmaINS1_46MainloopSm100TmaUmmaWarpSpecializedBlockScaledILi8ELi2ELi2ENS5_IJNS4_1CILi4EEESB_NSA_ILi1EEEEEEEENS5_IJNSA_ILi128EEENSA_ILi64EEESF_EEENS5_IJNS_12float_e4m3_tENS_13float_ue8m0_tEEEENS5_IJNS5_IJlSC_lEEENS4_6LayoutINS5_IJNS5_IJNS5_IJNSA_ILi32EEESB_EEEiEEESP_NS5_IJSC_iEEEEEENS5_IJNS5_IJNS5_IJNSA_ILi16EEESB_EEEiEEENS5_IJNS5_IJNSA_ILi0EEESC_EEENSA_ILi512EEEEEENS5_IJSV_iEEEEEEEEEEESK_S12_NS4_8TiledMMAINS4_8MMA_AtomIJNS4_21SM100_MMA_MXF8F6F4_SSISI_SI_fSJ_Li128ELi64ELNS4_4UMMA5MajorE0ELS17_0ELNS16_7ScaleInE0ELS18_0EEEEEENSM_INS5_IJSC_SC_SC_EEENS5_IJSV_SV_SV_EEEEENS5_IJNS4_10UnderscoreES1E_S1E_EEEEENS5_IJNS4_23SM90_TMA_LOAD_MULTICASTES1H_EEENS5_IJNS4_14ComposedLayoutINS4_7SwizzleILi3ELi4ELi3EEENS4_18smem_ptr_flag_bitsILi8EEENSM_INS5_IJNSA_ILi8EEESF_EEENS5_IJSF_SC_EEEEEEENSM_INS5_IJNS5_IJNS5_IJSO_SC_EEENS5_IJSN_SC_EEEEEESC_NS5_IJSB_SC_EEEEEENS5_IJNS5_IJNS5_IJST_SX_EEESW_EEESV_NS5_IJSC_SX_EEEEEEEEEEEvNS4_8identityES1I_S23_vS24_EENS_8epilogue10collective18CollectiveEpilogueINS26_23Sm100TmaWarpSpecializedILi3ELi2ELi16ELb1ELb0EEEJNS5_IJSG_SG_SF_EEENS5_IJNSM_ISG_SC_EENSM_INS5_IJSS_NSA_ILi2EEEEEENS5_IJSC_SN_EEEEEEEENS_10bfloat16_tESL_S2I_SL_NS26_6fusion15FusionCallbacksIS2A_NS2J_17LinearCombinationIS2I_fS2I_fLNS_15FloatRoundStyleE2EEES2B_S2H_JEEENS4_5SM1004TMEM4LOAD26SM100_TMEM_LOAD_32dp32b16xENS4_13SM90_TMA_LOADENS1J_INS1K_ILi1ELi4ELi3EEENS1M_ILi16EEENSM_INS5_IJS1O_SS_EEENS5_IJSS_SC_EEEEEEENS4_39AutoVectorizingCopyWithAssumedAlignmentILi128EEENS4_14SM90_TMA_STOREES2Z_S31_S31_EEEvvEEEEvNT_6ParamsE) ;  /* 0xffffff3802fc7950 */ /* 0x000fea0003c3ffff */
        .weak           $__internal_1_$__cuda_sm10x_tcgen05_guardrail_trap_phase_invalid_during_alloc
        .type           $__internal_1_$__cuda_sm10x_tcgen05_guardrail_trap_phase_invalid_during_alloc,@function
        .size           $__internal_1_$__cuda_sm10x_tcgen05_guardrail_trap_phase_invalid_during_alloc,($__internal_2_$__cuda_sm10x_tcgen05_guardrail_trap_unallocated_columns_being_dealloced - $__internal_1_$__cuda_sm10x_tcgen05_guardrail_trap_phase_invalid_during_alloc)
$__internal_1_$__cuda_sm10x_tcgen05_guardrail_trap_phase_invalid_during_alloc:
[----:B------:R-:W-:Y:S05]  /*c410*/  BPT.TRAP 0x1 ;  /* 0x000000040000795c */ /* 0x000fea0000300000 */
[----:B------:R-:W-:-:S04]  /*c420*/  MOV R5, 0x0 ;  /* 0x0000000000057802 */ /* 0x000fc80000000f00 */
[----:B------:R-:W-:Y:S05]  /*c430*/  RET.REL.NODEC R4 `(_ZN7cutlass13device_kernelINS_4gemm6kernel13GemmUniversalIN4cute5tupleIJiiiiEEENS1_10collective13CollectiveMmaINS1_46MainloopSm100TmaUmmaWarpSpecializedBlockScaledILi8ELi2ELi2ENS5_IJNS4_1CILi4EEESB_NSA_ILi1EEEEEEEENS5_IJNSA_ILi128EEENSA_ILi64EEESF_EEENS5_IJNS_12float_e4m3_tENS_13float_ue8m0_tEEEENS5_IJNS5_IJlSC_lEEENS4_6LayoutINS5_IJNS5_IJNS5_IJNSA_ILi32EEESB_EEEiEEESP_NS5_IJSC_iEEEEEENS5_IJNS5_IJNS5_IJNSA_ILi16EEESB_EEEiEEENS5_IJNS5_IJNSA_ILi0EEESC_EEENSA_ILi512EEEEEENS5_IJSV_iEEEEEEEEEEESK_S12_NS4_8TiledMMAINS4_8MMA_AtomIJNS4_21SM100_MMA_MXF8F6F4_SSISI_SI_fSJ_Li128ELi64ELNS4_4UMMA5MajorE0ELS17_0ELNS16_7ScaleInE0ELS18_0EEEEEENSM_INS5_IJSC_SC_SC_EEENS5_IJSV_SV_SV_EEEEENS5_IJNS4_10UnderscoreES1E_S1E_EEEEENS5_IJNS4_23SM90_TMA_LOAD_MULTICASTES1H_EEENS5_IJNS4_14ComposedLayoutINS4_7SwizzleILi3ELi4ELi3EEENS4_18smem_ptr_flag_bitsILi8EEENSM_INS5_IJNSA_ILi8EEESF_EEENS5_IJSF_SC_EEEEEEENSM_INS5_IJNS5_IJNS5_IJSO_SC_EEENS5_IJSN_SC_EEEEEESC_NS5_IJSB_SC_EEEEEENS5_IJNS5_IJNS5_IJST_SX_EEESW_EEESV_NS5_IJSC_SX_EEEEEEEEEEEvNS4_8identityES1I_S23_vS24_EENS_8epilogue10collective18CollectiveEpilogueINS26_23Sm100TmaWarpSpecializedILi3ELi2ELi16ELb1ELb0EEEJNS5_IJSG_SG_SF_EEENS5_IJNSM_ISG_SC_EENSM_INS5_IJSS_NSA_ILi2EEEEEENS5_IJSC_SN_EEEEEEEENS_10bfloat16_tESL_S2I_SL_NS26_6fusion15FusionCallbacksIS2A_NS2J_17LinearCombinationIS2I_fS2I_fLNS_15FloatRoundStyleE2EEES2B_S2H_JEEENS4_5SM1004TMEM4LOAD26SM100_TMEM_LOAD_32dp32b16xENS4_13SM90_TMA_LOADENS1J_INS1K_ILi1ELi4ELi3EEENS1M_ILi16EEENSM_INS5_IJS1O_SS_EEENS5_IJSS_SC_EEEEEEENS4_39AutoVectorizingCopyWithAssumedAlignmentILi128EEENS4_14SM90_TMA_STOREES2Z_S31_S31_EEEvvEEEEvNT_6ParamsE) ;  /* 0xffffff3804f07950 */ /* 0x000fea0003c3ffff */
        .weak           $__internal_2_$__cuda_sm10x_tcgen05_guardrail_trap_unallocated_columns_being_dealloced
        .type           $__internal_2_$__cuda_sm10x_tcgen05_guardrail_trap_unallocated_columns_being_dealloced,@function
        .size           $__internal_2_$__cuda_sm10x_tcgen05_guardrail_trap_unallocated_columns_being_dealloced,(.L_x_208 - $__internal_2_$__cuda_sm10x_tcgen05_guardrail_trap_unallocated_columns_being_dealloced)
$__internal_2_$__cuda_sm10x_tcgen05_guardrail_trap_unallocated_columns_being_dealloced:
[----:B------:R-:W-:Y:S05]  /*c440*/  BPT.TRAP 0x1 ;  /* 0x000000040000795c */ /* 0x000fea0000300000 */
[----:B------:R-:W-:-:S04]  /*c450*/  HFMA2 R3, -RZ, RZ, 0, 0 ;  /* 0x00000000ff037431 */ /* 0x000fc800000001ff */
[----:B------:R-:W-:Y:S05]  /*c460*/  RET.REL.NODEC R2 `(_ZN7cutlass13device_kernelINS_4gemm6kernel13GemmUniversalIN4cute5tupleIJiiiiEEENS1_10collective13CollectiveMmaINS1_46MainloopSm100TmaUmmaWarpSpecializedBlockScaledILi8ELi2ELi2ENS5_IJNS4_1CILi4EEESB_NSA_ILi1EEEEEEEENS5_IJNSA_ILi128EEENSA_ILi64EEESF_EEENS5_IJNS_12float_e4m3_tENS_13float_ue8m0_tEEEENS5_IJNS5_IJlSC_lEEENS4_6LayoutINS5_IJNS5_IJNS5_IJNSA_ILi32EEESB_EEEiEEESP_NS5_IJSC_iEEEEEENS5_IJNS5_IJNS5_IJNSA_ILi16EEESB_EEEiEEENS5_IJNS5_IJNSA_ILi0EEESC_EEENSA_ILi512EEEEEENS5_IJSV_iEEEEEEEEEEESK_S12_NS4_8TiledMMAINS4_8MMA_AtomIJNS4_21SM100_MMA_MXF8F6F4_SSISI_SI_fSJ_Li128ELi64ELNS4_4UMMA5MajorE0ELS17_0ELNS16_7ScaleInE0ELS18_0EEEEEENSM_INS5_IJSC_SC_SC_EEENS5_IJSV_SV_SV_EEEEENS5_IJNS4_10UnderscoreES1E_S1E_EEEEENS5_IJNS4_23SM90_TMA_LOAD_MULTICASTES1H_EEENS5_IJNS4_14ComposedLayoutINS4_7SwizzleILi3ELi4ELi3EEENS4_18smem_ptr_flag_bitsILi8EEENSM_INS5_IJNSA_ILi8EEESF_EEENS5_IJSF_SC_EEEEEEENSM_INS5_IJNS5_IJNS5_IJSO_SC_EEENS5_IJSN_SC_EEEEEESC_NS5_IJSB_SC_EEEEEENS5_IJNS5_IJNS5_IJST_SX_EEESW_EEESV_NS5_IJSC_SX_EEEEEEEEEEEvNS4_8identityES1I_S23_vS24_EENS_8epilogue10collective18CollectiveEpilogueINS26_23Sm100TmaWarpSpecializedILi3ELi2ELi16ELb1ELb0EEEJNS5_IJSG_SG_SF_EEENS5_IJNSM_ISG_SC_EENSM_INS5_IJSS_NSA_ILi2EEEEEENS5_IJSC_SN_EEEEEEEENS_10bfloat16_tESL_S2I_SL_NS26_6fusion15FusionCallbacksIS2A_NS2J_17LinearCombinationIS2I_fS2I_fLNS_15FloatRoundStyleE2EEES2B_S2H_JEEENS4_5SM1004TMEM4LOAD26SM100_TMEM_LOAD_32dp32b16xENS4_13SM90_TMA_LOADENS1J_INS1K_ILi1ELi4ELi3EEENS1M_ILi16EEENSM_INS5_IJS1O_SS_EEENS5_IJSS_SC_EEEEEEENS4_39AutoVectorizingCopyWithAssumedAlignmentILi128EEENS4_14SM90_TMA_STOREES2Z_S31_S31_EEEvvEEEEvNT_6ParamsE) ;  /* 0xffffff3802e47950 */ /* 0x000fea0003c3ffff */
.L_x_207:
[----:B------:R-:W-:-:S00]  /*c470*/  BRA `(.L_x_207) ;  /* 0xfffffffc00fc7947 */ /* 0x000fc0000383ffff */
[----:B------:R-:W-:-:S00]  /*c480*/  NOP ;  /* 0x0000000000007918 */ /* 0x000fc00000000000 */
[----:B------:R-:W-:-:S00]  /*c490*/  NOP ;  /* 0x0000000000007918 */ /* 0x000fc00000000000 */
[----:B------:R-:W-:-:S00]  /*c4a0*/  NOP ;  /* 0x0000000000007918 */ /* 0x000fc00000000000 */
[----:B------:R-:W-:-:S00]  /*c4b0*/  NOP ;  /* 0x0000000000007918 */ /* 0x000fc00000000000 */
[----:B------:R-:W-:-:S00]  /*c4c0*/  NOP ;  /* 0x0000000000007918 */ /* 0x000fc00000000000 */
[----:B------:R-:W-:-:S00]  /*c4d0*/  NOP ;  /* 0x0000000000007918 */ /* 0x000fc00000000000 */
[----:B------:R-:W-:-:S00]  /*c4e0*/  NOP ;  /* 0x0000000000007918 */ /* 0x000fc00000000000 */
[----:B------:R-:W-:-:S00]  /*c4f0*/  NOP ;  /* 0x0000000000007918 */ /* 0x000fc00000000000 */
.L_x_208:


//--------------------- .nv.global.init           --------------------------
	.section	.nv.global.init,"aw",@progbits
.nv.global.init:
	.type		$str$27,@object
	.size		$str$27,($str$28 - $str$27)
$str$27:
        /*0000*/ 	.byte	0x28, 0x61, 0x64, 0x64, 0x72, 0x65, 0x73, 0x73, 0x20, 0x26, 0x20, 0x6d, 0x61, 0x73, 0x6b, 0x29
        /*0010*/ 	.byte	0x20, 0x3d, 0x3d, 0x20, 0x30, 0x00
	.type		$str$28,@object
	.size		$str$28,($str$26 - $str$28)
$str$28:
        /*0016*/ 	.byte	0x2f, 0x74, 0x6d, 0x70, 0x2f, 0x63, 0x75, 0x74, 0x6c, 0x61, 0x73, 0x73, 0x5f, 0x73, 0x77, 0x65
        /*0026*/ 	.byte	0x65, 0x70, 0x5f, 0x73, 0x72, 0x63, 0x2f, 0x69, 0x6e, 0x63, 0x6c, 0x75, 0x64, 0x65, 0x2f, 0x63
        /*0036*/ 	.byte	0x75, 0x74, 0x65, 0x2f, 0x70, 0x6f, 0x69, 0x6e, 0x74, 0x65, 0x72, 0x5f, 0x66, 0x6c, 0x61, 0x67
        /*0046*/ 	.byte	0x67, 0x65, 0x64, 0x2e, 0x68, 0x70, 0x70, 0x00
	.type		$str$26,@object
	.size		$str$26,($str$25 - $str$26)
$str$26:
        /*004e*/ 	.byte	0x2f, 0x74, 0x6d, 0x70, 0x2f, 0x63, 0x75, 0x74, 0x6c, 0x61, 0x73, 0x73, 0x5f, 0x73, 0x77, 0x65
        /*005e*/ 	.byte	0x65, 0x70, 0x5f, 0x73, 0x72, 0x63, 0x2f, 0x69, 0x6e, 0x63, 0x6c, 0x75, 0x64, 0x65, 0x2f, 0x63
        /*006e*/ 	.byte	0x75, 0x74, 0x65, 0x2f, 0x61, 0x74, 0x6f, 0x6d, 0x2f, 0x63, 0x6f, 0x70, 0x79, 0x5f, 0x74, 0x72
        /*007e*/ 	.byte	0x61, 0x69, 0x74, 0x73, 0x5f, 0x73, 0x6d, 0x31, 0x30, 0x30, 0x2e, 0x68, 0x70, 0x70, 0x00
	.type		$str$25,@object
	.size		$str$25,(__unnamed_1 - $str$25)
$str$25:
        /*008d*/ 	.byte	0x28, 0x28, 0x75, 0x69, 0x6e, 0x74, 0x33, 0x32, 0x5f, 0x74, 0x28, 0x74, 0x68, 0x72, 0x65, 0x61
        /*009d*/ 	.byte	0x64, 0x49, 0x64, 0x78, 0x2e, 0x78, 0x29, 0x20, 0x2f, 0x20, 0x33, 0x32, 0x29, 0x20, 0x25, 0x20
        /*00ad*/ 	.byte	0x34, 0x29, 0x20, 0x3d, 0x3d, 0x20, 0x28, 0x28, 0x28, 0x74, 0x6d, 0x65, 0x6d, 0x5f, 0x61, 0x64
        /*00bd*/ 	.byte	0x64, 0x72, 0x20, 0x3e, 0x3e, 0x20, 0x31, 0x36, 0x29, 0x20, 0x2f, 0x20, 0x33, 0x32, 0x29, 0x20
        /*00cd*/ 	.byte	0x25, 0x20, 0x34, 0x29, 0x00
	.type		__unnamed_1,@object
	.size		__unnamed_1,(__unnamed_2 - __unnamed_1)
__unnamed_1:
        /*00d2*/ 	.byte	0x61, 0x75, 0x74, 0x6f, 0x20, 0x63, 0x75, 0x74, 0x65, 0x3a, 0x3a, 0x61, 0x73, 0x5f, 0x70, 0x6f
        /* <DEDUP_REMOVED lines=24> */
        /*0262*/ 	.byte	0x43, 0x3c, 0x32, 0x30, 0x34, 0x38, 0x3e, 0x3e, 0x3e, 0x3e, 0x5d, 0x00
	.type		__unnamed_2,@object
	.size		__unnamed_2,(.L_2 - __unnamed_2)
__unnamed_2:
        /* <DEDUP_REMOVED lines=40> */
        /*04ee*/ 	.byte	0x3a, 0x3a, 0x43, 0x3c, 0x30, 0x3e, 0x3e, 0x3e, 0x3e, 0x5d, 0x00
.L_2:


//--------------------- .nv.shared._ZN7cutlass13device_kernelINS_4gemm6kernel13GemmUniversalIN4cute5tupleIJiiiiEEENS1_10collective13CollectiveMmaINS1_46MainloopSm100TmaUmmaWarpSpecializedBlockScaledILi8ELi2ELi2ENS5_IJNS4_1CILi4EEESB_NSA_ILi1EEEEEEEENS5_IJNSA_ILi128EEENSA_ILi64EEESF_EEENS5_IJNS_12float_e4m3_tENS_13float_ue8m0_tEEEENS5_IJNS5_IJlSC_lEEENS4_6LayoutINS5_IJNS5_IJNS5_IJNSA_ILi32EEESB_EEEiEEESP_NS5_IJSC_iEEEEEENS5_IJNS5_IJNS5_IJNSA_ILi16EEESB_EEEiEEENS5_IJNS5_IJNSA_ILi0EEESC_EEENSA_ILi512EEEEEENS5_IJSV_iEEEEEEEEEEESK_S12_NS4_8TiledMMAINS4_8MMA_AtomIJNS4_21SM100_MMA_MXF8F6F4_SSISI_SI_fSJ_Li128ELi64ELNS4_4UMMA5MajorE0ELS17_0ELNS16_7ScaleInE0ELS18_0EEEEEENSM_INS5_IJSC_SC_SC_EEENS5_IJSV_SV_SV_EEEEENS5_IJNS4_10UnderscoreES1E_S1E_EEEEENS5_IJNS4_23SM90_TMA_LOAD_MULTICASTES1H_EEENS5_IJNS4_14ComposedLayoutINS4_7SwizzleILi3ELi4ELi3EEENS4_18smem_ptr_flag_bitsILi8EEENSM_INS5_IJNSA_ILi8EEESF_EEENS5_IJSF_SC_EEEEEEENSM_INS5_IJNS5_IJNS5_IJSO_SC_EEENS5_IJSN_SC_EEEEEESC_NS5_IJSB_SC_EEEEEENS5_IJNS5_IJNS5_IJST_SX_EEESW_EEESV_NS5_IJSC_SX_EEEEEEEEEEEvNS4_8identityES1I_S23_vS24_EENS_8epilogue10collective18CollectiveEpilogueINS26_23Sm100TmaWarpSpecializedILi3ELi2ELi16ELb1ELb0EEEJNS5_IJSG_SG_SF_EEENS5_IJNSM_ISG_SC_EENSM_INS5_IJSS_NSA_ILi2EEEEEENS5_IJSC_SN_EEEEEEEENS_10bfloat16_tESL_S2I_SL_NS26_6fusion15FusionCallbacksIS2A_NS2J_17LinearCombinationIS2I_fS2I_fLNS_15FloatRoundStyleE2EEES2B_S2H_JEEENS4_5SM1004TMEM4LOAD26SM100_TMEM_LOAD_32dp32b16xENS4_13SM90_TMA_LOADENS1J_INS1K_ILi1ELi4ELi3EEENS1M_ILi16EEENSM_INS5_IJS1O_SS_EEENS5_IJSS_SC_EEEEEEENS4_39AutoVectorizingCopyWithAssumedAlignmentILi128EEENS4_14SM90_TMA_STOREES2Z_S31_S31_EEEvvEEEEvNT_6ParamsE --------------------------
	.section	.nv.shared._ZN7cutlass13device_kernelINS_4gemm6kernel13GemmUniversalIN4cute5tupleIJiiiiEEENS1_10collective13CollectiveMmaINS1_46MainloopSm100TmaUmmaWarpSpecializedBlockScaledILi8ELi2ELi2ENS5_IJNS4_1CILi4EEESB_NSA_ILi1EEEEEEEENS5_IJNSA_ILi128EEENSA_ILi64EEESF_EEENS5_IJNS_12float_e4m3_tENS_13float_ue8m0_tEEEENS5_IJNS5_IJlSC_lEEENS4_6LayoutINS5_IJNS5_IJNS5_IJNSA_ILi32EEESB_EEEiEEESP_NS5_IJSC_iEEEEEENS5_IJNS5_IJNS5_IJNSA_ILi16EEESB_EEEiEEENS5_IJNS5_IJNSA_ILi0EEESC_EEENSA_ILi512EEEEEENS5_IJSV_iEEEEEEEEEEESK_S12_NS4_8TiledMMAINS4_8MMA_AtomIJNS4_21SM100_MMA_MXF8F6F4_SSISI_SI_fSJ_Li128ELi64ELNS4_4UMMA5MajorE0ELS17_0ELNS16_7ScaleInE0ELS18_0EEEEEENSM_INS5_IJSC_SC_SC_EEENS5_IJSV_SV_SV_EEEEENS5_IJNS4_10UnderscoreES1E_S1E_EEEEENS5_IJNS4_23SM90_TMA_LOAD_MULTICASTES1H_EEENS5_IJNS4_14ComposedLayoutINS4_7SwizzleILi3ELi4ELi3EEENS4_18smem_ptr_flag_bitsILi8EEENSM_INS5_IJNSA_ILi8EEESF_EEENS5_IJSF_SC_EEEEEEENSM_INS5_IJNS5_IJNS5_IJSO_SC_EEENS5_IJSN_SC_EEEEEESC_NS5_IJSB_SC_EEEEEENS5_IJNS5_IJNS5_IJST_SX_EEESW_EEESV_NS5_IJSC_SX_EEEEEEEEEEEvNS4_8identityES1I_S23_vS24_EENS_8epilogue10collective18CollectiveEpilogueINS26_23Sm100TmaWarpSpecializedILi3ELi2ELi16ELb1ELb0EEEJNS5_IJSG_SG_SF_EEENS5_IJNSM_ISG_SC_EENSM_INS5_IJSS_NSA_ILi2EEEEEENS5_IJSC_SN_EEEEEEEENS_10bfloat16_tESL_S2I_SL_NS26_6fusion15FusionCallbacksIS2A_NS2J_17LinearCombinationIS2I_fS2I_fLNS_15FloatRoundStyleE2EEES2B_S2H_JEEENS4_5SM1004TMEM4LOAD26SM100_TMEM_LOAD_32dp32b16xENS4_13SM90_TMA_LOADENS1J_INS1K_ILi1ELi4ELi3EEENS1M_ILi16EEENSM_INS5_IJS1O_SS_EEENS5_IJSS_SC_EEEEEEENS4_39AutoVectorizingCopyWithAssumedAlignmentILi128EEENS4_14SM90_TMA_STOREES2Z_S31_S31_EEEvvEEEEvNT_6ParamsE,"aw",@nobits
	.sectionflags	@""
	.align	16
	.zero		1024


//--------------------- .nv.shared.reserved.0     --------------------------
	.section	.nv.shared.reserved.0,"aw",@nobits
	.weak		__nv_reservedSMEM_offset_0_alias
	.size		__nv_reservedSMEM_offset_0_alias, 0, 64
	.other		__nv_reservedSMEM_offset_0_alias,@"STO_CUDA_RESERVED_SHARED STV_DEFAULT"
__nv_reservedSMEM_offset_0_alias:
	.zero		0
.nv.shared.reserved.0:
	.zero		64
	.weak		__nv_reservedSMEM_tcgen05_partition
	.type		__nv_reservedSMEM_tcgen05_partition,@object
	.size		__nv_reservedSMEM_tcgen05_partition,(.L_0 - __nv_reservedSMEM_tcgen05_partition)
__nv_reservedSMEM_tcgen05_partition:
	.zero		32
.L_0:


//--------------------- .nv.global                --------------------------
	.section	.nv.global,"aw",@nobits
.nv.global:
	.type		_ZN40_INTERNAL_8b2e7d1d_4_k_cu_0ca10e88_305414cute1_E,@object
	.size		_ZN40_INTERNAL_8b2e7d1d_4_k_cu_0ca10e88_305414cute1_E,(_ZN40_INTERNAL_8b2e7d1d_4_k_cu_0ca10e88_305414cuda3std3__45__cpo6cbeginE - _ZN40_INTERNAL_8b2e7d1d_4_k_cu_0ca10e88_305414cute1_E)
_ZN40_INTERNAL_8b2e7d1d_4_k_cu_0ca10e88_305414cute1_E:
	.zero		1
	.type		_ZN40_INTERNAL_8b2e7d1d_4_k_cu_0ca10e88_305414cuda3std3__45__cpo6cbeginE,@object
	.size		_ZN40_INTERNAL_8b2e7d1d_4_k_cu_0ca10e88_305414cuda3std3__45__cpo6cbeginE,(_ZN40_INTERNAL_8b2e7d1d_4_k_cu_0ca10e88_305414cuda3std3__48in_placeE - _ZN40_INTERNAL_8b2e7d1d_4_k_cu_0ca10e88_305414cuda3std3__45__cpo6cbeginE)
_ZN40_INTERNAL_8b2e7d1d_4_k_cu_0ca10e88_305414cuda3std3__45__cpo6cbeginE:
	.zero		1
	.type		_ZN40_INTERNAL_8b2e7d1d_4_k_cu_0ca10e88_305414cuda3std3__48in_placeE,@object
	.size		_ZN40_INTERNAL_8b2e7d1d_4_k_cu_0ca10e88_305414cuda3std3__48in_placeE,(_ZN40_INTERNAL_8b2e7d1d_4_k_cu_0ca10e88_305414cuda3std6ranges3__45__cpo9iter_moveE - _ZN40_INTERNAL_8b2e7d1d_4_k_cu_0ca10e88_305414cuda3std3__48in_placeE)
_ZN40_INTERNAL_8b2e7d1d_4_k_cu_0ca10e88_305414cuda3std3__48in_placeE:
	.zero		1
	.type		_ZN40_INTERNAL_8b2e7d1d_4_k_cu_0ca10e88_305414cuda3std6ranges3__45__cpo9iter_moveE,@object
	.size		_ZN40_INTERNAL_8b2e7d1d_4_k_cu_0ca10e88_305414cuda3std6ranges3__45__cpo9iter_moveE,(_ZN40_INTERNAL_8b2e7d1d_4_k_cu_0ca10e88_305414cuda3std3__45__cpo5beginE - _ZN40_INTERNAL_8b2e7d1d_4_k_cu_0ca10e88_305414cuda3std6ranges3__45__cpo9iter_moveE)
_ZN40_INTERNAL_8b2e7d1d_4_k_cu_0ca10e88_305414cuda3std6ranges3__45__cpo9iter_moveE:
	.zero		1
	.type		_ZN40_INTERNAL_8b2e7d1d_4_k_cu_0ca10e88_305414cuda3std3__45__cpo5beginE,@object
	.size		_ZN40_INTERNAL_8b2e7d1d_4_k_cu_0ca10e88_305414cuda3std3__45__cpo5beginE,(_ZN40_INTERNAL_8b2e7d1d_4_k_cu_0ca10e88_305414cuda3std3__442_GLOBAL__N__8b2e7d1d_4_k_cu_0ca10e88_305416ignoreE - _ZN40_INTERNAL_8b2e7d1d_4_k_cu_0ca10e88_305414cuda3std3__45__cpo5beginE)
_ZN40_INTERNAL_8b2e7d1d_4_k_cu_0ca10e88_305414cuda3std3__45__cpo5beginE:
	.zero		1
	.type		_ZN40_INTERNAL_8b2e7d1d_4_k_cu_0ca10e88_305414cuda3std3__442_GLOBAL__N__8b2e7d1d_4_k_cu_0ca10e88_305416ignoreE,@object
	.size		_ZN40_INTERNAL_8b2e7d1d_4_k_cu_0ca10e88_305414cuda3std3__442_GLOBAL__N__8b2e7d1d_4_k_cu_0ca10e88_305416ignoreE,(_ZN40_INTERNAL_8b2e7d1d_4_k_cu_0ca10e88_305414cute7productE - _ZN40_INTERNAL_8b2e7d1d_4_k_cu_0ca10e88_305414cuda3std3__442_GLOBAL__N__8b2e7d1d_4_k_cu_0ca10e88_305416ignoreE)
_ZN40_INTERNAL_8b2e7d1d_4_k_cu_0ca10e88_305414cuda3std3__442_GLOBAL__N__8b2e7d1d_4_k_cu_0ca10e88_305416ignoreE:
	.zero		1
	.type		_ZN40_INTERNAL_8b2e7d1d_4_k_cu_0ca10e88_305414cute7productE,@object
	.size		_ZN40_INTERNAL_8b2e7d1d_4_k_cu_0ca10e88_305414cute7productE,(_ZN40_INTERNAL_8b2e7d1d_4_k_cu_0ca10e88_305414cuda3std3__45__cpo3endE - _ZN40_INTERNAL_8b2e7d1d_4_k_cu_0ca10e88_305414cute7productE)
_ZN40_INTERNAL_8b2e7d1d_4_k_cu_0ca10e88_305414cute7productE:
	.zero		1
	.type		_ZN40_INTERNAL_8b2e7d1d_4_k_cu_0ca10e88_305414cuda3std3__45__cpo3endE,@object
	.size		_ZN40_INTERNAL_8b2e7d1d_4_k_cu_0ca10e88_305414cuda3std3__45__cpo3endE,(_ZN40_INTERNAL_8b2e7d1d_4_k_cu_0ca10e88_305414cuda3std3__419piecewise_constructE - _ZN40_INTERNAL_8b2e7d1d_4_k_cu_0ca10e88_305414cuda3std3__45__cpo3endE)
_ZN40_INTERNAL_8b2e7d1d_4_k_cu_0ca10e88_305414cuda3std3__45__cpo3endE:
	.zero		1
	.type		_ZN40_INTERNAL_8b2e7d1d_4_k_cu_0ca10e88_305414cuda3std3__419piecewise_constructE,@object
	.size		_ZN40_INTERNAL_8b2e7d1d_4_k_cu_0ca10e88_305414cuda3std3__419piecewise_constructE,(_ZN40_INTERNAL_8b2e7d1d_4_k_cu_0ca10e88_305414cuda3std3__45__cpo4cendE - _ZN40_INTERNAL_8b2e7d1d_4_k_cu_0ca10e88_305414cuda3std3__419piecewise_constructE)
_ZN40_INTERNAL_8b2e7d1d_4_k_cu_0ca10e88_305414cuda3std3__419piecewise_constructE:
	.zero		1
	.type		_ZN40_INTERNAL_8b2e7d1d_4_k_cu_0ca10e88_305414cuda3std3__45__cpo4cendE,@object
	.size		_ZN40_INTERNAL_8b2e7d1d_4_k_cu_0ca10e88_305414cuda3std3__45__cpo4cendE,(_ZN40_INTERNAL_8b2e7d1d_4_k_cu_0ca10e88_305414cuda3std6ranges3__45__cpo4swapE - _ZN40_INTERNAL_8b2e7d1d_4_k_cu_0ca10e88_305414cuda3std3__45__cpo4cendE)
_ZN40_INTERNAL_8b2e7d1d_4_k_cu_0ca10e88_305414cuda3std3__45__cpo4cendE:
	.zero		1
	.type		_ZN40_INTERNAL_8b2e7d1d_4_k_cu_0ca10e88_305414cuda3std6ranges3__45__cpo4swapE,@object
	.size		_ZN40_INTERNAL_8b2e7d1d_4_k_cu_0ca10e88_305414cuda3std6ranges3__45__cpo4swapE,(.L_10 - _ZN40_INTERNAL_8b2e7d1d_4_k_cu_0ca10e88_305414cuda3std6ranges3__45__cpo4swapE)
_ZN40_INTERNAL_8b2e7d1d_4_k_cu_0ca10e88_305414cuda3std6ranges3__45__cpo4swapE:
	.zero		1
.L_10:


//--------------------- .nv.constant0._ZN7cutlass13device_kernelINS_4gemm6kernel13GemmUniversalIN4cute5tupleIJiiiiEEENS1_10collective13CollectiveMmaINS1_46MainloopSm100TmaUmmaWarpSpecializedBlockScaledILi8ELi2ELi2ENS5_IJNS4_1CILi4EEESB_NSA_ILi1EEEEEEEENS5_IJNSA_ILi128EEENSA_ILi64EEESF_EEENS5_IJNS_12float_e4m3_tENS_13float_ue8m0_tEEEENS5_IJNS5_IJlSC_lEEENS4_6LayoutINS5_IJNS5_IJNS5_IJNSA_ILi32EEESB_EEEiEEESP_NS5_IJSC_iEEEEEENS5_IJNS5_IJNS5_IJNSA_ILi16EEESB_EEEiEEENS5_IJNS5_IJNSA_ILi0EEESC_EEENSA_ILi512EEEEEENS5_IJSV_iEEEEEEEEEEESK_S12_NS4_8TiledMMAINS4_8MMA_AtomIJNS4_21SM100_MMA_MXF8F6F4_SSISI_SI_fSJ_Li128ELi64ELNS4_4UMMA5MajorE0ELS17_0ELNS16_7ScaleInE0ELS18_0EEEEEENSM_INS5_IJSC_SC_SC_EEENS5_IJSV_SV_SV_EEEEENS5_IJNS4_10UnderscoreES1E_S1E_EEEEENS5_IJNS4_23SM90_TMA_LOAD_MULTICASTES1H_EEENS5_IJNS4_14ComposedLayoutINS4_7SwizzleILi3ELi4ELi3EEENS4_18smem_ptr_flag_bitsILi8EEENSM_INS5_IJNSA_ILi8EEESF_EEENS5_IJSF_SC_EEEEEEENSM_INS5_IJNS5_IJNS5_IJSO_SC_EEENS5_IJSN_SC_EEEEEESC_NS5_IJSB_SC_EEEEEENS5_IJNS5_IJNS5_IJST_SX_EEESW_EEESV_NS5_IJSC_SX_EEEEEEEEEEEvNS4_8identityES1I_S23_vS24_EENS_8epilogue10collective18CollectiveEpilogueINS26_23Sm100TmaWarpSpecializedILi3ELi2ELi16ELb1ELb0EEEJNS5_IJSG_SG_SF_EEENS5_IJNSM_ISG_SC_EENSM_INS5_IJSS_NSA_ILi2EEEEEENS5_IJSC_SN_EEEEEEEENS_10bfloat16_tESL_S2I_SL_NS26_6fusion15FusionCallbacksIS2A_NS2J_17LinearCombinationIS2I_fS2I_fLNS_15FloatRoundStyleE2EEES2B_S2H_JEEENS4_5SM1004TMEM4LOAD26SM100_TMEM_LOAD_32dp32b16xENS4_13SM90_TMA_LOADENS1J_INS1K_ILi1ELi4ELi3EEENS1M_ILi16EEENSM_INS5_IJS1O_SS_EEENS5_IJSS_SC_EEEEEEENS4_39AutoVectorizingCopyWithAssumedAlignmentILi128EEENS4_14SM90_TMA_STOREES2Z_S31_S31_EEEvvEEEEvNT_6ParamsE --------------------------
	.section	.nv.constant0._ZN7cutlass13device_kernelINS_4gemm6kernel13GemmUniversalIN4cute5tupleIJiiiiEEENS1_10collective13CollectiveMmaINS1_46MainloopSm100TmaUmmaWarpSpecializedBlockScaledILi8ELi2ELi2ENS5_IJNS4_1CILi4EEESB_NSA_ILi1EEEEEEEENS5_IJNSA_ILi128EEENSA_ILi64EEESF_EEENS5_IJNS_12float_e4m3_tENS_13float_ue8m0_tEEEENS5_IJNS5_IJlSC_lEEENS4_6LayoutINS5_IJNS5_IJNS5_IJNSA_ILi32EEESB_EEEiEEESP_NS5_IJSC_iEEEEEENS5_IJNS5_IJNS5_IJNSA_ILi16EEESB_EEEiEEENS5_IJNS5_IJNSA_ILi0EEESC_EEENSA_ILi512EEEEEENS5_IJSV_iEEEEEEEEEEESK_S12_NS4_8TiledMMAINS4_8MMA_AtomIJNS4_21SM100_MMA_MXF8F6F4_SSISI_SI_fSJ_Li128ELi64ELNS4_4UMMA5MajorE0ELS17_0ELNS16_7ScaleInE0ELS18_0EEEEEENSM_INS5_IJSC_SC_SC_EEENS5_IJSV_SV_SV_EEEEENS5_IJNS4_10UnderscoreES1E_S1E_EEEEENS5_IJNS4_23SM90_TMA_LOAD_MULTICASTES1H_EEENS5_IJNS4_14ComposedLayoutINS4_7SwizzleILi3ELi4ELi3EEENS4_18smem_ptr_flag_bitsILi8EEENSM_INS5_IJNSA_ILi8EEESF_EEENS5_IJSF_SC_EEEEEEENSM_INS5_IJNS5_IJNS5_IJSO_SC_EEENS5_IJSN_SC_EEEEEESC_NS5_IJSB_SC_EEEEEENS5_IJNS5_IJNS5_IJST_SX_EEESW_EEESV_NS5_IJSC_SX_EEEEEEEEEEEvNS4_8identityES1I_S23_vS24_EENS_8epilogue10collective18CollectiveEpilogueINS26_23Sm100TmaWarpSpecializedILi3ELi2ELi16ELb1ELb0EEEJNS5_IJSG_SG_SF_EEENS5_IJNSM_ISG_SC_EENSM_INS5_IJSS_NSA_ILi2EEEEEENS5_IJSC_SN_EEEEEEEENS_10bfloat16_tESL_S2I_SL_NS26_6fusion15FusionCallbacksIS2A_NS2J_17LinearCombinationIS2I_fS2I_fLNS_15FloatRoundStyleE2EEES2B_S2H_JEEENS4_5SM1004TMEM4LOAD26SM100_TMEM_LOAD_32dp32b16xENS4_13SM90_TMA_LOADENS1J_INS1K_ILi1ELi4ELi3EEENS1M_ILi16EEENSM_INS5_IJS1O_SS_EEENS5_IJSS_SC_EEEEEEENS4_39AutoVectorizingCopyWithAssumedAlignmentILi128EEENS4_14SM90_TMA_STOREES2Z_S31_S31_EEEvvEEEEvNT_6ParamsE,"a",@progbits
	.sectionflags	@""
	.align	4
.nv.constant0._ZN7cutlass13device_kernelINS_4gemm6kernel13GemmUniversalIN4cute5tupleIJiiiiEEENS1_10collective13CollectiveMmaINS1_46MainloopSm100TmaUmmaWarpSpecializedBlockScaledILi8ELi2ELi2ENS5_IJNS4_1CILi4EEESB_NSA_ILi1EEEEEEEENS5_IJNSA_ILi128EEENSA_ILi64EEESF_EEENS5_IJNS_12float_e4m3_tENS_13float_ue8m0_tEEEENS5_IJNS5_IJlSC_lEEENS4_6LayoutINS5_IJNS5_IJNS5_IJNSA_ILi32EEESB_EEEiEEESP_NS5_IJSC_iEEEEEENS5_IJNS5_IJNS5_IJNSA_ILi16EEESB_EEEiEEENS5_IJNS5_IJNSA_ILi0EEESC_EEENSA_ILi512EEEEEENS5_IJSV_iEEEEEEEEEEESK_S12_NS4_8TiledMMAINS4_8MMA_AtomIJNS4_21SM100_MMA_MXF8F6F4_SSISI_SI_fSJ_Li128ELi64ELNS4_4UMMA5MajorE0ELS17_0ELNS16_7ScaleInE0ELS18_0EEEEEENSM_INS5_IJSC_SC_SC_EEENS5_IJSV_SV_SV_EEEEENS5_IJNS4_10UnderscoreES1E_S1E_EEEEENS5_IJNS4_23SM90_TMA_LOAD_MULTICASTES1H_EEENS5_IJNS4_14ComposedLayoutINS4_7SwizzleILi3ELi4ELi3EEENS4_18smem_ptr_flag_bitsILi8EEENSM_INS5_IJNSA_ILi8EEESF_EEENS5_IJSF_SC_EEEEEEENSM_INS5_IJNS5_IJNS5_IJSO_SC_EEENS5_IJSN_SC_EEEEEESC_NS5_IJSB_SC_EEEEEENS5_IJNS5_IJNS5_IJST_SX_EEESW_EEESV_NS5_IJSC_SX_EEEEEEEEEEEvNS4_8identityES1I_S23_vS24_EENS_8epilogue10collective18CollectiveEpilogueINS26_23Sm100TmaWarpSpecializedILi3ELi2ELi16ELb1ELb0EEEJNS5_IJSG_SG_SF_EEENS5_IJNSM_ISG_SC_EENSM_INS5_IJSS_NSA_ILi2EEEEEENS5_IJSC_SN_EEEEEEEENS_10bfloat16_tESL_S2I_SL_NS26_6fusion15FusionCallbacksIS2A_NS2J_17LinearCombinationIS2I_fS2I_fLNS_15FloatRoundStyleE2EEES2B_S2H_JEEENS4_5SM1004TMEM4LOAD26SM100_TMEM_LOAD_32dp32b16xENS4_13SM90_TMA_LOADENS1J_INS1K_ILi1ELi4ELi3EEENS1M_ILi16EEENSM_INS5_IJS1O_SS_EEENS5_IJSS_SC_EEEEEEENS4_39AutoVectorizingCopyWithAssumedAlignmentILi128EEENS4_14SM90_TMA_STOREES2Z_S31_S31_EEEvvEEEEvNT_6ParamsE:
	.zero		3968


//--------------------- SYMBOLS --------------------------

	.type		.nv.reservedSmem.offset0,@object
	.size		.nv.reservedSmem.offset0,0x4
	.type		.nv.reservedSmem.cap,@object
	.size		.nv.reservedSmem.cap,0x4
	.type		__assertfail,@function
